	.target	sm_100a

	.elftype	@"ET_EXEC"


//--------------------- .note.nv.tkinfo           --------------------------
	.section	.note.nv.tkinfo,"",@"SHT_NOTE"
	.sectionflags	@"SHF_NOTE_NV_TKINFO"
	.tkinfo
        /*0018*/ 	.word	0x00000002
        /*0030*/ 	.string	""
        /*0030*/ 	.string	"ptxas"
        /*0030*/ 	.string	"Cuda compilation tools, release 13.0, V13.0.88"
        /*0030*/ 	.string	"Build cuda_13.0.r13.0/compiler.36424714_0"
        /*0030*/ 	.string	"-arch sm_100a -m 64 "



//--------------------- .note.nv.cuinfo           --------------------------
	.section	.note.nv.cuinfo,"",@"SHT_NOTE"
	.sectionflags	@"SHF_NOTE_NV_CUINFO"
        /*0018*/ 	.short	0x0002
        /*001a*/ 	.short	0x0064
        /*001c*/ 	.short	0x0082
	.zero		2


//--------------------- .nv.info                  --------------------------
	.section	.nv.info,"",@"SHT_CUDA_INFO"
	.align	4


	//----- nvinfo : EIATTR_REGCOUNT
	.align		4
        /*0000*/ 	.byte	0x04, 0x2f
        /*0002*/ 	.short	(.L_34 - .L_33)
	.align		4
.L_33:
        /*0004*/ 	.word	index@(_ZN7cutlass13device_kernelINS_4fmha6kernel36Sm100FmhaFwdKernelTmaWarpspecializedIN4cute5tupleIJiiiNS5_IJNS5_IJiiEEEiEEEEEENS1_10collective38Sm100FmhaFwdMainloopTmaWarpspecializedINS_10bfloat16_tEffNS5_IJNS4_1CILi256EEENSC_ILi128EEENSC_ILi16EEEEEENS5_IJiNSC_ILi1EEES7_EEENS5_IJiSH_NS5_IJNS5_IJNSC_ILi0EEEiEEEiEEEEEESM_NS9_6NoMaskENS5_IJNSC_ILi2EEESH_SH_EEENSC_ILb0EEEEENS9_38Sm100FmhaFwdEpilogueTmaWarpspecializedINS_6half_tEfNS5_IJSE_SF_SE_EEESI_NS5_IJSH_S7_EEESQ_EENS2_23PersistentTileSchedulerENS2_41Sm100FmhaCtxKernelWarpspecializedScheduleEEEEEvNT_6ParamsE)
        /*0008*/ 	.word	0x00000080


	//----- nvinfo : EIATTR_FRAME_SIZE
	.align		4
.L_34:
        /*000c*/ 	.byte	0x04, 0x11
        /*000e*/ 	.short	(.L_36 - .L_35)
	.align		4
.L_35:
        /*0010*/ 	.word	index@($__internal_3_$__cuda_sm3x_div_rn_noftz_f32_slowpath)
        /*0014*/ 	.word	0x00000070


	//----- nvinfo : EIATTR_FRAME_SIZE
	.align		4
.L_36:
        /*0018*/ 	.byte	0x04, 0x11
        /*001a*/ 	.short	(.L_38 - .L_37)
	.align		4
.L_37:
        /*001c*/ 	.word	index@($__internal_2_$__cuda_sm10x_tcgen05_guardrail_trap_unallocated_columns_being_dealloced)
        /*0020*/ 	.word	0x00000070


	//----- nvinfo : EIATTR_FRAME_SIZE
	.align		4
.L_38:
        /*0024*/ 	.byte	0x04, 0x11
        /*0026*/ 	.short	(.L_40 - .L_39)
	.align		4
.L_39:
        /*0028*/ 	.word	index@($__internal_1_$__cuda_sm10x_tcgen05_guardrail_trap_phase_invalid_during_alloc)
        /*002c*/ 	.word	0x00000070


	//----- nvinfo : EIATTR_FRAME_SIZE
	.align		4
.L_40:
        /*0030*/ 	.byte	0x04, 0x11
        /*0032*/ 	.short	(.L_42 - .L_41)
	.align		4
.L_41:
        /*0034*/ 	.word	index@($__internal_0_$__cuda_sm10x_tcgen05_guardrail_trap_col_being_dealloced_not_returned_by_alloc)
        /*0038*/ 	.word	0x00000070


	//----- nvinfo : EIATTR_FRAME_SIZE
	.align		4
.L_42:
        /*003c*/ 	.byte	0x04, 0x11
        /*003e*/ 	.short	(.L_44 - .L_43)
	.align		4
.L_43:
        /*0040*/ 	.word	index@(_ZN7cutlass13device_kernelINS_4fmha6kernel36Sm100FmhaFwdKernelTmaWarpspecializedIN4cute5tupleIJiiiNS5_IJNS5_IJiiEEEiEEEEEENS1_10collective38Sm100FmhaFwdMainloopTmaWarpspecializedINS_10bfloat16_tEffNS5_IJNS4_1CILi256EEENSC_ILi128EEENSC_ILi16EEEEEENS5_IJiNSC_ILi1EEES7_EEENS5_IJiSH_NS5_IJNS5_IJNSC_ILi0EEEiEEEiEEEEEESM_NS9_6NoMaskENS5_IJNSC_ILi2EEESH_SH_EEENSC_ILb0EEEEENS9_38Sm100FmhaFwdEpilogueTmaWarpspecializedINS_6half_tEfNS5_IJSE_SF_SE_EEESI_NS5_IJSH_S7_EEESQ_EENS2_23PersistentTileSchedulerENS2_41Sm100FmhaCtxKernelWarpspecializedScheduleEEEEEvNT_6ParamsE)
        /*0044*/ 	.word	0x00000070


	//----- nvinfo : EIATTR_MIN_STACK_SIZE
	.align		4
.L_44:
        /*0048*/ 	.byte	0x04, 0x12
        /*004a*/ 	.short	(.L_46 - .L_45)
	.align		4
.L_45:
        /*004c*/ 	.word	index@(_ZN7cutlass13device_kernelINS_4fmha6kernel36Sm100FmhaFwdKernelTmaWarpspecializedIN4cute5tupleIJiiiNS5_IJNS5_IJiiEEEiEEEEEENS1_10collective38Sm100FmhaFwdMainloopTmaWarpspecializedINS_10bfloat16_tEffNS5_IJNS4_1CILi256EEENSC_ILi128EEENSC_ILi16EEEEEENS5_IJiNSC_ILi1EEES7_EEENS5_IJiSH_NS5_IJNS5_IJNSC_ILi0EEEiEEEiEEEEEESM_NS9_6NoMaskENS5_IJNSC_ILi2EEESH_SH_EEENSC_ILb0EEEEENS9_38Sm100FmhaFwdEpilogueTmaWarpspecializedINS_6half_tEfNS5_IJSE_SF_SE_EEESI_NS5_IJSH_S7_EEESQ_EENS2_23PersistentTileSchedulerENS2_41Sm100FmhaCtxKernelWarpspecializedScheduleEEEEEvNT_6ParamsE)
        /*0050*/ 	.word	0x00000070
.L_46:


//--------------------- .nv.compat                --------------------------
	.section	.nv.compat,"",@"SHT_CUDA_COMPAT_INFO"
	.align	4
        /*0000*/ 	.byte	0x02, 0x09, 0x01, 0x00, 0x02, 0x02, 0x02, 0x00, 0x02, 0x05, 0x05, 0x00, 0x03, 0x07, 0x01, 0x01
        /*0010*/ 	.byte	0x02, 0x03, 0x01, 0x00, 0x02, 0x06, 0x01, 0x00, 0x04, 0x0b, 0x08, 0x00, 0x01, 0x00, 0x00, 0x00
        /*0020*/ 	.byte	0x00, 0x00, 0x00, 0x00


//--------------------- .nv.info._ZN7cutlass13device_kernelINS_4fmha6kernel36Sm100FmhaFwdKernelTmaWarpspecializedIN4cute5tupleIJiiiNS5_IJNS5_IJiiEEEiEEEEEENS1_10collective38Sm100FmhaFwdMainloopTmaWarpspecializedINS_10bfloat16_tEffNS5_IJNS4_1CILi256EEENSC_ILi128EEENSC_ILi16EEEEEENS5_IJiNSC_ILi1EEES7_EEENS5_IJiSH_NS5_IJNS5_IJNSC_ILi0EEEiEEEiEEEEEESM_NS9_6NoMaskENS5_IJNSC_ILi2EEESH_SH_EEENSC_ILb0EEEEENS9_38Sm100FmhaFwdEpilogueTmaWarpspecializedINS_6half_tEfNS5_IJSE_SF_SE_EEESI_NS5_IJSH_S7_EEESQ_EENS2_23PersistentTileSchedulerENS2_41Sm100FmhaCtxKernelWarpspecializedScheduleEEEEEvNT_6ParamsE --------------------------
	.section	.nv.info._ZN7cutlass13device_kernelINS_4fmha6kernel36Sm100FmhaFwdKernelTmaWarpspecializedIN4cute5tupleIJiiiNS5_IJNS5_IJiiEEEiEEEEEENS1_10collective38Sm100FmhaFwdMainloopTmaWarpspecializedINS_10bfloat16_tEffNS5_IJNS4_1CILi256EEENSC_ILi128EEENSC_ILi16EEEEEENS5_IJiNSC_ILi1EEES7_EEENS5_IJiSH_NS5_IJNS5_IJNSC_ILi0EEEiEEEiEEEEEESM_NS9_6NoMaskENS5_IJNSC_ILi2EEESH_SH_EEENSC_ILb0EEEEENS9_38Sm100FmhaFwdEpilogueTmaWarpspecializedINS_6half_tEfNS5_IJSE_SF_SE_EEESI_NS5_IJSH_S7_EEESQ_EENS2_23PersistentTileSchedulerENS2_41Sm100FmhaCtxKernelWarpspecializedScheduleEEEEEvNT_6ParamsE,"",@"SHT_CUDA_INFO"
	.sectionflags	@""
	.align	4


	//----- nvinfo : EIATTR_CUDA_API_VERSION
	.align		4
        /*0000*/ 	.byte	0x04, 0x37
        /*0002*/ 	.short	(.L_48 - .L_47)
.L_47:
        /*0004*/ 	.word	0x00000082


	//----- nvinfo : EIATTR_KPARAM_INFO
	.align		4
.L_48:
        /*0008*/ 	.byte	0x04, 0x17
        /*000a*/ 	.short	(.L_50 - .L_49)
.L_49:
        /*000c*/ 	.word	0x00000000
        /*0010*/ 	.short	0x0000
        /*0012*/ 	.short	0x0000
        /*0014*/ 	.byte	0x00, 0xf0, 0x01, 0x18


	//----- nvinfo : EIATTR_AT_ENTRY_FRAGMENTS
	.align		4
.L_50:
        /*0018*/ 	.byte	0x04, 0x4f
        /*001a*/ 	.short	(.L_52 - .L_51)


	//   ....[0]....
.L_51:
        /*001c*/ 	.word	0x00000006


	//----- nvinfo : EIATTR_RESERVED_SMEM_USED
	.align		4
.L_52:
        /*0020*/ 	.byte	0x01, 0x41
	.zero		2


	//----- nvinfo : EIATTR_SPARSE_MMA_MASK
	.align		4
        /*0024*/ 	.byte	0x03, 0x50
        /*0026*/ 	.short	0x0000


	//----- nvinfo : EIATTR_TCGEN05_1CTA_USED
	.align		4
        /*0028*/ 	.byte	0x01, 0x51
	.zero		2


	//----- nvinfo : EIATTR_MAXREG_COUNT
	.align		4
        /*002c*/ 	.byte	0x03, 0x1b
        /*002e*/ 	.short	0x0080


	//----- nvinfo : EIATTR_NUM_BARRIERS
	.align		4
        /*0030*/ 	.byte	0x02, 0x4c
        /*0032*/ 	.byte	0x01
	.zero		1


	//----- nvinfo : EIATTR_EXTERNS
	.align		4
        /*0034*/ 	.byte	0x04, 0x0f
        /*0036*/ 	.short	(.L_54 - .L_53)


	//   ....[0]....
	.align		4
.L_53:
        /*0038*/ 	.word	index@(vprintf)


	//   ....[1]....
	.align		4
        /*003c*/ 	.word	index@(__assertfail)


	//----- nvinfo : EIATTR_ANNOTATIONS
	.align		4
.L_54:
        /*0040*/ 	.byte	0x04, 0x55
        /*0042*/ 	.short	(.L_56 - .L_55)


	//   ....[0]....
.L_55:
        /*0044*/ 	.word	0x00000001
        /*0048*/ 	.byte	0xf0, 0xc5, 0x00, 0x00, 0x01, 0x00, 0x00, 0x00, 0x50, 0xc6, 0x00, 0x00, 0x01, 0x00, 0x00, 0x00
        /* <DEDUP_REMOVED lines=16> */
        /*0158*/ 	.byte	0x00, 0xd7, 0x00, 0x00, 0x01, 0x00, 0x00, 0x00, 0x10, 0xd7, 0x00, 0x00


	//----- nvinfo : EIATTR_MERCURY_ISA_VERSION
	.align		4
.L_56:
        /*0164*/ 	.byte	0x03, 0x5f
        /*0166*/ 	.short	0x0101


	//----- nvinfo : EIATTR_INT_WARP_WIDE_INSTR_OFFSETS
	.align		4
        /*0168*/ 	.byte	0x04, 0x31
        /*016a*/ 	.short	(.L_58 - .L_57)


	//   ....[0]....
.L_57:
        /*016c*/ 	.word	0x000113a0


	//   ....[1]....
        /*0170*/ 	.word	0x000113c0


	//   ....[2]....
        /*0174*/ 	.word	0x000113f0


	//----- nvinfo : EIATTR_COOP_GROUP_MASK_REGIDS
	.align		4
.L_58:
        /*0178*/ 	.byte	0x04, 0x29
        /*017a*/ 	.short	(.L_60 - .L_59)


	//   ....[0]....
.L_59:
        /*017c*/ 	.word	0xffffffff


	//   ....[1]....
        /*0180*/ 	.word	0xffffffff


	//   ....[2]....
        /*0184*/ 	.word	0xffffffff


	//   ....[3]....
        /*0188*/ 	.word	0xffffffff


	//   ....[4]....
        /*018c*/ 	.word	0xffffffff


	//   ....[5]....
        /*0190*/ 	.word	0xffffffff


	//   ....[6]....
        /*0194*/ 	.word	0xffffffff


	//   ....[7]....
        /*0198*/ 	.word	0xffffffff


	//   ....[8]....
        /*019c*/ 	.word	0xffffffff


	//   ....[9]....
        /*01a0*/ 	.word	0xffffffff


	//   ....[10]....
        /*01a4*/ 	.word	0xffffffff


	//   ....[11]....
        /*01a8*/ 	.word	0xffffffff


	//   ....[12]....
        /*01ac*/ 	.word	0xffffffff


	//   ....[13]....
        /*01b0*/ 	.word	0xffffffff


	//   ....[14]....
        /*01b4*/ 	.word	0xffffffff


	//   ....[15]....
        /*01b8*/ 	.word	0xffffffff


	//   ....[16]....
        /*01bc*/ 	.word	0xffffffff


	//   ....[17]....
        /*01c0*/ 	.word	0xffffffff


	//----- nvinfo : EIATTR_COOP_GROUP_INSTR_OFFSETS
	.align		4
.L_60:
        /*01c4*/ 	.byte	0x04, 0x28
        /*01c6*/ 	.short	(.L_62 - .L_61)


	//   ....[0]....
.L_61:
        /*01c8*/ 	.word	0x00000110


	//   ....[1]....
        /*01cc*/ 	.word	0x000008d0


	//   ....[2]....
        /*01d0*/ 	.word	0x00000b00


	//   ....[3]....
        /*01d4*/ 	.word	0x00000c30


	//   ....[4]....
        /*01d8*/ 	.word	0x00000d70


	//   ....[5]....
        /*01dc*/ 	.word	0x00000fc0


	//   ....[6]....
        /*01e0*/ 	.word	0x000011b0


	//   ....[7]....
        /*01e4*/ 	.word	0x000012a0


	//   ....[8]....
        /*01e8*/ 	.word	0x00001400


	//   ....[9]....
        /*01ec*/ 	.word	0x00001560


	//   ....[10]....
        /*01f0*/ 	.word	0x000019d0


	//   ....[11]....
        /*01f4*/ 	.word	0x00001be0


	//   ....[12]....
        /*01f8*/ 	.word	0x00001bf0


	//   ....[13]....
        /*01fc*/ 	.word	0x000077f0


	//   ....[14]....
        /*0200*/ 	.word	0x00007b70


	//   ....[15]....
        /*0204*/ 	.word	0x00009870


	//   ....[16]....
        /*0208*/ 	.word	0x000112a0


	//   ....[17]....
        /*020c*/ 	.word	0x000114c0


	//----- nvinfo : EIATTR_REG_RECONFIG
	.align		4
.L_62:
        /*0210*/ 	.byte	0x01, 0x54
	.zero		2


	//----- nvinfo : EIATTR_VRC_CTA_INIT_COUNT
	.align		4
        /*0214*/ 	.byte	0x02, 0x4a
        /*0216*/ 	.byte	0x80
	.zero		1


	//----- nvinfo : EIATTR_SYSCALL_OFFSETS
	.align		4
        /*0218*/ 	.byte	0x04, 0x46
        /*021a*/ 	.short	(.L_64 - .L_63)


	//   ....[0]....
.L_63:
        /*021c*/ 	.word	0x00004360


	//   ....[1]....
        /*0220*/ 	.word	0x00004430


	//   ....[2]....
        /*0224*/ 	.word	0x000044a0


	//   ....[3]....
        /*0228*/ 	.word	0x00004510


	//   ....[4]....
        /*022c*/ 	.word	0x00004580


	//   ....[5]....
        /*0230*/ 	.word	0x00004620


	//   ....[6]....
        /*0234*/ 	.word	0x00004700


	//   ....[7]....
        /*0238*/ 	.word	0x000047a0


	//   ....[8]....
        /*023c*/ 	.word	0x00004840


	//   ....[9]....
        /*0240*/ 	.word	0x000048e0


	//   ....[10]....
        /*0244*/ 	.word	0x00004950


	//   ....[11]....
        /*0248*/ 	.word	0x000049f0


	//   ....[12]....
        /*024c*/ 	.word	0x00004a90


	//   ....[13]....
        /*0250*/ 	.word	0x00004b00


	//   ....[14]....
        /*0254*/ 	.word	0x00004ba0


	//   ....[15]....
        /*0258*/ 	.word	0x00004c40


	//   ....[16]....
        /*025c*/ 	.word	0x00004ce0


	//   ....[17]....
        /*0260*/ 	.word	0x00004d80


	//   ....[18]....
        /*0264*/ 	.word	0x00004df0


	//   ....[19]....
        /*0268*/ 	.word	0x00004e90


	//   ....[20]....
        /*026c*/ 	.word	0x00004f30


	//   ....[21]....
        /*0270*/ 	.word	0x00004fa0


	//   ....[22]....
        /*0274*/ 	.word	0x00005040


	//   ....[23]....
        /*0278*/ 	.word	0x000050e0


	//   ....[24]....
        /*027c*/ 	.word	0x00005180


	//   ....[25]....
        /*0280*/ 	.word	0x00005220


	//   ....[26]....
        /*0284*/ 	.word	0x00005290


	//   ....[27]....
        /*0288*/ 	.word	0x00005330


	//   ....[28]....
        /*028c*/ 	.word	0x000053d0


	//   ....[29]....
        /*0290*/ 	.word	0x00005440


	//   ....[30]....
        /*0294*/ 	.word	0x000054e0


	//   ....[31]....
        /*0298*/ 	.word	0x00005580


	//   ....[32]....
        /*029c*/ 	.word	0x00005620


	//   ....[33]....
        /*02a0*/ 	.word	0x000056c0


	//   ....[34]....
        /*02a4*/ 	.word	0x00005760


	//   ....[35]....
        /*02a8*/ 	.word	0x00005800


	//   ....[36]....
        /*02ac*/ 	.word	0x00005870


	//   ....[37]....
        /*02b0*/ 	.word	0x00005910


	//   ....[38]....
        /*02b4*/ 	.word	0x000059b0


	//   ....[39]....
        /*02b8*/ 	.word	0x00005a20


	//   ....[40]....
        /*02bc*/ 	.word	0x00005ac0


	//   ....[41]....
        /*02c0*/ 	.word	0x00005b60


	//   ....[42]....
        /*02c4*/ 	.word	0x00005c00


	//   ....[43]....
        /*02c8*/ 	.word	0x00005ca0


	//   ....[44]....
        /*02cc*/ 	.word	0x00005d10


	//   ....[45]....
        /*02d0*/ 	.word	0x00005db0


	//   ....[46]....
        /*02d4*/ 	.word	0x00005e50


	//   ....[47]....
        /*02d8*/ 	.word	0x00005ec0


	//   ....[48]....
        /*02dc*/ 	.word	0x00005f50


	//   ....[49]....
        /*02e0*/ 	.word	0x00005ff0


	//   ....[50]....
        /*02e4*/ 	.word	0x00006090


	//   ....[51]....
        /*02e8*/ 	.word	0x00006130


	//   ....[52]....
        /*02ec*/ 	.word	0x000061a0


	//   ....[53]....
        /*02f0*/ 	.word	0x00006230


	//   ....[54]....
        /*02f4*/ 	.word	0x000062d0


	//   ....[55]....
        /*02f8*/ 	.word	0x00006340


	//   ....[56]....
        /*02fc*/ 	.word	0x000063e0


	//   ....[57]....
        /*0300*/ 	.word	0x00006480


	//   ....[58]....
        /*0304*/ 	.word	0x00006520


	//   ....[59]....
        /*0308*/ 	.word	0x000065c0


	//   ....[60]....
        /*030c*/ 	.word	0x00009ab0


	//   ....[61]....
        /*0310*/ 	.word	0x00009c20


	//   ....[62]....
        /*0314*/ 	.word	0x00009d90


	//   ....[63]....
        /*0318*/ 	.word	0x00009f00


	//   ....[64]....
        /*031c*/ 	.word	0x0000a490


	//   ....[65]....
        /*0320*/ 	.word	0x0000cf90


	//   ....[66]....
        /*0324*/ 	.word	0x0000d290


	//   ....[67]....
        /*0328*/ 	.word	0x0000dc90


	//----- nvinfo : EIATTR_MBARRIER_INSTR_OFFSETS
	.align		4
.L_64:
        /*032c*/ 	.byte	0x04, 0x39
        /*032e*/ 	.short	(.L_66 - .L_65)


	//   ....[0]....
.L_65:
        /*0330*/ 	.word	0x000009b0
        /*0334*/ 	.word	0x000000ff
        /*0338*/ 	.word	0x00007000
        /*033c*/ 	.short	0x0100
        /*033e*/ 	.byte	0x05
	.zero		1


	//   ....[1]....
        /*0340*/ 	.word	0x000009c0
        /*0344*/ 	.word	0x000000ff
        /*0348*/ 	.word	0x00007010
        /*034c*/ 	.short	0x0100
        /*034e*/ 	.byte	0x05
	.zero		1


	//   ....[2]....
        /*0350*/ 	.word	0x000009d0
        /*0354*/ 	.word	0x000000ff
        /*0358*/ 	.word	0x00007008
        /*035c*/ 	.short	0x0100
        /*035e*/ 	.byte	0x05
	.zero		1


	//   ....[3]....
        /*0360*/ 	.word	0x000009e0
        /*0364*/ 	.word	0x000000ff
        /*0368*/ 	.word	0x00007018
        /*036c*/ 	.short	0x0100
        /*036e*/ 	.byte	0x05
	.zero		1


	//   ....[4]....
        /*0370*/ 	.word	0x00000bc0
        /*0374*/ 	.word	0x000000ff
        /*0378*/ 	.word	0x00007020
        /*037c*/ 	.short	0x0100
        /*037e*/ 	.byte	0x05
	.zero		1


	//   ....[5]....
        /*0380*/ 	.word	0x00000bd0
        /*0384*/ 	.word	0x000000ff
        /*0388*/ 	.word	0x00007038
        /*038c*/ 	.short	0x0100
        /*038e*/ 	.byte	0x05
	.zero		1


	//   ....[6]....
        /*0390*/ 	.word	0x00000be0
        /*0394*/ 	.word	0x000000ff
        /*0398*/ 	.word	0x00007028
        /*039c*/ 	.short	0x0100
        /*039e*/ 	.byte	0x05
	.zero		1


	//   ....[7]....
        /*03a0*/ 	.word	0x00000bf0
        /*03a4*/ 	.word	0x000000ff
        /*03a8*/ 	.word	0x00007040
        /*03ac*/ 	.short	0x0100
        /*03ae*/ 	.byte	0x05
	.zero		1


	//   ....[8]....
        /*03b0*/ 	.word	0x00000c00
        /*03b4*/ 	.word	0x000000ff
        /*03b8*/ 	.word	0x00007030
        /*03bc*/ 	.short	0x0100
        /*03be*/ 	.byte	0x05
	.zero		1


	//   ....[9]....
        /*03c0*/ 	.word	0x00000c10
        /*03c4*/ 	.word	0x000000ff
        /*03c8*/ 	.word	0x00007048
        /*03cc*/ 	.short	0x0100
        /*03ce*/ 	.byte	0x05
	.zero		1


	//   ....[10]....
        /*03d0*/ 	.word	0x00000d40
        /*03d4*/ 	.word	0x000000ff
        /*03d8*/ 	.word	0x00007050
        /*03dc*/ 	.short	0x0100
        /*03de*/ 	.byte	0x06
	.zero		1


	//   ....[11]....
        /*03e0*/ 	.word	0x00000d50
        /*03e4*/ 	.word	0x000000ff
        /*03e8*/ 	.word	0x00007058
        /*03ec*/ 	.short	0x0100
        /*03ee*/ 	.byte	0x06
	.zero		1


	//   ....[12]....
        /*03f0*/ 	.word	0x00000e90
        /*03f4*/ 	.word	0x000000ff
        /*03f8*/ 	.word	0x00007060
        /*03fc*/ 	.short	0x0100
        /*03fe*/ 	.byte	0x06
	.zero		1


	//   ....[13]....
        /*0400*/ 	.word	0x00000ea0
        /*0404*/ 	.word	0x000000ff
        /*0408*/ 	.word	0x00007068
        /*040c*/ 	.short	0x0100
        /*040e*/ 	.byte	0x06
	.zero		1


	//   ....[14]....
        /*0410*/ 	.word	0x00001080
        /*0414*/ 	.word	0x000000ff
        /*0418*/ 	.word	0x00007070
        /*041c*/ 	.short	0x0100
        /*041e*/ 	.byte	0x05
	.zero		1


	//   ....[15]....
        /*0420*/ 	.word	0x00001090
        /*0424*/ 	.word	0x000000ff
        /*0428*/ 	.word	0x00007078
        /*042c*/ 	.short	0x0100
        /*042e*/ 	.byte	0x05
	.zero		1


	//   ....[16]....
        /*0430*/ 	.word	0x00001270
        /*0434*/ 	.word	0x000000ff
        /*0438*/ 	.word	0x00007080
        /*043c*/ 	.short	0x0100
        /*043e*/ 	.byte	0x05
	.zero		1


	//   ....[17]....
        /*0440*/ 	.word	0x00001280
        /*0444*/ 	.word	0x000000ff
        /*0448*/ 	.word	0x00007088
        /*044c*/ 	.short	0x0100
        /*044e*/ 	.byte	0x05
	.zero		1


	//   ....[18]....
        /*0450*/ 	.word	0x000013b0
        /*0454*/ 	.word	0x000000ff
        /*0458*/ 	.word	0x00007090
        /*045c*/ 	.short	0x0100
        /*045e*/ 	.byte	0x08
	.zero		1


	//   ....[19]....
        /*0460*/ 	.word	0x000013c0
        /*0464*/ 	.word	0x000000ff
        /*0468*/ 	.word	0x000070a0
        /*046c*/ 	.short	0x0100
        /*046e*/ 	.byte	0x08
	.zero		1


	//   ....[20]....
        /*0470*/ 	.word	0x000013d0
        /*0474*/ 	.word	0x000000ff
        /*0478*/ 	.word	0x00007098
        /*047c*/ 	.short	0x0100
        /*047e*/ 	.byte	0x08
	.zero		1


	//   ....[21]....
        /*0480*/ 	.word	0x000013e0
        /*0484*/ 	.word	0x000000ff
        /*0488*/ 	.word	0x000070a8
        /*048c*/ 	.short	0x0100
        /*048e*/ 	.byte	0x08
	.zero		1


	//   ....[22]....
        /*0490*/ 	.word	0x00001510
        /*0494*/ 	.word	0x000000ff
        /*0498*/ 	.word	0x000070b0
        /*049c*/ 	.short	0x0100
        /*049e*/ 	.byte	0x08
	.zero		1


	//   ....[23]....
        /*04a0*/ 	.word	0x00001520
        /*04a4*/ 	.word	0x000000ff
        /*04a8*/ 	.word	0x000070c0
        /*04ac*/ 	.short	0x0100
        /*04ae*/ 	.byte	0x08
	.zero		1


	//   ....[24]....
        /*04b0*/ 	.word	0x00001530
        /*04b4*/ 	.word	0x000000ff
        /*04b8*/ 	.word	0x000070b8
        /*04bc*/ 	.short	0x0100
        /*04be*/ 	.byte	0x08
	.zero		1


	//   ....[25]....
        /*04c0*/ 	.word	0x00001540
        /*04c4*/ 	.word	0x000000ff
        /*04c8*/ 	.word	0x000070c8
        /*04cc*/ 	.short	0x0100
        /*04ce*/ 	.byte	0x08
	.zero		1


	//   ....[26]....
        /*04d0*/ 	.word	0x00001640
        /*04d4*/ 	.word	0x000000ff
        /*04d8*/ 	.word	0x000070d0
        /*04dc*/ 	.short	0x0100
        /*04de*/ 	.byte	0x05
	.zero		1


	//   ....[27]....
        /*04e0*/ 	.word	0x00001650
        /*04e4*/ 	.word	0x000000ff
        /*04e8*/ 	.word	0x000070d8
        /*04ec*/ 	.short	0x0100
        /*04ee*/ 	.byte	0x05
	.zero		1


	//   ....[28]....
        /*04f0*/ 	.word	0x00001cc0
        /*04f4*/ 	.word	0x000000ff
        /*04f8*/ 	.word	0x00007000
        /*04fc*/ 	.short	0x010a
        /*04fe*/ 	.byte	0x15
	.zero		1


	//   ....[29]....
        /*0500*/ 	.word	0x00001d40
        /*0504*/ 	.word	0x000000ff
        /*0508*/ 	.word	0x00007020
        /*050c*/ 	.short	0x010a
        /*050e*/ 	.byte	0x06
	.zero		1


	//   ....[30]....
        /*0510*/ 	.word	0x00001e00
        /*0514*/ 	.word	0x000000ff
        /*0518*/ 	.word	0x00007058
        /*051c*/ 	.short	0x010a
        /*051e*/ 	.byte	0x15
	.zero		1


	//   ....[31]....
        /*0520*/ 	.word	0x00001f10
        /*0524*/ 	.word	0x000000ff
        /*0528*/ 	.word	0x00007008
        /*052c*/ 	.short	0x010a
        /*052e*/ 	.byte	0x15
	.zero		1


	//   ....[32]....
        /*0530*/ 	.word	0x00001f90
        /*0534*/ 	.word	0x000000ff
        /*0538*/ 	.word	0x00007068
        /*053c*/ 	.short	0x010a
        /*053e*/ 	.byte	0x15
	.zero		1


	//   ....[33]....
        /*0540*/ 	.word	0x000020f0
        /*0544*/ 	.word	0x000000ff
        /*0548*/ 	.word	0x00007020
        /*054c*/ 	.short	0x010a
        /*054e*/ 	.byte	0x04
	.zero		1


	//   ....[34]....
        /*0550*/ 	.word	0x000021a0
        /*0554*/ 	.word	0x000000ff
        /*0558*/ 	.word	0x000070a0
        /*055c*/ 	.short	0x010a
        /*055e*/ 	.byte	0x15
	.zero		1


	//   ....[35]....
        /*0560*/ 	.word	0x00002220
        /*0564*/ 	.word	0x000000ff
        /*0568*/ 	.word	0x00007058
        /*056c*/ 	.short	0x010a
        /*056e*/ 	.byte	0x15
	.zero		1


	//   ....[36]....
        /*0570*/ 	.word	0x00002870
        /*0574*/ 	.word	0x000000ff
        /*0578*/ 	.word	0x00007020
        /*057c*/ 	.short	0x010a
        /*057e*/ 	.byte	0x07
	.zero		1


	//   ....[37]....
        /*0580*/ 	.word	0x000029e0
        /*0584*/ 	.word	0x000000ff
        /*0588*/ 	.word	0x000070a8
        /*058c*/ 	.short	0x010a
        /*058e*/ 	.byte	0x15
	.zero		1


	//   ....[38]....
        /*0590*/ 	.word	0x00002a60
        /*0594*/ 	.word	0x000000ff
        /*0598*/ 	.word	0x00007068
        /*059c*/ 	.short	0x010a
        /*059e*/ 	.byte	0x15
	.zero		1


	//   ....[39]....
        /*05a0*/ 	.word	0x00003100
        /*05a4*/ 	.word	0x000000ff
        /*05a8*/ 	.word	0x00007020
        /*05ac*/ 	.short	0x010a
        /*05ae*/ 	.byte	0x04
	.zero		1


	//   ....[40]....
        /*05b0*/ 	.word	0x00003190
        /*05b4*/ 	.word	0x000000ff
        /*05b8*/ 	.word	0x000070a0
        /*05bc*/ 	.short	0x010a
        /*05be*/ 	.byte	0x15
	.zero		1


	//   ....[41]....
        /*05c0*/ 	.word	0x00003220
        /*05c4*/ 	.word	0x000000ff
        /*05c8*/ 	.word	0x00007058
        /*05cc*/ 	.short	0x010a
        /*05ce*/ 	.byte	0x15
	.zero		1


	//   ....[42]....
        /*05d0*/ 	.word	0x00003800
        /*05d4*/ 	.word	0x000000ff
        /*05d8*/ 	.word	0x000070a8
        /*05dc*/ 	.short	0x010a
        /*05de*/ 	.byte	0x15
	.zero		1


	//   ....[43]....
        /*05e0*/ 	.word	0x00003880
        /*05e4*/ 	.word	0x000000ff
        /*05e8*/ 	.word	0x00007068
        /*05ec*/ 	.short	0x010a
        /*05ee*/ 	.byte	0x15
	.zero		1


	//   ....[44]....
        /*05f0*/ 	.word	0x00004260
        /*05f4*/ 	.word	0x00000010
        /*05f8*/ 	.word	0x000070c0
        /*05fc*/ 	.short	0x010a
        /*05fe*/ 	.byte	0xff
	.zero		1


	//   ....[45]....
        /*0600*/ 	.word	0x00006c50
        /*0604*/ 	.word	0x00000010
        /*0608*/ 	.word	0x000070b0
        /*060c*/ 	.short	0x0101
        /*060e*/ 	.byte	0xff
	.zero		1


	//   ....[46]....
        /*0610*/ 	.word	0x00006f80
        /*0614*/ 	.word	0x00000010
        /*0618*/ 	.word	0x000070c8
        /*061c*/ 	.short	0x010a
        /*061e*/ 	.byte	0xff
	.zero		1


	//   ....[47]....
        /*0620*/ 	.word	0x00007380
        /*0624*/ 	.word	0x00000010
        /*0628*/ 	.word	0x000070b8
        /*062c*/ 	.short	0x0101
        /*062e*/ 	.byte	0xff
	.zero		1


	//   ....[48]....
        /*0630*/ 	.word	0x00007430
        /*0634*/ 	.word	0x00000000
        /*0638*/ 	.word	0x00007070
        /*063c*/ 	.short	0x010a
        /*063e*/ 	.byte	0xff
	.zero		1


	//   ....[49]....
        /*0640*/ 	.word	0x000074c0
        /*0644*/ 	.word	0x00000004
        /*0648*/ 	.word	0x00000000
        /*064c*/ 	.short	0x0101
        /*064e*/ 	.byte	0xff
	.zero		1


	//   ....[50]....
        /*0650*/ 	.word	0x00007510
        /*0654*/ 	.word	0x00000000
        /*0658*/ 	.word	0x00007080
        /*065c*/ 	.short	0x010a
        /*065e*/ 	.byte	0xff
	.zero		1


	//   ....[51]....
        /*0660*/ 	.word	0x00007660
        /*0664*/ 	.word	0x00000000
        /*0668*/ 	.word	0x00007070
        /*066c*/ 	.short	0x010a
        /*066e*/ 	.byte	0xff
	.zero		1


	//   ....[52]....
        /*0670*/ 	.word	0x000077d0
        /*0674*/ 	.word	0x00000000
        /*0678*/ 	.word	0x00007090
        /*067c*/ 	.short	0x010a
        /*067e*/ 	.byte	0xff
	.zero		1


	//   ....[53]....
        /*0680*/ 	.word	0x00007940
        /*0684*/ 	.word	0x00000002
        /*0688*/ 	.word	0x00000000
        /*068c*/ 	.short	0x0101
        /*068e*/ 	.byte	0xff
	.zero		1


	//   ....[54]....
        /*0690*/ 	.word	0x000079c0
        /*0694*/ 	.word	0x00000002
        /*0698*/ 	.word	0x00000000
        /*069c*/ 	.short	0x0101
        /*069e*/ 	.byte	0xff
	.zero		1


	//   ....[55]....
        /*06a0*/ 	.word	0x00007a10
        /*06a4*/ 	.word	0x00000000
        /*06a8*/ 	.word	0x00007080
        /*06ac*/ 	.short	0x010a
        /*06ae*/ 	.byte	0xff
	.zero		1


	//   ....[56]....
        /*06b0*/ 	.word	0x00007b40
        /*06b4*/ 	.word	0x00000000
        /*06b8*/ 	.word	0x00007098
        /*06bc*/ 	.short	0x010a
        /*06be*/ 	.byte	0xff
	.zero		1


	//   ....[57]....
        /*06c0*/ 	.word	0x00007ca0
        /*06c4*/ 	.word	0x00000004
        /*06c8*/ 	.word	0x00000000
        /*06cc*/ 	.short	0x0101
        /*06ce*/ 	.byte	0xff
	.zero		1


	//   ....[58]....
        /*06d0*/ 	.word	0x00007d20
        /*06d4*/ 	.word	0x00000002
        /*06d8*/ 	.word	0x00000000
        /*06dc*/ 	.short	0x0101
        /*06de*/ 	.byte	0xff
	.zero		1


	//   ....[59]....
        /*06e0*/ 	.word	0x00007db0
        /*06e4*/ 	.word	0x00000003
        /*06e8*/ 	.word	0x00000000
        /*06ec*/ 	.short	0x0101
        /*06ee*/ 	.byte	0xff
	.zero		1


	//   ....[60]....
        /*06f0*/ 	.word	0x00007e00
        /*06f4*/ 	.word	0x00000000
        /*06f8*/ 	.word	0x00007070
        /*06fc*/ 	.short	0x010a
        /*06fe*/ 	.byte	0xff
	.zero		1


	//   ....[61]....
        /*0700*/ 	.word	0x00007e90
        /*0704*/ 	.word	0x00000004
        /*0708*/ 	.word	0x00000000
        /*070c*/ 	.short	0x0101
        /*070e*/ 	.byte	0xff
	.zero		1


	//   ....[62]....
        /*0710*/ 	.word	0x00007ee0
        /*0714*/ 	.word	0x00000000
        /*0718*/ 	.word	0x00007090
        /*071c*/ 	.short	0x010a
        /*071e*/ 	.byte	0xff
	.zero		1


	//   ....[63]....
        /*0720*/ 	.word	0x00007f60
        /*0724*/ 	.word	0x00000000
        /*0728*/ 	.word	0x000070c0
        /*072c*/ 	.short	0x010a
        /*072e*/ 	.byte	0xff
	.zero		1


	//   ....[64]....
        /*0730*/ 	.word	0x00008890
        /*0734*/ 	.word	0x00000002
        /*0738*/ 	.word	0x00000000
        /*073c*/ 	.short	0x0101
        /*073e*/ 	.byte	0xff
	.zero		1


	//   ....[65]....
        /*0740*/ 	.word	0x000088c0
        /*0744*/ 	.word	0x00000000
        /*0748*/ 	.word	0x000070b0
        /*074c*/ 	.short	0x0101
        /*074e*/ 	.byte	0xff
	.zero		1


	//   ....[66]....
        /*0750*/ 	.word	0x00008930
        /*0754*/ 	.word	0x00000000
        /*0758*/ 	.word	0x00007080
        /*075c*/ 	.short	0x010a
        /*075e*/ 	.byte	0xff
	.zero		1


	//   ....[67]....
        /*0760*/ 	.word	0x000089c0
        /*0764*/ 	.word	0x00000029
        /*0768*/ 	.word	0x00000000
        /*076c*/ 	.short	0x0101
        /*076e*/ 	.byte	0xff
	.zero		1


	//   ....[68]....
        /*0770*/ 	.word	0x00008a00
        /*0774*/ 	.word	0x00000000
        /*0778*/ 	.word	0x00007098
        /*077c*/ 	.short	0x010a
        /*077e*/ 	.byte	0xff
	.zero		1


	//   ....[69]....
        /*0780*/ 	.word	0x00008a80
        /*0784*/ 	.word	0x00000000
        /*0788*/ 	.word	0x000070c8
        /*078c*/ 	.short	0x010a
        /*078e*/ 	.byte	0xff
	.zero		1


	//   ....[70]....
        /*0790*/ 	.word	0x00009360
        /*0794*/ 	.word	0x00000003
        /*0798*/ 	.word	0x00000000
        /*079c*/ 	.short	0x0101
        /*079e*/ 	.byte	0xff
	.zero		1


	//   ....[71]....
        /*07a0*/ 	.word	0x00009390
        /*07a4*/ 	.word	0x00000000
        /*07a8*/ 	.word	0x000070b8
        /*07ac*/ 	.short	0x0101
        /*07ae*/ 	.byte	0xff
	.zero		1


	//   ....[72]....
        /*07b0*/ 	.word	0x00009730
        /*07b4*/ 	.word	0x000000ff
        /*07b8*/ 	.word	0x00000000
        /*07bc*/ 	.short	0x010a
        /*07be*/ 	.byte	0x07
	.zero		1


	//   ....[73]....
        /*07c0*/ 	.word	0x00009990
        /*07c4*/ 	.word	0x000000ff
        /*07c8*/ 	.word	0x00000000
        /*07cc*/ 	.short	0x010a
        /*07ce*/ 	.byte	0x05
	.zero		1


	//   ....[74]....
        /*07d0*/ 	.word	0x0000a5c0
        /*07d4*/ 	.word	0x000000ff
        /*07d8*/ 	.word	0x00000000
        /*07dc*/ 	.short	0x0101
        /*07de*/ 	.byte	0x04
	.zero		1


	//   ....[75]....
        /*07e0*/ 	.word	0x0000a630
        /*07e4*/ 	.word	0x000000ff
        /*07e8*/ 	.word	0x00000000
        /*07ec*/ 	.short	0x010a
        /*07ee*/ 	.byte	0x2a
	.zero		1


	//   ....[76]....
        /*07f0*/ 	.word	0x0000a990
        /*07f4*/ 	.word	0x000000ff
        /*07f8*/ 	.word	0x00000000
        /*07fc*/ 	.short	0x0101
        /*07fe*/ 	.byte	0x29
	.zero		1


	//   ....[77]....
        /*0800*/ 	.word	0x0000d390
        /*0804*/ 	.word	0x000000ff
        /*0808*/ 	.word	0x00000000
        /*080c*/ 	.short	0x0101
        /*080e*/ 	.byte	0x05
	.zero		1


	//   ....[78]....
        /*0810*/ 	.word	0x0000d510
        /*0814*/ 	.word	0x000000ff
        /*0818*/ 	.word	0x00000000
        /*081c*/ 	.short	0x010a
        /*081e*/ 	.byte	0x06
	.zero		1


	//   ....[79]....
        /*0820*/ 	.word	0x0000db70
        /*0824*/ 	.word	0x000000ff
        /*0828*/ 	.word	0x00000000
        /*082c*/ 	.short	0x010a
        /*082e*/ 	.byte	0x06
	.zero		1


	//   ....[80]....
        /*0830*/ 	.word	0x0000ddd0
        /*0834*/ 	.word	0x000000ff
        /*0838*/ 	.word	0x00000000
        /*083c*/ 	.short	0x0101
        /*083e*/ 	.byte	0x04
	.zero		1


	//   ....[81]....
        /*0840*/ 	.word	0x0000de60
        /*0844*/ 	.word	0x000000ff
        /*0848*/ 	.word	0x00000000
        /*084c*/ 	.short	0x010a
        /*084e*/ 	.byte	0x04
	.zero		1


	//   ....[82]....
        /*0850*/ 	.word	0x0000df10
        /*0854*/ 	.word	0x000000ff
        /*0858*/ 	.word	0x00000000
        /*085c*/ 	.short	0x0101
        /*085e*/ 	.byte	0x04
	.zero		1


	//   ....[83]....
        /*0860*/ 	.word	0x0000e550
        /*0864*/ 	.word	0x000000ff
        /*0868*/ 	.word	0x00007010
        /*086c*/ 	.short	0x010a
        /*086e*/ 	.byte	0x08
	.zero		1


	//   ....[84]....
        /*0870*/ 	.word	0x0000e700
        /*0874*/ 	.word	0x000000ff
        /*0878*/ 	.word	0x00007038
        /*087c*/ 	.short	0x010a
        /*087e*/ 	.byte	0x11
	.zero		1


	//   ....[85]....
        /*0880*/ 	.word	0x0000e900
        /*0884*/ 	.word	0x000000ff
        /*0888*/ 	.word	0x00007018
        /*088c*/ 	.short	0x010a
        /*088e*/ 	.byte	0x08
	.zero		1


	//   ....[86]....
        /*0890*/ 	.word	0x0000eaf0
        /*0894*/ 	.word	0x000000ff
        /*0898*/ 	.word	0x00007038
        /*089c*/ 	.short	0x010a
        /*089e*/ 	.byte	0x11
	.zero		1


	//   ....[87]....
        /*08a0*/ 	.word	0x0000ee30
        /*08a4*/ 	.word	0x000000ff
        /*08a8*/ 	.word	0x00007038
        /*08ac*/ 	.short	0x010a
        /*08ae*/ 	.byte	0x11
	.zero		1


	//   ....[88]....
        /*08b0*/ 	.word	0x0000f060
        /*08b4*/ 	.word	0x000000ff
        /*08b8*/ 	.word	0x00007038
        /*08bc*/ 	.short	0x010a
        /*08be*/ 	.byte	0x11
	.zero		1


	//   ....[89]....
        /*08c0*/ 	.word	0x0000f260
        /*08c4*/ 	.word	0x000000ff
        /*08c8*/ 	.word	0x00007038
        /*08cc*/ 	.short	0x010a
        /*08ce*/ 	.byte	0x11
	.zero		1


	//   ....[90]....
        /*08d0*/ 	.word	0x0000f460
        /*08d4*/ 	.word	0x000000ff
        /*08d8*/ 	.word	0x00007038
        /*08dc*/ 	.short	0x010a
        /*08de*/ 	.byte	0x11
	.zero		1


	//   ....[91]....
        /*08e0*/ 	.word	0x0000f660
        /*08e4*/ 	.word	0x000000ff
        /*08e8*/ 	.word	0x00007038
        /*08ec*/ 	.short	0x010a
        /*08ee*/ 	.byte	0x11
	.zero		1


	//   ....[92]....
        /*08f0*/ 	.word	0x0000f860
        /*08f4*/ 	.word	0x000000ff
        /*08f8*/ 	.word	0x00007038
        /*08fc*/ 	.short	0x010a
        /*08fe*/ 	.byte	0x11
	.zero		1


	//   ....[93]....
        /*0900*/ 	.word	0x0000fa60
        /*0904*/ 	.word	0x000000ff
        /*0908*/ 	.word	0x00007038
        /*090c*/ 	.short	0x010a
        /*090e*/ 	.byte	0x11
	.zero		1


	//   ....[94]....
        /*0910*/ 	.word	0x0000fc60
        /*0914*/ 	.word	0x000000ff
        /*0918*/ 	.word	0x00007038
        /*091c*/ 	.short	0x010a
        /*091e*/ 	.byte	0x11
	.zero		1


	//   ....[95]....
        /*0920*/ 	.word	0x0000fed0
        /*0924*/ 	.word	0x000000ff
        /*0928*/ 	.word	0x00007038
        /*092c*/ 	.short	0x010a
        /*092e*/ 	.byte	0x11
	.zero		1


	//   ....[96]....
        /*0930*/ 	.word	0x000100d0
        /*0934*/ 	.word	0x000000ff
        /*0938*/ 	.word	0x00007038
        /*093c*/ 	.short	0x010a
        /*093e*/ 	.byte	0x11
	.zero		1


	//   ....[97]....
        /*0940*/ 	.word	0x000102f0
        /*0944*/ 	.word	0x000000ff
        /*0948*/ 	.word	0x00007038
        /*094c*/ 	.short	0x010a
        /*094e*/ 	.byte	0x11
	.zero		1


	//   ....[98]....
        /*0950*/ 	.word	0x000104f0
        /*0954*/ 	.word	0x000000ff
        /*0958*/ 	.word	0x00007038
        /*095c*/ 	.short	0x010a
        /*095e*/ 	.byte	0x11
	.zero		1


	//   ....[99]....
        /*0960*/ 	.word	0x00010720
        /*0964*/ 	.word	0x000000ff
        /*0968*/ 	.word	0x00007038
        /*096c*/ 	.short	0x010a
        /*096e*/ 	.byte	0x11
	.zero		1


	//   ....[100]....
        /*0970*/ 	.word	0x00010920
        /*0974*/ 	.word	0x000000ff
        /*0978*/ 	.word	0x00007038
        /*097c*/ 	.short	0x010a
        /*097e*/ 	.byte	0x09
	.zero		1


	//   ....[101]....
        /*0980*/ 	.word	0x00010fc0
        /*0984*/ 	.word	0x000000ff
        /*0988*/ 	.word	0x000070b0
        /*098c*/ 	.short	0x010a
        /*098e*/ 	.byte	0x11
	.zero		1


	//   ....[102]....
        /*0990*/ 	.word	0x00011060
        /*0994*/ 	.word	0x000000ff
        /*0998*/ 	.word	0x000070b8
        /*099c*/ 	.short	0x010a
        /*099e*/ 	.byte	0x11
	.zero		1


	//   ....[103]....
        /*09a0*/ 	.word	0x00011140
        /*09a4*/ 	.word	0x000000ff
        /*09a8*/ 	.word	0x00000000
        /*09ac*/ 	.short	0x0101
        /*09ae*/ 	.byte	0x08
	.zero		1


	//   ....[104]....
        /*09b0*/ 	.word	0x000111c0
        /*09b4*/ 	.word	0x000000ff
        /*09b8*/ 	.word	0x00000000
        /*09bc*/ 	.short	0x0101
        /*09be*/ 	.byte	0x11
	.zero		1


	//   ....[105]....
        /*09c0*/ 	.word	0x000114f0
        /*09c4*/ 	.word	0x00000003
        /*09c8*/ 	.word	0x00007000
        /*09cc*/ 	.short	0x010a
        /*09ce*/ 	.byte	0xff
	.zero		1


	//   ....[106]....
        /*09d0*/ 	.word	0x00011550
        /*09d4*/ 	.word	0x00000000
        /*09d8*/ 	.word	0x00007020
        /*09dc*/ 	.short	0x010a
        /*09de*/ 	.byte	0xff
	.zero		1


	//   ....[107]....
        /*09e0*/ 	.word	0x000115b0
        /*09e4*/ 	.word	0x00000002
        /*09e8*/ 	.word	0x00007058
        /*09ec*/ 	.short	0x010a
        /*09ee*/ 	.byte	0xff
	.zero		1


	//   ....[108]....
        /*09f0*/ 	.word	0x00011610
        /*09f4*/ 	.word	0x00000003
        /*09f8*/ 	.word	0x00007008
        /*09fc*/ 	.short	0x010a
        /*09fe*/ 	.byte	0xff
	.zero		1


	//   ....[109]....
        /*0a00*/ 	.word	0x00011670
        /*0a04*/ 	.word	0x00000002
        /*0a08*/ 	.word	0x00007068
        /*0a0c*/ 	.short	0x010a
        /*0a0e*/ 	.byte	0xff
	.zero		1


	//   ....[110]....
        /*0a10*/ 	.word	0x000116d0
        /*0a14*/ 	.word	0x00000000
        /*0a18*/ 	.word	0x00007020
        /*0a1c*/ 	.short	0x010a
        /*0a1e*/ 	.byte	0xff
	.zero		1


	//   ....[111]....
        /*0a20*/ 	.word	0x00011730
        /*0a24*/ 	.word	0x00000000
        /*0a28*/ 	.word	0x000070a0
        /*0a2c*/ 	.short	0x010a
        /*0a2e*/ 	.byte	0xff
	.zero		1


	//   ....[112]....
        /*0a30*/ 	.word	0x00011790
        /*0a34*/ 	.word	0x00000000
        /*0a38*/ 	.word	0x00007058
        /*0a3c*/ 	.short	0x010a
        /*0a3e*/ 	.byte	0xff
	.zero		1


	//   ....[113]....
        /*0a40*/ 	.word	0x000117f0
        /*0a44*/ 	.word	0x00000002
        /*0a48*/ 	.word	0x00007020
        /*0a4c*/ 	.short	0x010a
        /*0a4e*/ 	.byte	0xff
	.zero		1


	//   ....[114]....
        /*0a50*/ 	.word	0x00011850
        /*0a54*/ 	.word	0x00000000
        /*0a58*/ 	.word	0x000070a8
        /*0a5c*/ 	.short	0x010a
        /*0a5e*/ 	.byte	0xff
	.zero		1


	//   ....[115]....
        /*0a60*/ 	.word	0x000118b0
        /*0a64*/ 	.word	0x00000000
        /*0a68*/ 	.word	0x00007068
        /*0a6c*/ 	.short	0x010a
        /*0a6e*/ 	.byte	0xff
	.zero		1


	//   ....[116]....
        /*0a70*/ 	.word	0x00011910
        /*0a74*/ 	.word	0x00000000
        /*0a78*/ 	.word	0x00007020
        /*0a7c*/ 	.short	0x010a
        /*0a7e*/ 	.byte	0xff
	.zero		1


	//   ....[117]....
        /*0a80*/ 	.word	0x00011970
        /*0a84*/ 	.word	0x00000000
        /*0a88*/ 	.word	0x000070a0
        /*0a8c*/ 	.short	0x010a
        /*0a8e*/ 	.byte	0xff
	.zero		1


	//   ....[118]....
        /*0a90*/ 	.word	0x000119d0
        /*0a94*/ 	.word	0x00000000
        /*0a98*/ 	.word	0x00007058
        /*0a9c*/ 	.short	0x010a
        /*0a9e*/ 	.byte	0xff
	.zero		1


	//   ....[119]....
        /*0aa0*/ 	.word	0x00011a30
        /*0aa4*/ 	.word	0x00000000
        /*0aa8*/ 	.word	0x000070a8
        /*0aac*/ 	.short	0x010a
        /*0aae*/ 	.byte	0xff
	.zero		1


	//   ....[120]....
        /*0ab0*/ 	.word	0x00011a90
        /*0ab4*/ 	.word	0x00000000
        /*0ab8*/ 	.word	0x00007068
        /*0abc*/ 	.short	0x010a
        /*0abe*/ 	.byte	0xff
	.zero		1


	//   ....[121]....
        /*0ac0*/ 	.word	0x00011ae0
        /*0ac4*/ 	.word	0x00000010
        /*0ac8*/ 	.word	0x000070c0
        /*0acc*/ 	.short	0x010a
        /*0ace*/ 	.byte	0xff
	.zero		1


	//   ....[122]....
        /*0ad0*/ 	.word	0x00011b30
        /*0ad4*/ 	.word	0x00000010
        /*0ad8*/ 	.word	0x000070c8
        /*0adc*/ 	.short	0x010a
        /*0ade*/ 	.byte	0xff
	.zero		1


	//   ....[123]....
        /*0ae0*/ 	.word	0x00011b80
        /*0ae4*/ 	.word	0x00000000
        /*0ae8*/ 	.word	0x00007070
        /*0aec*/ 	.short	0x010a
        /*0aee*/ 	.byte	0xff
	.zero		1


	//   ....[124]....
        /*0af0*/ 	.word	0x00011bd0
        /*0af4*/ 	.word	0x00000000
        /*0af8*/ 	.word	0x00007080
        /*0afc*/ 	.short	0x010a
        /*0afe*/ 	.byte	0xff
	.zero		1


	//   ....[125]....
        /*0b00*/ 	.word	0x00011c20
        /*0b04*/ 	.word	0x00000000
        /*0b08*/ 	.word	0x00007070
        /*0b0c*/ 	.short	0x010a
        /*0b0e*/ 	.byte	0xff
	.zero		1


	//   ....[126]....
        /*0b10*/ 	.word	0x00011c70
        /*0b14*/ 	.word	0x00000000
        /*0b18*/ 	.word	0x00007090
        /*0b1c*/ 	.short	0x010a
        /*0b1e*/ 	.byte	0xff
	.zero		1


	//   ....[127]....
        /*0b20*/ 	.word	0x00011cc0
        /*0b24*/ 	.word	0x00000000
        /*0b28*/ 	.word	0x00007080
        /*0b2c*/ 	.short	0x010a
        /*0b2e*/ 	.byte	0xff
	.zero		1


	//   ....[128]....
        /*0b30*/ 	.word	0x00011d10
        /*0b34*/ 	.word	0x00000000
        /*0b38*/ 	.word	0x00007098
        /*0b3c*/ 	.short	0x010a
        /*0b3e*/ 	.byte	0xff
	.zero		1


	//   ....[129]....
        /*0b40*/ 	.word	0x00011d60
        /*0b44*/ 	.word	0x00000000
        /*0b48*/ 	.word	0x00007070
        /*0b4c*/ 	.short	0x010a
        /*0b4e*/ 	.byte	0xff
	.zero		1


	//   ....[130]....
        /*0b50*/ 	.word	0x00011db0
        /*0b54*/ 	.word	0x00000000
        /*0b58*/ 	.word	0x00007090
        /*0b5c*/ 	.short	0x010a
        /*0b5e*/ 	.byte	0xff
	.zero		1


	//   ....[131]....
        /*0b60*/ 	.word	0x00011e00
        /*0b64*/ 	.word	0x00000000
        /*0b68*/ 	.word	0x000070c0
        /*0b6c*/ 	.short	0x010a
        /*0b6e*/ 	.byte	0xff
	.zero		1


	//   ....[132]....
        /*0b70*/ 	.word	0x00011e50
        /*0b74*/ 	.word	0x00000000
        /*0b78*/ 	.word	0x00007080
        /*0b7c*/ 	.short	0x010a
        /*0b7e*/ 	.byte	0xff
	.zero		1


	//   ....[133]....
        /*0b80*/ 	.word	0x00011ea0
        /*0b84*/ 	.word	0x00000000
        /*0b88*/ 	.word	0x00007098
        /*0b8c*/ 	.short	0x010a
        /*0b8e*/ 	.byte	0xff
	.zero		1


	//   ....[134]....
        /*0b90*/ 	.word	0x00011ef0
        /*0b94*/ 	.word	0x00000000
        /*0b98*/ 	.word	0x000070c8
        /*0b9c*/ 	.short	0x010a
        /*0b9e*/ 	.byte	0xff
	.zero		1


	//   ....[135]....
        /*0ba0*/ 	.word	0x00011f50
        /*0ba4*/ 	.word	0x00000000
        /*0ba8*/ 	.word	0x00000000
        /*0bac*/ 	.short	0x010a
        /*0bae*/ 	.byte	0xff
	.zero		1


	//   ....[136]....
        /*0bb0*/ 	.word	0x00011fb0
        /*0bb4*/ 	.word	0x00000000
        /*0bb8*/ 	.word	0x00000000
        /*0bbc*/ 	.short	0x010a
        /*0bbe*/ 	.byte	0xff
	.zero		1


	//   ....[137]....
        /*0bc0*/ 	.word	0x00012010
        /*0bc4*/ 	.word	0x00000004
        /*0bc8*/ 	.word	0x00000000
        /*0bcc*/ 	.short	0x010a
        /*0bce*/ 	.byte	0xff
	.zero		1


	//   ....[138]....
        /*0bd0*/ 	.word	0x00012070
        /*0bd4*/ 	.word	0x00000005
        /*0bd8*/ 	.word	0x00000000
        /*0bdc*/ 	.short	0x010a
        /*0bde*/ 	.byte	0xff
	.zero		1


	//   ....[139]....
        /*0be0*/ 	.word	0x000120d0
        /*0be4*/ 	.word	0x00000003
        /*0be8*/ 	.word	0x00000000
        /*0bec*/ 	.short	0x010a
        /*0bee*/ 	.byte	0xff
	.zero		1


	//   ....[140]....
        /*0bf0*/ 	.word	0x00012130
        /*0bf4*/ 	.word	0x00000000
        /*0bf8*/ 	.word	0x00000000
        /*0bfc*/ 	.short	0x010a
        /*0bfe*/ 	.byte	0xff
	.zero		1


	//   ....[141]....
        /*0c00*/ 	.word	0x00012190
        /*0c04*/ 	.word	0x00000003
        /*0c08*/ 	.word	0x00007010
        /*0c0c*/ 	.short	0x010a
        /*0c0e*/ 	.byte	0xff
	.zero		1


	//   ....[142]....
        /*0c10*/ 	.word	0x000121f0
        /*0c14*/ 	.word	0x00000000
        /*0c18*/ 	.word	0x00007038
        /*0c1c*/ 	.short	0x010a
        /*0c1e*/ 	.byte	0xff
	.zero		1


	//   ....[143]....
        /*0c20*/ 	.word	0x00012250
        /*0c24*/ 	.word	0x00000003
        /*0c28*/ 	.word	0x00007018
        /*0c2c*/ 	.short	0x010a
        /*0c2e*/ 	.byte	0xff
	.zero		1


	//   ....[144]....
        /*0c30*/ 	.word	0x000122b0
        /*0c34*/ 	.word	0x00000000
        /*0c38*/ 	.word	0x00007038
        /*0c3c*/ 	.short	0x010a
        /*0c3e*/ 	.byte	0xff
	.zero		1


	//   ....[145]....
        /*0c40*/ 	.word	0x00012310
        /*0c44*/ 	.word	0x00000000
        /*0c48*/ 	.word	0x00007038
        /*0c4c*/ 	.short	0x010a
        /*0c4e*/ 	.byte	0xff
	.zero		1


	//   ....[146]....
        /*0c50*/ 	.word	0x00012370
        /*0c54*/ 	.word	0x00000000
        /*0c58*/ 	.word	0x00007038
        /*0c5c*/ 	.short	0x010a
        /*0c5e*/ 	.byte	0xff
	.zero		1


	//   ....[147]....
        /*0c60*/ 	.word	0x000123d0
        /*0c64*/ 	.word	0x00000000
        /*0c68*/ 	.word	0x00007038
        /*0c6c*/ 	.short	0x010a
        /*0c6e*/ 	.byte	0xff
	.zero		1


	//   ....[148]....
        /*0c70*/ 	.word	0x00012430
        /*0c74*/ 	.word	0x00000000
        /*0c78*/ 	.word	0x00007038
        /*0c7c*/ 	.short	0x010a
        /*0c7e*/ 	.byte	0xff
	.zero		1


	//   ....[149]....
        /*0c80*/ 	.word	0x00012490
        /*0c84*/ 	.word	0x00000000
        /*0c88*/ 	.word	0x00007038
        /*0c8c*/ 	.short	0x010a
        /*0c8e*/ 	.byte	0xff
	.zero		1


	//   ....[150]....
        /*0c90*/ 	.word	0x000124f0
        /*0c94*/ 	.word	0x00000000
        /*0c98*/ 	.word	0x00007038
        /*0c9c*/ 	.short	0x010a
        /*0c9e*/ 	.byte	0xff
	.zero		1


	//   ....[151]....
        /*0ca0*/ 	.word	0x00012550
        /*0ca4*/ 	.word	0x00000000
        /*0ca8*/ 	.word	0x00007038
        /*0cac*/ 	.short	0x010a
        /*0cae*/ 	.byte	0xff
	.zero		1


	//   ....[152]....
        /*0cb0*/ 	.word	0x000125b0
        /*0cb4*/ 	.word	0x00000000
        /*0cb8*/ 	.word	0x00007038
        /*0cbc*/ 	.short	0x010a
        /*0cbe*/ 	.byte	0xff
	.zero		1


	//   ....[153]....
        /*0cc0*/ 	.word	0x00012610
        /*0cc4*/ 	.word	0x00000000
        /*0cc8*/ 	.word	0x00007038
        /*0ccc*/ 	.short	0x010a
        /*0cce*/ 	.byte	0xff
	.zero		1


	//   ....[154]....
        /*0cd0*/ 	.word	0x00012670
        /*0cd4*/ 	.word	0x00000000
        /*0cd8*/ 	.word	0x00007038
        /*0cdc*/ 	.short	0x010a
        /*0cde*/ 	.byte	0xff
	.zero		1


	//   ....[155]....
        /*0ce0*/ 	.word	0x000126d0
        /*0ce4*/ 	.word	0x00000000
        /*0ce8*/ 	.word	0x00007038
        /*0cec*/ 	.short	0x010a
        /*0cee*/ 	.byte	0xff
	.zero		1


	//   ....[156]....
        /*0cf0*/ 	.word	0x00012730
        /*0cf4*/ 	.word	0x00000000
        /*0cf8*/ 	.word	0x00007038
        /*0cfc*/ 	.short	0x010a
        /*0cfe*/ 	.byte	0xff
	.zero		1


	//   ....[157]....
        /*0d00*/ 	.word	0x00012790
        /*0d04*/ 	.word	0x00000000
        /*0d08*/ 	.word	0x00007038
        /*0d0c*/ 	.short	0x010a
        /*0d0e*/ 	.byte	0xff
	.zero		1


	//   ....[158]....
        /*0d10*/ 	.word	0x000127f0
        /*0d14*/ 	.word	0x00000000
        /*0d18*/ 	.word	0x00007038
        /*0d1c*/ 	.short	0x010a
        /*0d1e*/ 	.byte	0xff
	.zero		1


	//   ....[159]....
        /*0d20*/ 	.word	0x00012850
        /*0d24*/ 	.word	0x00000000
        /*0d28*/ 	.word	0x000070b0
        /*0d2c*/ 	.short	0x010a
        /*0d2e*/ 	.byte	0xff
	.zero		1


	//   ....[160]....
        /*0d30*/ 	.word	0x000128b0
        /*0d34*/ 	.word	0x00000000
        /*0d38*/ 	.word	0x000070b8
        /*0d3c*/ 	.short	0x010a
        /*0d3e*/ 	.byte	0xff
	.zero		1


	//----- nvinfo : EIATTR_NUM_MBARRIERS
	.align		4
.L_66:
        /*0d40*/ 	.byte	0x03, 0x38
        /*0d42*/ 	.short	0x001c


	//----- nvinfo : EIATTR_EXIT_INSTR_OFFSETS
	.align		4
        /*0d44*/ 	.byte	0x04, 0x1c
        /*0d46*/ 	.short	(.L_68 - .L_67)


	//   ....[0]....
.L_67:
        /*0d48*/ 	.word	0x00001770


	//   ....[1]....
        /*0d4c*/ 	.word	0x00003e60


	//   ....[2]....
        /*0d50*/ 	.word	0x00003ec0


	//   ....[3]....
        /*0d54*/ 	.word	0x00009430


	//   ....[4]....
        /*0d58*/ 	.word	0x000094a0


	//   ....[5]....
        /*0d5c*/ 	.word	0x0000dfb0


	//   ....[6]....
        /*0d60*/ 	.word	0x0000e040


	//   ....[7]....
        /*0d64*/ 	.word	0x0000e090


	//   ....[8]....
        /*0d68*/ 	.word	0x00010b10


	//   ....[9]....
        /*0d6c*/ 	.word	0x00010b60


	//   ....[10]....
        /*0d70*/ 	.word	0x00011210


	//   ....[11]....
        /*0d74*/ 	.word	0x000114d0


	//----- nvinfo : EIATTR_INDIRECT_BRANCH_TARGETS
	.align		4
.L_68:
        /*0d78*/ 	.byte	0x04, 0x34
        /*0d7a*/ 	.short	(.L_70 - .L_69)


	//   ....[0]....
.L_69:
        /*0d7c*/ 	.word	.L_x_465@srel
        /*0d80*/ 	.short	0x0
        /*0d82*/ 	.short	0x0
        /*0d84*/ 	.word	0x3
        /*0d88*/ 	.word	.L_x_466@srel
        /*0d8c*/ 	.word	.L_x_467@srel
        /*0d90*/ 	.word	.L_x_468@srel


	//----- nvinfo : EIATTR_MAX_THREADS
	.align		4
.L_70:
        /*0d94*/ 	.byte	0x04, 0x05
        /*0d96*/ 	.short	(.L_72 - .L_71)
.L_71:
        /*0d98*/ 	.word	0x00000200
        /*0d9c*/ 	.word	0x00000001
        /*0da0*/ 	.word	0x00000001


	//----- nvinfo : EIATTR_CRS_STACK_SIZE
	.align		4
.L_72:
        /*0da4*/ 	.byte	0x04, 0x1e
        /*0da6*/ 	.short	(.L_74 - .L_73)
.L_73:
        /*0da8*/ 	.word	0x00000000


	//----- nvinfo : EIATTR_CBANK_PARAM_SIZE
	.align		4
.L_74:
        /*0dac*/ 	.byte	0x03, 0x19
        /*0dae*/ 	.short	0x0600


	//----- nvinfo : EIATTR_PARAM_CBANK
	.align		4
        /*0db0*/ 	.byte	0x04, 0x0a
        /*0db2*/ 	.short	(.L_76 - .L_75)
	.align		4
.L_75:
        /*0db4*/ 	.word	index@(.nv.constant0._ZN7cutlass13device_kernelINS_4fmha6kernel36Sm100FmhaFwdKernelTmaWarpspecializedIN4cute5tupleIJiiiNS5_IJNS5_IJiiEEEiEEEEEENS1_10collective38Sm100FmhaFwdMainloopTmaWarpspecializedINS_10bfloat16_tEffNS5_IJNS4_1CILi256EEENSC_ILi128EEENSC_ILi16EEEEEENS5_IJiNSC_ILi1EEES7_EEENS5_IJiSH_NS5_IJNS5_IJNSC_ILi0EEEiEEEiEEEEEESM_NS9_6NoMaskENS5_IJNSC_ILi2EEESH_SH_EEENSC_ILb0EEEEENS9_38Sm100FmhaFwdEpilogueTmaWarpspecializedINS_6half_tEfNS5_IJSE_SF_SE_EEESI_NS5_IJSH_S7_EEESQ_EENS2_23PersistentTileSchedulerENS2_41Sm100FmhaCtxKernelWarpspecializedScheduleEEEEEvNT_6ParamsE)
        /*0db8*/ 	.short	0x0380
        /*0dba*/ 	.short	0x0600


	//----- nvinfo : EIATTR_SW_WAR
	.align		4
.L_76:
        /*0dbc*/ 	.byte	0x04, 0x36
        /*0dbe*/ 	.short	(.L_78 - .L_77)
.L_77:
        /*0dc0*/ 	.word	0x00000008
.L_78:


//--------------------- .nv.callgraph             --------------------------
	.section	.nv.callgraph,"",@"SHT_CUDA_CALLGRAPH"
	.align	4
	.sectionentsize	8
	.align		4
        /*0000*/ 	.word	0x00000000
	.align		4
        /*0004*/ 	.word	0xffffffff
	.align		4
        /*0008*/ 	.word	index@(_ZN7cutlass13device_kernelINS_4fmha6kernel36Sm100FmhaFwdKernelTmaWarpspecializedIN4cute5tupleIJiiiNS5_IJNS5_IJiiEEEiEEEEEENS1_10collective38Sm100FmhaFwdMainloopTmaWarpspecializedINS_10bfloat16_tEffNS5_IJNS4_1CILi256EEENSC_ILi128EEENSC_ILi16EEEEEENS5_IJiNSC_ILi1EEES7_EEENS5_IJiSH_NS5_IJNS5_IJNSC_ILi0EEEiEEEiEEEEEESM_NS9_6NoMaskENS5_IJNSC_ILi2EEESH_SH_EEENSC_ILb0EEEEENS9_38Sm100FmhaFwdEpilogueTmaWarpspecializedINS_6half_tEfNS5_IJSE_SF_SE_EEESI_NS5_IJSH_S7_EEESQ_EENS2_23PersistentTileSchedulerENS2_41Sm100FmhaCtxKernelWarpspecializedScheduleEEEEEvNT_6ParamsE)
	.align		4
        /*000c*/ 	.word	index@(__assertfail)
	.align		4
        /*0010*/ 	.word	index@(_ZN7cutlass13device_kernelINS_4fmha6kernel36Sm100FmhaFwdKernelTmaWarpspecializedIN4cute5tupleIJiiiNS5_IJNS5_IJiiEEEiEEEEEENS1_10collective38Sm100FmhaFwdMainloopTmaWarpspecializedINS_10bfloat16_tEffNS5_IJNS4_1CILi256EEENSC_ILi128EEENSC_ILi16EEEEEENS5_IJiNSC_ILi1EEES7_EEENS5_IJiSH_NS5_IJNS5_IJNSC_ILi0EEEiEEEiEEEEEESM_NS9_6NoMaskENS5_IJNSC_ILi2EEESH_SH_EEENSC_ILb0EEEEENS9_38Sm100FmhaFwdEpilogueTmaWarpspecializedINS_6half_tEfNS5_IJSE_SF_SE_EEESI_NS5_IJSH_S7_EEESQ_EENS2_23PersistentTileSchedulerENS2_41Sm100FmhaCtxKernelWarpspecializedScheduleEEEEEvNT_6ParamsE)
	.align		4
        /*0014*/ 	.word	index@(vprintf)
	.align		4
        /*0018*/ 	.word	0x00000000
	.align		4
        /*001c*/ 	.word	0xfffffffe
	.align		4
        /*0020*/ 	.word	0x00000000
	.align		4
        /*0024*/ 	.word	0xfffffffd
	.align		4
        /*0028*/ 	.word	0x00000000
	.align		4
        /*002c*/ 	.word	0xfffffffc


//--------------------- .nv.constant4             --------------------------
	.section	.nv.constant4,"a",@progbits
	.align	8
	.align		8
.nv.constant4:
        /*0000*/ 	.dword	vprintf
	.align		8
        /*0008*/ 	.dword	__assertfail
	.align		8
        /*0010*/ 	.dword	__unnamed_1
	.align		8
        /*0018*/ 	.dword	__unnamed_2
	.align		8
        /*0020*/ 	.dword	__unnamed_3
	.align		8
        /*0028*/ 	.dword	__unnamed_4
	.align		8
        /*0030*/ 	.dword	__unnamed_5
	.align		8
        /*0038*/ 	.dword	__unnamed_6
	.align		8
        /*0040*/ 	.dword	__unnamed_7
	.align		8
        /*0048*/ 	.dword	_ZN39_INTERNAL_0b2a0f46_4_k_cu_b6622947_33024cuda3std3__45__cpo5beginE
	.align		8
        /*0050*/ 	.dword	_ZN39_INTERNAL_0b2a0f46_4_k_cu_b6622947_33024cuda3std3__45__cpo3endE
	.align		8
        /*0058*/ 	.dword	_ZN39_INTERNAL_0b2a0f46_4_k_cu_b6622947_33024cuda3std3__45__cpo6cbeginE
	.align		8
        /*0060*/ 	.dword	_ZN39_INTERNAL_0b2a0f46_4_k_cu_b6622947_33024cuda3std3__45__cpo4cendE
	.align		8
        /*0068*/ 	.dword	_ZN39_INTERNAL_0b2a0f46_4_k_cu_b6622947_33024cuda3std3__441_GLOBAL__N__0b2a0f46_4_k_cu_b6622947_33026ignoreE
	.align		8
        /*0070*/ 	.dword	_ZN39_INTERNAL_0b2a0f46_4_k_cu_b6622947_33024cuda3std3__419piecewise_constructE
	.align		8
        /*0078*/ 	.dword	_ZN39_INTERNAL_0b2a0f46_4_k_cu_b6622947_33024cuda3std3__48in_placeE
	.align		8
        /*0080*/ 	.dword	_ZN39_INTERNAL_0b2a0f46_4_k_cu_b6622947_33024cuda3std6ranges3__45__cpo4swapE
	.align		8
        /*0088*/ 	.dword	_ZN39_INTERNAL_0b2a0f46_4_k_cu_b6622947_33024cuda3std6ranges3__45__cpo9iter_moveE
	.align		8
        /*0090*/ 	.dword	_ZN39_INTERNAL_0b2a0f46_4_k_cu_b6622947_33024cute7productE
	.align		8
        /*0098*/ 	.dword	_ZN39_INTERNAL_0b2a0f46_4_k_cu_b6622947_33024cute1_E
	.align		8
        /*00a0*/ 	.dword	$str$22
	.align		8
        /*00a8*/ 	.dword	$str$23
	.align		8
        /*00b0*/ 	.dword	$str$26
	.align		8
        /*00b8*/ 	.dword	$str$27
	.align		8
        /*00c0*/ 	.dword	$str$28
	.align		8
        /*00c8*/ 	.dword	$str$29
	.align		8
        /*00d0*/ 	.dword	$str$30
	.align		8
        /*00d8*/ 	.dword	$str$31
	.align		8
        /*00e0*/ 	.dword	$str$32
	.align		8
        /*00e8*/ 	.dword	$str$33
	.align		8
        /*00f0*/ 	.dword	$str$34
	.align		8
        /*00f8*/ 	.dword	$str$35
	.align		8
        /*0100*/ 	.dword	$str$36
	.align		8
        /*0108*/ 	.dword	$str$37


//--------------------- .nv.constant2._ZN7cutlass13device_kernelINS_4fmha6kernel36Sm100FmhaFwdKernelTmaWarpspecializedIN4cute5tupleIJiiiNS5_IJNS5_IJiiEEEiEEEEEENS1_10collective38Sm100FmhaFwdMainloopTmaWarpspecializedINS_10bfloat16_tEffNS5_IJNS4_1CILi256EEENSC_ILi128EEENSC_ILi16EEEEEENS5_IJiNSC_ILi1EEES7_EEENS5_IJiSH_NS5_IJNS5_IJNSC_ILi0EEEiEEEiEEEEEESM_NS9_6NoMaskENS5_IJNSC_ILi2EEESH_SH_EEENSC_ILb0EEEEENS9_38Sm100FmhaFwdEpilogueTmaWarpspecializedINS_6half_tEfNS5_IJSE_SF_SE_EEESI_NS5_IJSH_S7_EEESQ_EENS2_23PersistentTileSchedulerENS2_41Sm100FmhaCtxKernelWarpspecializedScheduleEEEEEvNT_6ParamsE --------------------------
	.section	.nv.constant2._ZN7cutlass13device_kernelINS_4fmha6kernel36Sm100FmhaFwdKernelTmaWarpspecializedIN4cute5tupleIJiiiNS5_IJNS5_IJiiEEEiEEEEEENS1_10collective38Sm100FmhaFwdMainloopTmaWarpspecializedINS_10bfloat16_tEffNS5_IJNS4_1CILi256EEENSC_ILi128EEENSC_ILi16EEEEEENS5_IJiNSC_ILi1EEES7_EEENS5_IJiSH_NS5_IJNS5_IJNSC_ILi0EEEiEEEiEEEEEESM_NS9_6NoMaskENS5_IJNSC_ILi2EEESH_SH_EEENSC_ILb0EEEEENS9_38Sm100FmhaFwdEpilogueTmaWarpspecializedINS_6half_tEfNS5_IJSE_SF_SE_EEESI_NS5_IJSH_S7_EEESQ_EENS2_23PersistentTileSchedulerENS2_41Sm100FmhaCtxKernelWarpspecializedScheduleEEEEEvNT_6ParamsE,"a",@progbits
	.sectionflags	@""
	.align	4
.nv.constant2._ZN7cutlass13device_kernelINS_4fmha6kernel36Sm100FmhaFwdKernelTmaWarpspecializedIN4cute5tupleIJiiiNS5_IJNS5_IJiiEEEiEEEEEENS1_10collective38Sm100FmhaFwdMainloopTmaWarpspecializedINS_10bfloat16_tEffNS5_IJNS4_1CILi256EEENSC_ILi128EEENSC_ILi16EEEEEENS5_IJiNSC_ILi1EEES7_EEENS5_IJiSH_NS5_IJNS5_IJNSC_ILi0EEEiEEEiEEEEEESM_NS9_6NoMaskENS5_IJNSC_ILi2EEESH_SH_EEENSC_ILb0EEEEENS9_38Sm100FmhaFwdEpilogueTmaWarpspecializedINS_6half_tEfNS5_IJSE_SF_SE_EEESI_NS5_IJSH_S7_EEESQ_EENS2_23PersistentTileSchedulerENS2_41Sm100FmhaCtxKernelWarpspecializedScheduleEEEEEvNT_6ParamsE:
        /*0000*/ 	.byte	0x50, 0xe0, 0x00, 0x00, 0x20, 0x0b, 0x01, 0x00, 0x20, 0xe0, 0x00, 0x00


//--------------------- .text._ZN7cutlass13device_kernelINS_4fmha6kernel36Sm100FmhaFwdKernelTmaWarpspecializedIN4cute5tupleIJiiiNS5_IJNS5_IJiiEEEiEEEEEENS1_10collective38Sm100FmhaFwdMainloopTmaWarpspecializedINS_10bfloat16_tEffNS5_IJNS4_1CILi256EEENSC_ILi128EEENSC_ILi16EEEEEENS5_IJiNSC_ILi1EEES7_EEENS5_IJiSH_NS5_IJNS5_IJNSC_ILi0EEEiEEEiEEEEEESM_NS9_6NoMaskENS5_IJNSC_ILi2EEESH_SH_EEENSC_ILb0EEEEENS9_38Sm100FmhaFwdEpilogueTmaWarpspecializedINS_6half_tEfNS5_IJSE_SF_SE_EEESI_NS5_IJSH_S7_EEESQ_EENS2_23PersistentTileSchedulerENS2_41Sm100FmhaCtxKernelWarpspecializedScheduleEEEEEvNT_6ParamsE --------------------------
	.section	.text._ZN7cutlass13device_kernelINS_4fmha6kernel36Sm100FmhaFwdKernelTmaWarpspecializedIN4cute5tupleIJiiiNS5_IJNS5_IJiiEEEiEEEEEENS1_10collective38Sm100FmhaFwdMainloopTmaWarpspecializedINS_10bfloat16_tEffNS5_IJNS4_1CILi256EEENSC_ILi128EEENSC_ILi16EEEEEENS5_IJiNSC_ILi1EEES7_EEENS5_IJiSH_NS5_IJNS5_IJNSC_ILi0EEEiEEEiEEEEEESM_NS9_6NoMaskENS5_IJNSC_ILi2EEESH_SH_EEENSC_ILb0EEEEENS9_38Sm100FmhaFwdEpilogueTmaWarpspecializedINS_6half_tEfNS5_IJSE_SF_SE_EEESI_NS5_IJSH_S7_EEESQ_EENS2_23PersistentTileSchedulerENS2_41Sm100FmhaCtxKernelWarpspecializedScheduleEEEEEvNT_6ParamsE,"ax",@progbits
	.align	128
.text._ZN7cutlass13device_kernelINS_4fmha6kernel36Sm100FmhaFwdKernelTmaWarpspecializedIN4cute5tupleIJiiiNS5_IJNS5_IJiiEEEiEEEEEENS1_10collective38Sm100FmhaFwdMainloopTmaWarpspecializedINS_10bfloat16_tEffNS5_IJNS4_1CILi256EEENSC_ILi128EEENSC_ILi16EEEEEENS5_IJiNSC_ILi1EEES7_EEENS5_IJiSH_NS5_IJNS5_IJNSC_ILi0EEEiEEEiEEEEEESM_NS9_6NoMaskENS5_IJNSC_ILi2EEESH_SH_EEENSC_ILb0EEEEENS9_38Sm100FmhaFwdEpilogueTmaWarpspecializedINS_6half_tEfNS5_IJSE_SF_SE_EEESI_NS5_IJSH_S7_EEESQ_EENS2_23PersistentTileSchedulerENS2_41Sm100FmhaCtxKernelWarpspecializedScheduleEEEEEvNT_6ParamsE:
        .type           _ZN7cutlass13device_kernelINS_4fmha6kernel36Sm100FmhaFwdKernelTmaWarpspecializedIN4cute5tupleIJiiiNS5_IJNS5_IJiiEEEiEEEEEENS1_10collective38Sm100FmhaFwdMainloopTmaWarpspecializedINS_10bfloat16_tEffNS5_IJNS4_1CILi256EEENSC_ILi128EEENSC_ILi16EEEEEENS5_IJiNSC_ILi1EEES7_EEENS5_IJiSH_NS5_IJNS5_IJNSC_ILi0EEEiEEEiEEEEEESM_NS9_6NoMaskENS5_IJNSC_ILi2EEESH_SH_EEENSC_ILb0EEEEENS9_38Sm100FmhaFwdEpilogueTmaWarpspecializedINS_6half_tEfNS5_IJSE_SF_SE_EEESI_NS5_IJSH_S7_EEESQ_EENS2_23PersistentTileSchedulerENS2_41Sm100FmhaCtxKernelWarpspecializedScheduleEEEEEvNT_6ParamsE,@function
        .size           _ZN7cutlass13device_kernelINS_4fmha6kernel36Sm100FmhaFwdKernelTmaWarpspecializedIN4cute5tupleIJiiiNS5_IJNS5_IJiiEEEiEEEEEENS1_10collective38Sm100FmhaFwdMainloopTmaWarpspecializedINS_10bfloat16_tEffNS5_IJNS4_1CILi256EEENSC_ILi128EEENSC_ILi16EEEEEENS5_IJiNSC_ILi1EEES7_EEENS5_IJiSH_NS5_IJNS5_IJNSC_ILi0EEEiEEEiEEEEEESM_NS9_6NoMaskENS5_IJNSC_ILi2EEESH_SH_EEENSC_ILb0EEEEENS9_38Sm100FmhaFwdEpilogueTmaWarpspecializedINS_6half_tEfNS5_IJSE_SF_SE_EEESI_NS5_IJSH_S7_EEESQ_EENS2_23PersistentTileSchedulerENS2_41Sm100FmhaCtxKernelWarpspecializedScheduleEEEEEvNT_6ParamsE,(.L_x_469 - _ZN7cutlass13device_kernelINS_4fmha6kernel36Sm100FmhaFwdKernelTmaWarpspecializedIN4cute5tupleIJiiiNS5_IJNS5_IJiiEEEiEEEEEENS1_10collective38Sm100FmhaFwdMainloopTmaWarpspecializedINS_10bfloat16_tEffNS5_IJNS4_1CILi256EEENSC_ILi128EEENSC_ILi16EEEEEENS5_IJiNSC_ILi1EEES7_EEENS5_IJiSH_NS5_IJNS5_IJNSC_ILi0EEEiEEEiEEEEEESM_NS9_6NoMaskENS5_IJNSC_ILi2EEESH_SH_EEENSC_ILb0EEEEENS9_38Sm100FmhaFwdEpilogueTmaWarpspecializedINS_6half_tEfNS5_IJSE_SF_SE_EEESI_NS5_IJSH_S7_EEESQ_EENS2_23PersistentTileSchedulerENS2_41Sm100FmhaCtxKernelWarpspecializedScheduleEEEEEvNT_6ParamsE)
        .other          _ZN7cutlass13device_kernelINS_4fmha6kernel36Sm100FmhaFwdKernelTmaWarpspecializedIN4cute5tupleIJiiiNS5_IJNS5_IJiiEEEiEEEEEENS1_10collective38Sm100FmhaFwdMainloopTmaWarpspecializedINS_10bfloat16_tEffNS5_IJNS4_1CILi256EEENSC_ILi128EEENSC_ILi16EEEEEENS5_IJiNSC_ILi1EEES7_EEENS5_IJiSH_NS5_IJNS5_IJNSC_ILi0EEEiEEEiEEEEEESM_NS9_6NoMaskENS5_IJNSC_ILi2EEESH_SH_EEENSC_ILb0EEEEENS9_38Sm100FmhaFwdEpilogueTmaWarpspecializedINS_6half_tEfNS5_IJSE_SF_SE_EEESI_NS5_IJSH_S7_EEESQ_EENS2_23PersistentTileSchedulerENS2_41Sm100FmhaCtxKernelWarpspecializedScheduleEEEEEvNT_6ParamsE,@"STO_CUDA_ENTRY STV_DEFAULT"
_ZN7cutlass13device_kernelINS_4fmha6kernel36Sm100FmhaFwdKernelTmaWarpspecializedIN4cute5tupleIJiiiNS5_IJNS5_IJiiEEEiEEEEEENS1_10collective38Sm100FmhaFwdMainloopTmaWarpspecializedINS_10bfloat16_tEffNS5_IJNS4_1CILi256EEENSC_ILi128EEENSC_ILi16EEEEEENS5_IJiNSC_ILi1EEES7_EEENS5_IJiSH_NS5_IJNS5_IJNSC_ILi0EEEiEEEiEEEEEESM_NS9_6NoMaskENS5_IJNSC_ILi2EEESH_SH_EEENSC_ILb0EEEEENS9_38Sm100FmhaFwdEpilogueTmaWarpspecializedINS_6half_tEfNS5_IJSE_SF_SE_EEESI_NS5_IJSH_S7_EEESQ_EENS2_23PersistentTileSchedulerENS2_41Sm100FmhaCtxKernelWarpspecializedScheduleEEEEEvNT_6ParamsE:
[----:B------:R-:W1:Y:S02]  /*0000*/  LDC R1, c[0x0][0x37c] ;  /* 0x0000df00ff017b82 */ /* 0x000e640000000800 */
[----:B-1----:R-:W-:Y:S01]  /*0010*/  IADD3 R1, PT, PT, R1, -0x70, RZ ;  /* 0xffffff9001017810 */ /* 0x002fe20007ffe0ff */
[----:B------:R-:W1:Y:S01]  /*0020*/  S2R R31, SR_TID.X ;  /* 0x00000000001f7919 */ /* 0x000e620000002100 */
[----:B------:R-:W2:Y:S01]  /*0030*/  LDCU UR5, c[0x0][0x2f8] ;  /* 0x00005f00ff0577ac */ /* 0x000ea20008000800 */
[----:B------:R-:W3:Y:S01]  /*0040*/  LDCU UR4, c[0x0][0x2fc] ;  /* 0x00005f80ff0477ac */ /* 0x000ee20008000800 */
[----:B------:R-:W-:Y:S02]  /*0050*/  UPLOP3.LUT UP2, UPT, UPT, UPT, UPT, 0x40, 0x4 ;  /* 0x000000000004789c */ /* 0x000fe40003f4e870 */
[----:B------:R-:W-:Y:S02]  /*0060*/  UPLOP3.LUT UP1, UPT, UPT, UPT, UPT, 0x80, 0x8 ;  /* 0x000000000008789c */ /* 0x000fe40003f2f070 */
[----:B------:R-:W-:-:S02]  /*0070*/  UP2UR UR39, UPR, URZ, 0x4 ;  /* 0x00000004ff277883 */ /* 0x000fc40008000000 */
[----:B------:R-:W-:Y:S02]  /*0080*/  UPLOP3.LUT UP2, UPT, UPT, UPT, UPT, 0x80, 0x8 ;  /* 0x000000000008789c */ /* 0x000fe40003f4f070 */
[----:B------:R-:W-:Y:S01]  /*0090*/  UPLOP3.LUT UP0, UPT, UPT, UPT, UPT, 0x40, 0x4 ;  /* 0x000000000004789c */ /* 0x000fe20003f0e870 */
[----:B--2---:R-:W-:Y:S01]  /*00a0*/  IADD3 R29, P0, PT, R1, UR5, RZ ;  /* 0x00000005011d7c10 */ /* 0x004fe2000ff1e0ff */
[----:B------:R-:W-:Y:S02]  /*00b0*/  UPLOP3.LUT UP6, UPT, UPT, UPT, UPT, 0x40, 0x4 ;  /* 0x000000000004789c */ /* 0x000fe40003fce870 */
[----:B------:R-:W-:Y:S02]  /*00c0*/  UPLOP3.LUT UP5, UPT, UPT, UPT, UPT, 0x40, 0x4 ;  /* 0x000000000004789c */ /* 0x000fe40003fae870 */
[----:B------:R-:W-:Y:S01]  /*00d0*/  UPLOP3.LUT UP4, UPT, UPT, UPT, UPT, 0x40, 0x4 ;  /* 0x000000000004789c */ /* 0x000fe20003f8e870 */
[----:B---3--:R-:W-:Y:S01]  /*00e0*/  IMAD.X R28, RZ, RZ, UR4, P0 ;  /* 0x00000004ff1c7e24 */ /* 0x008fe200080e06ff */
[----:B------:R-:W-:Y:S01]  /*00f0*/  UP2UR UR51, UPR, URZ, 0x4 ;  /* 0x00000004ff337883 */ /* 0x000fe20008000000 */
[----:B-1----:R-:W-:-:S05]  /*0100*/  SHF.R.U32.HI R3, RZ, 0x5, R31 ;  /* 0x00000005ff037819 */ /* 0x002fca000001161f */
[----:B------:R-:W1:Y:S02]  /*0110*/  SHFL.IDX PT, R0, R3, RZ, 0x1f ;  /* 0x00001fff03007589 */ /* 0x000e6400000e0000 */
[----:B-1----:R-:W-:-:S04]  /*0120*/  SHF.R.S32.HI R5, RZ, 0x1f, R0 ;  /* 0x0000001fff057819 */ /* 0x002fc80000011400 */
[----:B------:R-:W-:-:S04]  /*0130*/  LEA.HI R2, R5, R0, RZ, 0x2 ;  /* 0x0000000005027211 */ /* 0x000fc800078f10ff */
[----:B------:R-:W-:-:S04]  /*0140*/  SHF.R.S32.HI R2, RZ, 0x2, R2 ;  /* 0x00000002ff027819 */ /* 0x000fc80000011402 */
[----:B------:R-:W-:-:S13]  /*0150*/  ISETP.NE.AND P1, PT, R2, RZ, PT ;  /* 0x000000ff0200720c */ /* 0x000fda0003f25270 */
[----:B------:R-:W-:Y:S05]  /*0160*/  @!P1 BRA `(.L_x_0) ;  /* 0x0000000400249947 */ /* 0x000fea0003800000 */
[----:B------:R-:W-:-:S13]  /*0170*/  ISETP.NE.AND P0, PT, R2, 0x2, PT ;  /* 0x000000020200780c */ /* 0x000fda0003f05270 */
[----:B------:R-:W-:Y:S05]  /*0180*/  @!P0 BRA `(.L_x_1) ;  /* 0x0000000000f48947 */ /* 0x000fea0003800000 */
[----:B------:R-:W-:-:S13]  /*0190*/  ISETP.NE.AND P0, PT, R2, 0x1, PT ;  /* 0x000000010200780c */ /* 0x000fda0003f05270 */
[----:B------:R-:W-:Y:S05]  /*01a0*/  @P0 BRA `(.L_x_2) ;  /* 0x00000000002c0947 */ /* 0x000fea0003800000 */
[----:B------:R-:W-:Y:S01]  /*01b0*/  HFMA2 R2, -RZ, RZ, 0, 5.9604644775390625e-08 ;  /* 0x00000001ff027431 */ /* 0x000fe200000001ff */
[----:B------:R-:W-:Y:S02]  /*01c0*/  UPLOP3.LUT UP3, UPT, UPT, UPT, UPT, 0x40, 0x4 ;  /* 0x000000000004789c */ /* 0x000fe40003f6e870 */
[----:B------:R-:W-:Y:S02]  /*01d0*/  UPLOP3.LUT UP2, UPT, UPT, UPT, UPT, 0x40, 0x4 ;  /* 0x000000000004789c */ /* 0x000fe40003f4e870 */
[----:B------:R-:W-:Y:S02]  /*01e0*/  UPLOP3.LUT UP1, UPT, UPT, UPT, UPT, 0x80, 0x8 ;  /* 0x000000000008789c */ /* 0x000fe40003f2f070 */
[----:B------:R-:W-:Y:S02]  /*01f0*/  UPLOP3.LUT UP0, UPT, UPT, UPT, UPT, 0x40, 0x4 ;  /* 0x000000000004789c */ /* 0x000fe40003f0e870 */
[----:B------:R-:W-:Y:S02]  /*0200*/  UPLOP3.LUT UP6, UPT, UPT, UPT, UPT, 0x40, 0x4 ;  /* 0x000000000004789c */ /* 0x000fe40003fce870 */
[----:B------:R-:W-:-:S02]  /*0210*/  UPLOP3.LUT UP5, UPT, UPT, UPT, UPT, 0x40, 0x4 ;  /* 0x000000000004789c */ /* 0x000fc40003fae870 */
[----:B------:R-:W-:Y:S02]  /*0220*/  UPLOP3.LUT UP4, UPT, UPT, UPT, UPT, 0x80, 0x8 ;  /* 0x000000000008789c */ /* 0x000fe40003f8f070 */
[----:B------:R-:W-:Y:S02]  /*0230*/  UP2UR UR39, UPR, URZ, 0x8 ;  /* 0x00000008ff277883 */ /* 0x000fe40008000000 */
[----:B------:R-:W-:Y:S01]  /*0240*/  UP2UR UR51, UPR, URZ, 0x4 ;  /* 0x00000004ff337883 */ /* 0x000fe20008000000 */
[----:B------:R-:W-:Y:S11]  /*0250*/  BRA `(.L_x_0) ;  /* 0x0000000000e87947 */ /* 0x000ff60003800000 */
.L_x_2:
[----:B------:R-:W-:Y:S01]  /*0260*/  ISETP.NE.AND P0, PT, R0, 0xc, PT ;  /* 0x0000000c0000780c */ /* 0x000fe20003f05270 */
[----:B------:R-:W-:Y:S01]  /*0270*/  UPLOP3.LUT UP2, UPT, UPT, UPT, UPT, 0x40, 0x4 ;  /* 0x000000000004789c */ /* 0x000fe20003f4e870 */
[----:B------:R-:W-:Y:S01]  /*0280*/  HFMA2 R2, -RZ, RZ, 0, 1.78813934326171875e-07 ;  /* 0x00000003ff027431 */ /* 0x000fe200000001ff */
[----:B------:R-:W-:Y:S02]  /*0290*/  UPLOP3.LUT UP1, UPT, UPT, UPT, UPT, 0x80, 0x8 ;  /* 0x000000000008789c */ /* 0x000fe40003f2f070 */
[----:B------:R-:W-:Y:S02]  /*02a0*/  UP2UR UR39, UPR, URZ, 0x4 ;  /* 0x00000004ff277883 */ /* 0x000fe40008000000 */
[----:B------:R-:W-:Y:S02]  /*02b0*/  UPLOP3.LUT UP2, UPT, UPT, UPT, UPT, 0x40, 0x4 ;  /* 0x000000000004789c */ /* 0x000fe40003f4e870 */
[----:B------:R-:W-:Y:S02]  /*02c0*/  UPLOP3.LUT UP0, UPT, UPT, UPT, UPT, 0x40, 0x4 ;  /* 0x000000000004789c */ /* 0x000fe40003f0e870 */
[----:B------:R-:W-:-:S02]  /*02d0*/  UPLOP3.LUT UP6, UPT, UPT, UPT, UPT, 0x40, 0x4 ;  /* 0x000000000004789c */ /* 0x000fc40003fce870 */
[----:B------:R-:W-:Y:S02]  /*02e0*/  UPLOP3.LUT UP5, UPT, UPT, UPT, UPT, 0x80, 0x8 ;  /* 0x000000000008789c */ /* 0x000fe40003faf070 */
[----:B------:R-:W-:Y:S02]  /*02f0*/  UPLOP3.LUT UP4, UPT, UPT, UPT, UPT, 0x40, 0x4 ;  /* 0x000000000004789c */ /* 0x000fe40003f8e870 */
[----:B------:R-:W-:Y:S01]  /*0300*/  UP2UR UR51, UPR, URZ, 0x4 ;  /* 0x00000004ff337883 */ /* 0x000fe20008000000 */
[----:B------:R-:W-:Y:S11]  /*0310*/  @!P0 BRA `(.L_x_0) ;  /* 0x0000000000b88947 */ /* 0x000ff60003800000 */
[----:B------:R-:W-:-:S13]  /*0320*/  ISETP.NE.AND P0, PT, R0, 0xe, PT ;  /* 0x0000000e0000780c */ /* 0x000fda0003f05270 */
[----:B------:R-:W-:Y:S05]  /*0330*/  @!P0 BRA `(.L_x_3) ;  /* 0x00000000005c8947 */ /* 0x000fea0003800000 */
[----:B------:R-:W-:-:S13]  /*0340*/  ISETP.NE.AND P0, PT, R0, 0xd, PT ;  /* 0x0000000d0000780c */ /* 0x000fda0003f05270 */
[----:B------:R-:W-:Y:S05]  /*0350*/  @P0 BRA `(.L_x_4) ;  /* 0x00000000002c0947 */ /* 0x000fea0003800000 */
[----:B------:R-:W-:Y:S01]  /*0360*/  HFMA2 R2, -RZ, RZ, 0, 2.384185791015625e-07 ;  /* 0x00000004ff027431 */ /* 0x000fe200000001ff */
        /* <DEDUP_REMOVED lines=10> */
.L_x_4:
[----:B------:R-:W-:Y:S01]  /*0410*/  HFMA2 R2, -RZ, RZ, 0, 3.5762786865234375e-07 ;  /* 0x00000006ff027431 */ /* 0x000fe200000001ff */
[----:B------:R-:W-:Y:S02]  /*0420*/  UPLOP3.LUT UP3, UPT, UPT, UPT, UPT, 0x40, 0x4 ;  /* 0x000000000004789c */ /* 0x000fe40003f6e870 */
[----:B------:R-:W-:Y:S02]  /*0430*/  UPLOP3.LUT UP2, UPT, UPT, UPT, UPT, 0x40, 0x4 ;  /* 0x000000000004789c */ /* 0x000fe40003f4e870 */
[----:B------:R-:W-:Y:S02]  /*0440*/  UPLOP3.LUT UP0, UPT, UPT, UPT, UPT, 0x40, 0x4 ;  /* 0x000000000004789c */ /* 0x000fe40003f0e870 */
[----:B------:R-:W-:Y:S02]  /*0450*/  UPLOP3.LUT UP6, UPT, UPT, UPT, UPT, 0x40, 0x4 ;  /* 0x000000000004789c */ /* 0x000fe40003fce870 */
[----:B------:R-:W-:Y:S02]  /*0460*/  UPLOP3.LUT UP5, UPT, UPT, UPT, UPT, 0x40, 0x4 ;  /* 0x000000000004789c */ /* 0x000fe40003fae870 */
[----:B------:R-:W-:-:S02]  /*0470*/  UPLOP3.LUT UP4, UPT, UPT, UPT, UPT, 0x40, 0x4 ;  /* 0x000000000004789c */ /* 0x000fc40003f8e870 */
[----:B------:R-:W-:Y:S02]  /*0480*/  UP2UR UR39, UPR, URZ, 0x8 ;  /* 0x00000008ff277883 */ /* 0x000fe40008000000 */
[----:B------:R-:W-:Y:S01]  /*0490*/  UP2UR UR51, UPR, URZ, 0x4 ;  /* 0x00000004ff337883 */ /* 0x000fe20008000000 */
[----:B------:R-:W-:Y:S11]  /*04a0*/  BRA `(.L_x_0) ;  /* 0x0000000000547947 */ /* 0x000ff60003800000 */
.L_x_3:
[----:B------:R-:W-:Y:S01]  /*04b0*/  HFMA2 R2, -RZ, RZ, 0, 2.98023223876953125e-07 ;  /* 0x00000005ff027431 */ /* 0x000fe200000001ff */
        /* <DEDUP_REMOVED lines=10> */
.L_x_1:
[----:B------:R-:W-:Y:S01]  /*0560*/  HFMA2 R2, -RZ, RZ, 0, 1.1920928955078125e-07 ;  /* 0x00000002ff027431 */ /* 0x000fe200000001ff */
        /* <DEDUP_REMOVED lines=8> */
[----:B------:R-:W-:-:S12]  /*05f0*/  UP2UR UR51, UPR, URZ, 0x4 ;  /* 0x00000004ff337883 */ /* 0x000fd80008000000 */
.L_x_0:
[----:B------:R-:W-:Y:S01]  /*0600*/  ELECT P0, URZ, PT ;  /* 0x0000000000ff782f */ /* 0x000fe20003800000 */
[----:B------:R-:W-:Y:S03]  /*0610*/  BSSY.RECONVERGENT B0, `(.L_x_5) ;  /* 0x000000f000007945 */ /* 0x000fe60003800200 */
[----:B------:R-:W-:Y:S02]  /*0620*/  PLOP3.LUT P2, PT, P0, PT, UP0, 0x5d, 0xd5 ;  /* 0x0000000000d5781c */ /* 0x000fe4000074eb0d */
[----:B------:R-:W-:-:S11]  /*0630*/  PLOP3.LUT P1, PT, P0, PT, UP6, 0x5d, 0xd5 ;  /* 0x0000000000d5781c */ /* 0x000fd6000072eb6d */
[----:B------:R-:W-:Y:S05]  /*0640*/  @P2 BRA `(.L_x_6) ;  /* 0x00000000002c2947 */ /* 0x000fea0003800000 */
[----:B------:R-:W1:Y:S02]  /*0650*/  LDCU.64 UR4, c[0x0][0x348] ;  /* 0x00006900ff0477ac */ /* 0x000e640008000a00 */
[----:B-1----:R-:W-:-:S04]  /*0660*/  UIADD3 UR8, UP0, UPT, UR4, 0x80, URZ ;  /* 0x0000008004087890 */ /* 0x002fc8000ff1e0ff */
[----:B------:R-:W-:Y:S02]  /*0670*/  UIADD3.X UR9, UPT, UPT, URZ, UR5, URZ, UP0, !UPT ;  /* 0x00000005ff097290 */ /* 0x000fe400087fe4ff */
[----:B------:R-:W-:-:S04]  /*0680*/  UIADD3 UR6, UP0, UPT, UR4, 0x180, URZ ;  /* 0x0000018004067890 */ /* 0x000fc8000ff1e0ff */
[----:B------:R-:W-:Y:S02]  /*0690*/  UIADD3.X UR7, UPT, UPT, URZ, UR5, URZ, UP0, !UPT ;  /* 0x00000005ff077290 */ /* 0x000fe400087fe4ff */
[----:B------:R-:W-:Y:S01]  /*06a0*/  UIADD3 UR4, UP0, UPT, UR4, 0x280, URZ ;  /* 0x0000028004047890 */ /* 0x000fe2000ff1e0ff */
[----:B------:R1:W-:Y:S03]  /*06b0*/  UTMACCTL.PF [UR8] ;  /* 0x00000000080079b9 */ /* 0x0003e60008040000 */
[----:B------:R-:W-:-:S03]  /*06c0*/  UIADD3.X UR5, UPT, UPT, URZ, UR5, URZ, UP0, !UPT ;  /* 0x00000005ff057290 */ /* 0x000fc600087fe4ff */
[----:B------:R1:W-:Y:S06]  /*06d0*/  UTMACCTL.PF [UR6] ;  /* 0x00000000060079b9 */ /* 0x0003ec0008040000 */
[----:B------:R1:W-:Y:S02]  /*06e0*/  UTMACCTL.PF [UR4] ;  /* 0x00000000040079b9 */ /* 0x0003e40008040000 */
[----:B-1----:R-:W-:Y:S01]  /*06f0*/  NOP ;  /* 0x0000000000007918 */ /* 0x002fe20000000000 */
.L_x_6:
[----:B------:R-:W-:Y:S05]  /*0700*/  BSYNC.RECONVERGENT B0 ;  /* 0x0000000000007941 */ /* 0x000fea0003800200 */
.L_x_5:
[----:B------:R-:W-:Y:S04]  /*0710*/  BSSY.RECONVERGENT B0, `(.L_x_7) ;  /* 0x000001b000007945 */ /* 0x000fe80003800200 */
[----:B------:R-:W-:Y:S05]  /*0720*/  @P1 BRA `(.L_x_8) ;  /* 0x0000000000241947 */ /* 0x000fea0003800000 */
[----:B------:R-:W1:Y:S01]  /*0730*/  LDCU.64 UR4, c[0x0][0x348] ;  /* 0x00006900ff0477ac */ /* 0x000e620008000a00 */
[----:B------:R-:W-:Y:S02]  /*0740*/  PLOP3.LUT P6, PT, PT, PT, PT, 0x80, 0x8 ;  /* 0x000000000008781c */ /* 0x000fe40003fcf070 */
[----:B------:R-:W-:Y:S02]  /*0750*/  PLOP3.LUT P5, PT, PT, PT, PT, 0x8, 0x80 ;  /* 0x000000000080781c */ /* 0x000fe40003fae170 */
[----:B------:R-:W-:Y:S02]  /*0760*/  PLOP3.LUT P4, PT, PT, PT, PT, 0x80, 0x8 ;  /* 0x000000000008781c */ /* 0x000fe40003f8f070 */
[----:B------:R-:W-:Y:S01]  /*0770*/  PLOP3.LUT P3, PT, PT, PT, PT, 0x80, 0x8 ;  /* 0x000000000008781c */ /* 0x000fe20003f6f070 */
[----:B-1----:R-:W-:-:S04]  /*0780*/  UIADD3 UR4, UP0, UPT, UR4, 0x400, URZ ;  /* 0x0000040004047890 */ /* 0x002fc8000ff1e0ff */
[----:B------:R-:W-:-:S09]  /*0790*/  UIADD3.X UR5, UPT, UPT, URZ, UR5, URZ, UP0, !UPT ;  /* 0x00000005ff057290 */ /* 0x000fd200087fe4ff */
[----:B------:R1:W-:Y:S02]  /*07a0*/  UTMACCTL.PF [UR4] ;  /* 0x00000000040079b9 */ /* 0x0003e40008040000 */
[----:B-1----:R-:W-:Y:S05]  /*07b0*/  BRA `(.L_x_9) ;  /* 0x0000000000407947 */ /* 0x002fea0003800000 */
.L_x_8:
[----:B------:R-:W-:-:S13]  /*07c0*/  ISETP.NE.AND P1, PT, R2, 0x3, PT ;  /* 0x000000030200780c */ /* 0x000fda0003f25270 */
[----:B------:R-:W-:Y:S05]  /*07d0*/  @!P1 BRA `(.L_x_10) ;  /* 0x0000000000289947 */ /* 0x000fea0003800000 */
[----:B------:R-:W-:Y:S02]  /*07e0*/  ISETP.NE.AND P1, PT, R2, 0x4, PT ;  /* 0x000000040200780c */ /* 0x000fe40003f25270 */
[----:B------:R-:W-:Y:S02]  /*07f0*/  PLOP3.LUT P4, PT, PT, PT, PT, 0x80, 0x8 ;  /* 0x000000000008781c */ /* 0x000fe40003f8f070 */
[----:B------:R-:W-:Y:S02]  /*0800*/  PLOP3.LUT P5, PT, PT, PT, PT, 0x8, 0x80 ;  /* 0x000000000080781c */ /* 0x000fe40003fae170 */
[----:B------:R-:W-:Y:S02]  /*0810*/  PLOP3.LUT P6, PT, PT, PT, PT, 0x80, 0x8 ;  /* 0x000000000008781c */ /* 0x000fe40003fcf070 */
[----:B------:R-:W-:-:S05]  /*0820*/  PLOP3.LUT P3, PT, PT, PT, PT, 0x80, 0x8 ;  /* 0x000000000008781c */ /* 0x000fca0003f6f070 */
[----:B------:R-:W-:Y:S08]  /*0830*/  @P1 BRA `(.L_x_9) ;  /* 0x0000000000201947 */ /* 0x000ff00003800000 */
[----:B------:R-:W-:Y:S02]  /*0840*/  PLOP3.LUT P5, PT, PT, PT, PT, 0x8, 0x80 ;  /* 0x000000000080781c */ /* 0x000fe40003fae170 */
[----:B------:R-:W-:Y:S02]  /*0850*/  PLOP3.LUT P6, PT, PT, PT, PT, 0x8, 0x80 ;  /* 0x000000000080781c */ /* 0x000fe40003fce170 */
[----:B------:R-:W-:Y:S01]  /*0860*/  PLOP3.LUT P3, PT, PT, PT, PT, 0x8, 0x80 ;  /* 0x000000000080781c */ /* 0x000fe20003f6e170 */
[----:B------:R-:W-:-:S12]  /*0870*/  BRA `(.L_x_9) ;  /* 0x0000000000107947 */ /* 0x000fd80003800000 */
.L_x_10:
[----:B------:R-:W-:Y:S02]  /*0880*/  PLOP3.LUT P6, PT, PT, PT, PT, 0x8, 0x80 ;  /* 0x000000000080781c */ /* 0x000fe40003fce170 */
[----:B------:R-:W-:Y:S02]  /*0890*/  PLOP3.LUT P5, PT, PT, PT, PT, 0x80, 0x8 ;  /* 0x000000000008781c */ /* 0x000fe40003faf070 */
[----:B------:R-:W-:Y:S02]  /*08a0*/  PLOP3.LUT P4, PT, PT, PT, PT, 0x8, 0x80 ;  /* 0x000000000080781c */ /* 0x000fe40003f8e170 */
[----:B------:R-:W-:-:S13]  /*08b0*/  PLOP3.LUT P3, PT, PT, PT, PT, 0x80, 0x8 ;  /* 0x000000000008781c */ /* 0x000fda0003f6f070 */
.L_x_9:
[----:B------:R-:W-:Y:S05]  /*08c0*/  BSYNC.RECONVERGENT B0 ;  /* 0x0000000000007941 */ /* 0x000fea0003800200 */
.L_x_7:
[----:B------:R-:W1:Y:S01]  /*08d0*/  SHFL.IDX PT, R0, R3, RZ, 0x1f ;  /* 0x00001fff03007589 */ /* 0x000e6200000e0000 */
[----:B------:R-:W-:Y:S02]  /*08e0*/  ISETP.NE.AND P1, PT, R2, 0x3, PT ;  /* 0x000000030200780c */ /* 0x000fe40003f25270 */
[----:B------:R-:W-:Y:S02]  /*08f0*/  PLOP3.LUT P0, PT, P0, PT, UP1, 0xae, 0xea ;  /* 0x0000000000ea781c */ /* 0x000fe4000070f51e */
[----:B-1----:R-:W-:-:S13]  /*0900*/  ISETP.NE.AND P2, PT, R0, RZ, PT ;  /* 0x000000ff0000720c */ /* 0x002fda0003f45270 */
[----:B------:R-:W-:Y:S05]  /*0910*/  @P2 BRA `(.L_x_11) ;  /* 0x0000000000382947 */ /* 0x000fea0003800000 */
[----:B------:R-:W1:Y:S01]  /*0920*/  S2UR UR5, SR_CgaCtaId ;  /* 0x00000000000579c3 */ /* 0x000e620000008800 */
[----:B------:R-:W-:Y:S01]  /*0930*/  UMOV UR6, 0x400 ;  /* 0x0000040000067882 */ /* 0x000fe20000000000 */
[----:B------:R-:W-:Y:S01]  /*0940*/  UMOV UR4, 0x1 ;  /* 0x0000000100047882 */ /* 0x000fe20000000000 */
[----:B------:R-:W-:Y:S01]  /*0950*/  ELECT P2, URZ, PT ;  /* 0x0000000000ff782f */ /* 0x000fe20003840000 */
[----:B-1----:R-:W-:Y:S02]  /*0960*/  ULEA UR5, UR5, UR6, 0x18 ;  /* 0x0000000605057291 */ /* 0x002fe4000f8ec0ff */
[----:B------:R-:W-:-:S04]  /*0970*/  UIADD3 UR6, UPT, UPT, -UR4, 0x100000, URZ ;  /* 0x0010000004067890 */ /* 0x000fc8000fffe1ff */
[----:B------:R-:W-:Y:S02]  /*0980*/  USHF.L.U32 UR7, UR6, 0xb, URZ ;  /* 0x0000000b06077899 */ /* 0x000fe400080006ff */
[----:B------:R-:W-:Y:S01]  /*0990*/  USHF.L.U32 UR6, UR6, 0x1, URZ ;  /* 0x0000000106067899 */ /* 0x000fe200080006ff */
[----:B------:R-:W1:Y:S11]  /*09a0*/  FENCE.VIEW.ASYNC.S ;  /* 0x00000000000073c6 */ /* 0x000e760000000000 */
[----:B-1----:R1:W2:Y:S01]  /*09b0*/  SYNCS.EXCH.64 URZ, [UR5+0x7000], UR6 ;  /* 0x0070000605ff75b2 */ /* 0x0022a20008000100 */
[----:B------:R1:W3:Y:S01]  /*09c0*/  SYNCS.EXCH.64 URZ, [UR5+0x7010], UR6 ;  /* 0x0070100605ff75b2 */ /* 0x0002e20008000100 */
[----:B------:R1:W4:Y:S01]  /*09d0*/  SYNCS.EXCH.64 URZ, [UR5+0x7008], UR6 ;  /* 0x0070080605ff75b2 */ /* 0x0003220008000100 */
[----:B------:R1:W1:Y:S01]  /*09e0*/  SYNCS.EXCH.64 URZ, [UR5+0x7018], UR6 ;  /* 0x0070180605ff75b2 */ /* 0x0002620008000100 */
[----:B------:R-:W-:Y:S01]  /*09f0*/  NOP ;  /* 0x0000000000007918 */ /* 0x000fe20000000000 */
.L_x_11:
[----:B------:R-:W-:Y:S01]  /*0a00*/  NOP ;  /* 0x0000000000007918 */ /* 0x000fe20000000000 */
[----:B------:R-:W-:Y:S05]  /*0a10*/  @!P1 BRA `(.L_x_12) ;  /* 0x0000000000289947 */ /* 0x000fea0003800000 */
[----:B------:R-:W-:Y:S01]  /*0a20*/  ISETP.NE.AND P1, PT, R2, 0x4, PT ;  /* 0x000000040200780c */ /* 0x000fe20003f25270 */
[----:B------:R-:W-:Y:S02]  /*0a30*/  UPLOP3.LUT UP3, UPT, UPT, UPT, UPT, 0x80, 0x8 ;  /* 0x000000000008789c */ /* 0x000fe40003f6f070 */
[----:B------:R-:W-:Y:S02]  /*0a40*/  UPLOP3.LUT UP2, UPT, UPT, UPT, UPT, 0x40, 0x4 ;  /* 0x000000000004789c */ /* 0x000fe40003f4e870 */
[----:B------:R-:W-:Y:S02]  /*0a50*/  UPLOP3.LUT UP1, UPT, UPT, UPT, UPT, 0x80, 0x8 ;  /* 0x000000000008789c */ /* 0x000fe40003f2f070 */
[----:B------:R-:W-:-:S06]  /*0a60*/  UPLOP3.LUT UP0, UPT, UPT, UPT, UPT, 0x80, 0x8 ;  /* 0x000000000008789c */ /* 0x000fcc0003f0f070 */
[----:B------:R-:W-:Y:S05]  /*0a70*/  @P1 BRA `(.L_x_13) ;  /* 0x0000000000201947 */ /* 0x000fea0003800000 */
[----:B------:R-:W-:Y:S02]  /*0a80*/  UPLOP3.LUT UP2, UPT, UPT, UPT, UPT, 0x40, 0x4 ;  /* 0x000000000004789c */ /* 0x000fe40003f4e870 */
[----:B------:R-:W-:Y:S02]  /*0a90*/  UPLOP3.LUT UP3, UPT, UPT, UPT, UPT, 0x40, 0x4 ;  /* 0x000000000004789c */ /* 0x000fe40003f6e870 */
[----:B------:R-:W-:Y:S01]  /*0aa0*/  UPLOP3.LUT UP0, UPT, UPT, UPT, UPT, 0x40, 0x4 ;  /* 0x000000000004789c */ /* 0x000fe20003f0e870 */
[----:B------:R-:W-:Y:S05]  /*0ab0*/  BRA `(.L_x_13) ;  /* 0x0000000000107947 */ /* 0x000fea0003800000 */
.L_x_12:
[----:B------:R-:W-:Y:S02]  /*0ac0*/  UPLOP3.LUT UP3, UPT, UPT, UPT, UPT, 0x40, 0x4 ;  /* 0x000000000004789c */ /* 0x000fe40003f6e870 */
[----:B------:R-:W-:Y:S02]  /*0ad0*/  UPLOP3.LUT UP2, UPT, UPT, UPT, UPT, 0x80, 0x8 ;  /* 0x000000000008789c */ /* 0x000fe40003f4f070 */
[----:B------:R-:W-:Y:S02]  /*0ae0*/  UPLOP3.LUT UP1, UPT, UPT, UPT, UPT, 0x40, 0x4 ;  /* 0x000000000004789c */ /* 0x000fe40003f2e870 */
[----:B------:R-:W-:Y:S02]  /*0af0*/  UPLOP3.LUT UP0, UPT, UPT, UPT, UPT, 0x80, 0x8 ;  /* 0x000000000008789c */ /* 0x000fe40003f0f070 */
.L_x_13:
[----:B------:R-:W5:Y:S02]  /*0b00*/  SHFL.IDX PT, R0, R3, RZ, 0x1f ;  /* 0x00001fff03007589 */ /* 0x000f6400000e0000 */
[----:B-----5:R-:W-:-:S13]  /*0b10*/  ISETP.NE.AND P1, PT, R0, RZ, PT ;  /* 0x000000ff0000720c */ /* 0x020fda0003f25270 */
[----:B------:R-:W-:Y:S05]  /*0b20*/  @P1 BRA `(.L_x_14) ;  /* 0x0000000000401947 */ /* 0x000fea0003800000 */
[----:B-1----:R-:W1:Y:S01]  /*0b30*/  S2UR UR5, SR_CgaCtaId ;  /* 0x00000000000579c3 */ /* 0x002e620000008800 */
        /* <DEDUP_REMOVED lines=8> */
[----:B-1----:R1:W1:Y:S01]  /*0bc0*/  SYNCS.EXCH.64 URZ, [UR5+0x7020], UR6 ;  /* 0x0070200605ff75b2 */ /* 0x0022620008000100 */
[----:B------:R1:W1:Y:S01]  /*0bd0*/  SYNCS.EXCH.64 URZ, [UR5+0x7038], UR6 ;  /* 0x0070380605ff75b2 */ /* 0x0002620008000100 */
[----:B------:R1:W1:Y:S01]  /*0be0*/  SYNCS.EXCH.64 URZ, [UR5+0x7028], UR6 ;  /* 0x0070280605ff75b2 */ /* 0x0002620008000100 */
[----:B------:R1:W1:Y:S01]  /*0bf0*/  SYNCS.EXCH.64 URZ, [UR5+0x7040], UR6 ;  /* 0x0070400605ff75b2 */ /* 0x0002620008000100 */
[----:B------:R1:W1:Y:S01]  /*0c00*/  SYNCS.EXCH.64 URZ, [UR5+0x7030], UR6 ;  /* 0x0070300605ff75b2 */ /* 0x0002620008000100 */
[----:B------:R1:W1:Y:S01]  /*0c10*/  SYNCS.EXCH.64 URZ, [UR5+0x7048], UR6 ;  /* 0x0070480605ff75b2 */ /* 0x0002620008000100 */
[----:B------:R-:W-:Y:S01]  /*0c20*/  NOP ;  /* 0x0000000000007918 */ /* 0x000fe20000000000 */
.L_x_14:
[----:B------:R-:W5:Y:S01]  /*0c30*/  SHFL.IDX PT, R0, R3, RZ, 0x1f ;  /* 0x00001fff03007589 */ /* 0x000f6200000e0000 */
[----:B------:R-:W-:Y:S01]  /*0c40*/  NOP ;  /* 0x0000000000007918 */ /* 0x000fe20000000000 */
[----:B-----5:R-:W-:-:S13]  /*0c50*/  ISETP.NE.AND P1, PT, R0, RZ, PT ;  /* 0x000000ff0000720c */ /* 0x020fda0003f25270 */
[----:B------:R-:W-:Y:S05]  /*0c60*/  @P1 BRA `(.L_x_15) ;  /* 0x0000000000401947 */ /* 0x000fea0003800000 */
[----:B-1----:R-:W1:Y:S01]  /*0c70*/  S2UR UR6, SR_CgaCtaId ;  /* 0x00000000000679c3 */ /* 0x002e620000008800 */
[----:B------:R-:W-:Y:S01]  /*0c80*/  UMOV UR7, 0x400 ;  /* 0x0000040000077882 */ /* 0x000fe20000000000 */
[----:B------:R-:W-:Y:S01]  /*0c90*/  UMOV UR5, 0x1 ;  /* 0x0000000100057882 */ /* 0x000fe20000000000 */
[----:B------:R-:W-:Y:S01]  /*0ca0*/  UMOV UR4, 0x80 ;  /* 0x0000008000047882 */ /* 0x000fe20000000000 */
[----:B------:R-:W-:-:S04]  /*0cb0*/  UIADD3 UR8, UPT, UPT, -UR5, 0x100000, URZ ;  /* 0x0010000005087890 */ /* 0x000fc8000fffe1ff */
[----:B------:R-:W-:Y:S02]  /*0cc0*/  USHF.L.U32 UR9, UR8, 0xb, URZ ;  /* 0x0000000b08097899 */ /* 0x000fe400080006ff */
[----:B------:R-:W-:Y:S02]  /*0cd0*/  USHF.L.U32 UR8, UR8, 0x1, URZ ;  /* 0x0000000108087899 */ /* 0x000fe400080006ff */
[----:B------:R-:W-:-:S04]  /*0ce0*/  UIADD3 UR4, UPT, UPT, -UR4, 0x100000, URZ ;  /* 0x0010000004047890 */ /* 0x000fc8000fffe1ff */
[----:B------:R-:W-:Y:S02]  /*0cf0*/  USHF.L.U32 UR5, UR4, 0xb, URZ ;  /* 0x0000000b04057899 */ /* 0x000fe400080006ff */
[----:B------:R-:W-:Y:S01]  /*0d00*/  USHF.L.U32 UR4, UR4, 0x1, URZ ;  /* 0x0000000104047899 */ /* 0x000fe200080006ff */
[----:B------:R-:W-:Y:S01]  /*0d10*/  ELECT P1, URZ, PT ;  /* 0x0000000000ff782f */ /* 0x000fe20003820000 */
[----:B-1----:R-:W-:Y:S01]  /*0d20*/  ULEA UR6, UR6, UR7, 0x18 ;  /* 0x0000000706067291 */ /* 0x002fe2000f8ec0ff */
[----:B------:R-:W1:Y:S11]  /*0d30*/  FENCE.VIEW.ASYNC.S ;  /* 0x00000000000073c6 */ /* 0x000e760000000000 */
[----:B-1----:R1:W1:Y:S01]  /*0d40*/  SYNCS.EXCH.64 URZ, [UR6+0x7050], UR8 ;  /* 0x0070500806ff75b2 */ /* 0x0022620008000100 */
[----:B------:R1:W1:Y:S01]  /*0d50*/  SYNCS.EXCH.64 URZ, [UR6+0x7058], UR4 ;  /* 0x0070580406ff75b2 */ /* 0x0002620008000100 */
[----:B------:R-:W-:Y:S01]  /*0d60*/  NOP ;  /* 0x0000000000007918 */ /* 0x000fe20000000000 */
.L_x_15:
[----:B------:R-:W5:Y:S01]  /*0d70*/  SHFL.IDX PT, R0, R3, RZ, 0x1f ;  /* 0x00001fff03007589 */ /* 0x000f6200000e0000 */
[----:B------:R-:W-:Y:S01]  /*0d80*/  ISETP.NE.AND P2, PT, R2, 0x2, PT ;  /* 0x000000020200780c */ /* 0x000fe20003f45270 */
        /* <DEDUP_REMOVED lines=19> */
.L_x_16:
[----:B------:R-:W-:Y:S01]  /*0ec0*/  NOP ;  /* 0x0000000000007918 */ /* 0x000fe20000000000 */
[----:B------:R-:W-:Y:S05]  /*0ed0*/  @!P2 BRA `(.L_x_17) ;  /* 0x000000000024a947 */ /* 0x000fea0003800000 */
[----:B------:R-:W-:Y:S01]  /*0ee0*/  ISETP.NE.AND P1, PT, R2, RZ, PT ;  /* 0x000000ff0200720c */ /* 0x000fe20003f25270 */
[----:B-1----:R-:W-:Y:S02]  /*0ef0*/  UP2UR UR4, UPR, URZ, 0x1 ;  /* 0x00000001ff047883 */ /* 0x002fe40008000000 */
[----:B------:R-:W-:Y:S01]  /*0f00*/  UPLOP3.LUT UP0, UPT, UPT, UPT, UPT, 0x80, 0x8 ;  /* 0x000000000008789c */ /* 0x000fe20003f0f070 */
[----:B------:R-:W-:-:S03]  /*0f10*/  UMOV UR7, URZ ;  /* 0x000000ff00077c82 */ /* 0x000fc60008000000 */
[----:B------:R-:W-:Y:S02]  /*0f20*/  UP2UR UR38, UPR, URZ, 0x1 ;  /* 0x00000001ff267883 */ /* 0x000fe40008000000 */
[----:B------:R-:W-:-:S04]  /*0f30*/  UISETP.NE.AND UP0, UPT, UR4, URZ, UPT ;  /* 0x000000ff0400728c */ /* 0x000fc8000bf05270 */
[----:B------:R-:W-:Y:S07]  /*0f40*/  @P1 BRA `(.L_x_18) ;  /* 0x00000000001c1947 */ /* 0x000fee0003800000 */
[----:B------:R-:W-:Y:S01]  /*0f50*/  UMOV UR7, 0x1 ;  /* 0x0000000100077882 */ /* 0x000fe20000000000 */
[----:B------:R-:W-:Y:S05]  /*0f60*/  BRA `(.L_x_18) ;  /* 0x0000000000147947 */ /* 0x000fea0003800000 */
.L_x_17:
[----:B-1----:R-:W-:Y:S02]  /*0f70*/  UP2UR UR4, UPR, URZ, 0x1 ;  /* 0x00000001ff047883 */ /* 0x002fe40008000000 */
[----:B------:R-:W-:Y:S01]  /*0f80*/  UPLOP3.LUT UP0, UPT, UPT, UPT, UPT, 0x40, 0x4 ;  /* 0x000000000004789c */ /* 0x000fe20003f0e870 */
[----:B------:R-:W-:-:S03]  /*0f90*/  UMOV UR7, 0x2 ;  /* 0x0000000200077882 */ /* 0x000fc60000000000 */
[----:B------:R-:W-:Y:S02]  /*0fa0*/  UP2UR UR38, UPR, URZ, 0x1 ;  /* 0x00000001ff267883 */ /* 0x000fe40008000000 */
[----:B------:R-:W-:Y:S02]  /*0fb0*/  UISETP.NE.AND UP0, UPT, UR4, URZ, UPT ;  /* 0x000000ff0400728c */ /* 0x000fe4000bf05270 */
.L_x_18:
[----:B------:R-:W1:Y:S02]  /*0fc0*/  SHFL.IDX PT, R0, R3, RZ, 0x1f ;  /* 0x00001fff03007589 */ /* 0x000e6400000e0000 */
[----:B-1----:R-:W-:-:S13]  /*0fd0*/  ISETP.NE.AND P1, PT, R0, RZ, PT ;  /* 0x000000ff0000720c */ /* 0x002fda0003f25270 */
[----:B------:R-:W-:Y:S05]  /*0fe0*/  @P1 BRA `(.L_x_19) ;  /* 0x0000000000301947 */ /* 0x000fea0003800000 */
[----:B------:R-:W1:Y:S01]  /*0ff0*/  S2UR UR5, SR_CgaCtaId ;  /* 0x00000000000579c3 */ /* 0x000e620000008800 */
[----:B------:R-:W-:Y:S01]  /*1000*/  UMOV UR6, 0x400 ;  /* 0x0000040000067882 */ /* 0x000fe20000000000 */
[----:B------:R-:W-:Y:S01]  /*1010*/  UMOV UR4, 0x80 ;  /* 0x0000008000047882 */ /* 0x000fe20000000000 */
[----:B------:R-:W-:Y:S01]  /*1020*/  ELECT P1, URZ, PT ;  /* 0x0000000000ff782f */ /* 0x000fe20003820000 */
[----:B------:R-:W-:-:S04]  /*1030*/  UIADD3 UR8, UPT, UPT, -UR4, 0x100000, URZ ;  /* 0x0010000004087890 */ /* 0x000fc8000fffe1ff */
[----:B------:R-:W-:Y:S02]  /*1040*/  USHF.L.U32 UR9, UR8, 0xb, URZ ;  /* 0x0000000b08097899 */ /* 0x000fe400080006ff */
[----:B------:R-:W-:Y:S02]  /*1050*/  USHF.L.U32 UR8, UR8, 0x1, URZ ;  /* 0x0000000108087899 */ /* 0x000fe400080006ff */
[----:B-1----:R-:W-:Y:S01]  /*1060*/  ULEA UR5, UR5, UR6, 0x18 ;  /* 0x0000000605057291 */ /* 0x002fe2000f8ec0ff */
[----:B------:R-:W1:Y:S11]  /*1070*/  FENCE.VIEW.ASYNC.S ;  /* 0x00000000000073c6 */ /* 0x000e760000000000 */
[----:B-1----:R1:W1:Y:S01]  /*1080*/  SYNCS.EXCH.64 URZ, [UR5+0x7070], UR8 ;  /* 0x0070700805ff75b2 */ /* 0x0022620008000100 */
[----:B------:R1:W1:Y:S01]  /*1090*/  SYNCS.EXCH.64 URZ, [UR5+0x7078], UR8 ;  /* 0x0070780805ff75b2 */ /* 0x0002620008000100 */
[----:B------:R-:W-:Y:S01]  /*10a0*/  NOP ;  /* 0x0000000000007918 */ /* 0x000fe20000000000 */
.L_x_19:
[----:B------:R-:W-:Y:S01]  /*10b0*/  NOP ;  /* 0x0000000000007918 */ /* 0x000fe20000000000 */
[----:B------:R-:W-:Y:S05]  /*10c0*/  @!P2 BRA `(.L_x_20) ;  /* 0x000000000024a947 */ /* 0x000fea0003800000 */
[----:B------:R-:W-:Y:S01]  /*10d0*/  ISETP.NE.AND P1, PT, R2, 0x1, PT ;  /* 0x000000010200780c */ /* 0x000fe20003f25270 */
[----:B------:R-:W-:Y:S02]  /*10e0*/  UP2UR UR4, UPR, URZ, 0x1 ;  /* 0x00000001ff047883 */ /* 0x000fe40008000000 */
[----:B------:R-:W-:Y:S01]  /*10f0*/  UPLOP3.LUT UP0, UPT, UPT, UPT, UPT, 0x80, 0x8 ;  /* 0x000000000008789c */ /* 0x000fe20003f0f070 */
[----:B------:R-:W-:-:S03]  /*1100*/  UMOV UR6, URZ ;  /* 0x000000ff00067c82 */ /* 0x000fc60008000000 */
[----:B------:R-:W-:Y:S02]  /*1110*/  UP2UR UR37, UPR, URZ, 0x1 ;  /* 0x00000001ff257883 */ /* 0x000fe40008000000 */
[----:B------:R-:W-:-:S04]  /*1120*/  UISETP.NE.AND UP0, UPT, UR4, URZ, UPT ;  /* 0x000000ff0400728c */ /* 0x000fc8000bf05270 */
[----:B------:R-:W-:Y:S07]  /*1130*/  @P1 BRA `(.L_x_21) ;  /* 0x00000000001c1947 */ /* 0x000fee0003800000 */
[----:B------:R-:W-:Y:S01]  /*1140*/  UMOV UR6, 0x1 ;  /* 0x0000000100067882 */ /* 0x000fe20000000000 */
[----:B------:R-:W-:Y:S05]  /*1150*/  BRA `(.L_x_21) ;  /* 0x0000000000147947 */ /* 0x000fea0003800000 */
.L_x_20:
[----:B------:R-:W-:Y:S02]  /*1160*/  UP2UR UR4, UPR, URZ, 0x1 ;  /* 0x00000001ff047883 */ /* 0x000fe40008000000 */
[----:B------:R-:W-:Y:S01]  /*1170*/  UPLOP3.LUT UP0, UPT, UPT, UPT, UPT, 0x40, 0x4 ;  /* 0x000000000004789c */ /* 0x000fe20003f0e870 */
[----:B------:R-:W-:-:S03]  /*1180*/  UMOV UR6, 0x2 ;  /* 0x0000000200067882 */ /* 0x000fc60000000000 */
[----:B------:R-:W-:Y:S02]  /*1190*/  UP2UR UR37, UPR, URZ, 0x1 ;  /* 0x00000001ff257883 */ /* 0x000fe40008000000 */
[----:B------:R-:W-:Y:S02]  /*11a0*/  UISETP.NE.AND UP0, UPT, UR4, URZ, UPT ;  /* 0x000000ff0400728c */ /* 0x000fe4000bf05270 */
.L_x_21:
        /* <DEDUP_REMOVED lines=14> */
[----:B------:R-:W-:Y:S01]  /*1290*/  NOP ;  /* 0x0000000000007918 */ /* 0x000fe20000000000 */
.L_x_22:
        /* <DEDUP_REMOVED lines=19> */
[----:B------:R1:W1:Y:S01]  /*13d0*/  SYNCS.EXCH.64 URZ, [UR8+0x7098], UR10 ;  /* 0x0070980a08ff75b2 */ /* 0x0002620008000100 */
[----:B------:R1:W1:Y:S01]  /*13e0*/  SYNCS.EXCH.64 URZ, [UR8+0x70a8], UR4 ;  /* 0x0070a80408ff75b2 */ /* 0x0002620008000100 */
[----:B------:R-:W-:Y:S01]  /*13f0*/  NOP ;  /* 0x0000000000007918 */ /* 0x000fe20000000000 */
.L_x_23:
        /* <DEDUP_REMOVED lines=22> */
.L_x_24:
[----:B------:R-:W5:Y:S01]  /*1560*/  SHFL.IDX PT, R3, R3, RZ, 0x1f ;  /* 0x00001fff03037589 */ /* 0x000f6200000e0000 */
[----:B------:R-:W1:Y:S01]  /*1570*/  S2UR UR36, SR_CTAID.X ;  /* 0x00000000002479c3 */ /* 0x000e620000002500 */
[----:B------:R-:W-:Y:S01]  /*1580*/  NOP ;  /* 0x0000000000007918 */ /* 0x000fe20000000000 */
[----:B-----5:R-:W-:-:S13]  /*1590*/  ISETP.NE.AND P1, PT, R3, RZ, PT ;  /* 0x000000ff0300720c */ /* 0x020fda0003f25270 */
[----:B-1----:R-:W-:Y:S05]  /*15a0*/  @P1 BRA `(.L_x_25) ;  /* 0x0000000000301947 */ /* 0x002fea0003800000 */
        /* <DEDUP_REMOVED lines=12> */
.L_x_25:
[----:B------:R-:W-:Y:S01]  /*1670*/  ISETP.GT.AND P1, PT, R2, 0x3, PT ;  /* 0x000000030200780c */ /* 0x000fe20003f24270 */
[----:B------:R-:W-:Y:S01]  /*1680*/  NOP ;  /* 0x0000000000007918 */ /* 0x000fe20000000000 */
[----:B-1234-:R-:W-:Y:S11]  /*1690*/  BAR.SYNC.DEFER_BLOCKING 0x0 ;  /* 0x0000000000007b1d */ /* 0x01eff60000010000 */
[----:B------:R-:W-:Y:S05]  /*16a0*/  @P1 BRA `(.L_x_26) ;  /* 0x000000c800441947 */ /* 0x000fea0003800000 */
[----:B------:R-:W-:Y:S01]  /*16b0*/  ISETP.GE.U32.AND P0, PT, R2, 0x2, PT ;  /* 0x000000020200780c */ /* 0x000fe20003f06070 */
[----:B------:R-:W-:Y:S02]  /*16c0*/  UISETP.NE.AND UP0, UPT, UR51, URZ, UPT ;  /* 0x000000ff3300728c */ /* 0x000fe4000bf05270 */
[----:B------:R-:W-:Y:S02]  /*16d0*/  USEL UR4, URZ, 0x2, !UP4 ;  /* 0x00000002ff047887 */ /* 0x000fe4000e000000 */
[----:B------:R-:W-:Y:S02]  /*16e0*/  USEL UR5, URZ, 0x2, !UP0 ;  /* 0x00000002ff057887 */ /* 0x000fe4000c000000 */
[----:B------:R-:W-:Y:S02]  /*16f0*/  USEL UR4, UR4, 0x1, !UP5 ;  /* 0x0000000104047887 */ /* 0x000fe4000e800000 */
[----:B------:R-:W-:-:S04]  /*1700*/  USEL UR5, UR5, 0x1, !UP5 ;  /* 0x0000000105057887 */ /* 0x000fc8000e800000 */
[----:B------:R-:W-:Y:S08]  /*1710*/  @!P0 BRA `(.L_x_27) ;  /* 0x0000007c00488947 */ /* 0x000ff00003800000 */
[----:B------:R-:W-:Y:S05]  /*1720*/  @!P2 BRA `(.L_x_28) ;  /* 0x0000002400d0a947 */ /* 0x000fea0003800000 */
[----:B------:R-:W-:-:S08]  /*1730*/  NOP ;  /* 0x0000000000007918 */ /* 0x000fd00000000000 */
[----:B------:R-:W1:-:S00]  /*1740*/  USETMAXREG.DEALLOC.CTAPOOL 0x20 ;  /* 0x00000020000079c8 */ /* 0x000e4000080e0500 */
[----:B-1----:R-:W1:Y:S02]  /*1750*/  LDC R0, c[0x0][0x900] ;  /* 0x00024000ff007b82 */ /* 0x002e640000000800 */
[----:B-1----:R-:W-:-:S13]  /*1760*/  ISETP.LE.AND P0, PT, R0, UR36, PT ;  /* 0x0000002400007c0c */ /* 0x002fda000bf03270 */
[----:B------:R-:W-:Y:S05]  /*1770*/  @P0 EXIT ;  /* 0x000000000000094d */ /* 0x000fea0003800000 */
[----:B------:R-:W1:Y:S01]  /*1780*/  S2UR UR68, SR_CgaCtaId ;  /* 0x00000000004479c3 */ /* 0x000e620000008800 */
[----:B------:R-:W-:Y:S01]  /*1790*/  UMOV UR6, 0x400 ;  /* 0x0000040000067882 */ /* 0x000fe20000000000 */
[----:B------:R-:W-:Y:S01]  /*17a0*/  HFMA2 R5, -RZ, RZ, 0, 0 ;  /* 0x00000000ff057431 */ /* 0x000fe200000001ff */
[----:B------:R-:W-:Y:S01]  /*17b0*/  PRMT R6, RZ, 0x7610, R6 ;  /* 0x00007610ff067816 */ /* 0x000fe20000000006 */
[----:B------:R-:W-:Y:S02]  /*17c0*/  ULOP3.LUT UR22, UR4, 0x1, URZ, 0xc0, !UPT ;  /* 0x0000000104167892 */ /* 0x000fe4000f8ec0ff */
[----:B------:R-:W-:Y:S01]  /*17d0*/  ULOP3.LUT UR23, UR5, 0x1, URZ, 0xc0, !UPT ;  /* 0x0000000105177892 */ /* 0x000fe2000f8ec0ff */
[----:B------:R-:W-:Y:S01]  /*17e0*/  UMOV UR32, URZ ;  /* 0x000000ff00207c82 */ /* 0x000fe20008000000 */
[----:B------:R-:W-:Y:S01]  /*17f0*/  UMOV UR31, 0x1 ;  /* 0x00000001001f7882 */ /* 0x000fe20000000000 */
[----:B------:R-:W-:Y:S01]  /*1800*/  UMOV UR30, 0x1 ;  /* 0x00000001001e7882 */ /* 0x000fe20000000000 */
[----:B------:R-:W-:Y:S01]  /*1810*/  UMOV UR29, 0x1 ;  /* 0x00000001001d7882 */ /* 0x000fe20000000000 */
[----:B------:R-:W-:Y:S01]  /*1820*/  UMOV UR4, URZ ;  /* 0x000000ff00047c82 */ /* 0x000fe20008000000 */
[----:B------:R-:W-:Y:S01]  /*1830*/  UMOV UR28, URZ ;  /* 0x000000ff001c7c82 */ /* 0x000fe20008000000 */
[----:B------:R-:W-:Y:S01]  /*1840*/  UMOV UR69, 0xc0004010 ;  /* 0xc000401000457882 */ /* 0x000fe20000000000 */
[----:B-1----:R-:W-:-:S04]  /*1850*/  ULEA UR68, UR68, UR6, 0x18 ;  /* 0x0000000644447291 */ /* 0x002fc8000f8ec0ff */
[----:B------:R-:W-:Y:S02]  /*1860*/  UIADD3 UR33, UPT, UPT, UR68, 0x2000, URZ ;  /* 0x0000200044217890 */ /* 0x000fe4000fffe0ff */
[----:B------:R-:W-:Y:S02]  /*1870*/  USHF.R.U32.HI UR68, URZ, 0x4, UR68 ;  /* 0x00000004ff447899 */ /* 0x000fe40008011644 */
[----:B------:R-:W-:Y:S02]  /*1880*/  USHF.R.U32.HI UR33, URZ, 0x4, UR33 ;  /* 0x00000004ff217899 */ /* 0x000fe40008011621 */
[----:B------:R-:W-:Y:S02]  /*1890*/  ULOP3.LUT UR68, UR68, 0x3fff, URZ, 0xc0, !UPT ;  /* 0x00003fff44447892 */ /* 0x000fe4000f8ec0ff */
[----:B------:R-:W-:Y:S02]  /*18a0*/  ULOP3.LUT UR33, UR33, 0x3fff, URZ, 0xc0, !UPT ;  /* 0x00003fff21217892 */ /* 0x000fe4000f8ec0ff */
[----:B------:R-:W-:-:S02]  /*18b0*/  ULOP3.LUT UR68, UR68, 0x10000, URZ, 0xfc, !UPT ;  /* 0x0001000044447892 */ /* 0x000fc4000f8efcff */
[----:B------:R-:W-:-:S12]  /*18c0*/  ULOP3.LUT UR24, UR33, 0x10000, URZ, 0xfc, !UPT ;  /* 0x0001000021187892 */ /* 0x000fd8000f8efcff */
.L_x_89:
[----:B------:R-:W1:Y:S01]  /*18d0*/  LDCU.64 UR6, c[0x0][0x908] ;  /* 0x00012100ff0677ac */ /* 0x000e620008000a00 */
[----:B--2---:R-:W2:Y:S01]  /*18e0*/  LDCU UR5, c[0x0][0x904] ;  /* 0x00012080ff0577ac */ /* 0x004ea20008000800 */
[----:B-1----:R-:W-:Y:S01]  /*18f0*/  UIMAD.WIDE.U32 UR8, UR36, UR6, URZ ;  /* 0x00000006240872a5 */ /* 0x002fe2000f8e00ff */
[----:B------:R-:W1:Y:S01]  /*1900*/  LDCU UR6, c[0x0][0x380] ;  /* 0x00007000ff0677ac */ /* 0x000e620008000800 */
[----:B--2---:R-:W-:Y:S02]  /*1910*/  UISETP.NE.AND UP0, UPT, UR5, 0x1, UPT ;  /* 0x000000010500788c */ /* 0x004fe4000bf05270 */
[----:B------:R-:W-:-:S04]  /*1920*/  USHF.R.U32.HI UR7, URZ, UR7, UR9 ;  /* 0x00000007ff077299 */ /* 0x000fc80008011609 */
[----:B------:R-:W-:-:S04]  /*1930*/  USEL UR7, UR36, UR7, !UP0 ;  /* 0x0000000724077287 */ /* 0x000fc8000c000000 */
[----:B------:R-:W-:-:S04]  /*1940*/  UIADD3 UR7, UPT, UPT, -UR7, URZ, URZ ;  /* 0x000000ff07077290 */ /* 0x000fc8000fffe1ff */
[----:B------:R-:W-:-:S04]  /*1950*/  UIMAD UR5, UR5, UR7, UR36 ;  /* 0x00000007050572a4 */ /* 0x000fc8000f8e0224 */
[----:B------:R-:W-:-:S04]  /*1960*/  USHF.L.U32 UR5, UR5, 0x8, URZ ;  /* 0x0000000805057899 */ /* 0x000fc800080006ff */
[----:B-1----:R-:W-:-:S09]  /*1970*/  UISETP.GE.AND UP0, UPT, UR5, UR6, UPT ;  /* 0x000000060500728c */ /* 0x002fd2000bf06270 */
[----:B------:R-:W-:Y:S05]  /*1980*/  BRA.U UP0, `(.L_x_29) ;  /* 0x0000002500207547 */ /* 0x000fea000b800000 */
[----:B------:R-:W-:-:S13]  /*1990*/  LOP3.LUT P0, RZ, R6, 0xff, RZ, 0xc0, !PT ;  /* 0x000000ff06ff7812 */ /* 0x000fda000780c0ff */
[----:B------:R-:W-:Y:S05]  /*19a0*/  @P0 BRA `(.L_x_30) ;  /* 0x0000000000940947 */ /* 0x000fea0003800000 */
[----:B------:R-:W1:Y:S01]  /*19b0*/  S2UR UR6, SR_CgaCtaId ;  /* 0x00000000000679c3 */ /* 0x000e620000008800 */
[----:B------:R-:W-:Y:S01]  /*19c0*/  UMOV UR7, 0x40 ;  /* 0x0000004000077882 */ /* 0x000fe20000000000 */
[----:B------:R-:W-:Y:S01]  /*19d0*/  NOP ;  /* 0x0000000000007918 */ /* 0x000fe20000000000 */
[----:B------:R-:W-:Y:S01]  /*19e0*/  UMOV UR5, 0x400 ;  /* 0x0000040000057882 */ /* 0x000fe20000000000 */
[----:B-1----:R-:W-:Y:S02]  /*19f0*/  ULEA UR7, UR6, UR7, 0x18 ;  /* 0x0000000706077291 */ /* 0x002fe4000f8ec0ff */
[----:B------:R-:W-:-:S07]  /*1a00*/  ULEA UR6, UR6, UR5, 0x18 ;  /* 0x0000000506067291 */ /* 0x000fce000f8ec0ff */
[----:B------:R-:W1:Y:S02]  /*1a10*/  LDS.U8 R0, [UR7+0x1c] ;  /* 0x00001c07ff007984 */ /* 0x000e640008000000 */
[----:B-1----:R-:W-:-:S13]  /*1a20*/  ISETP.NE.AND P0, PT, R0, RZ, PT ;  /* 0x000000ff0000720c */ /* 0x002fda0003f05270 */
[----:B------:R-:W-:Y:S05]  /*1a30*/  @P0 BRA `(.L_x_31) ;  /* 0x0000000000580947 */ /* 0x000fea0003800000 */
[----:B------:R-:W-:-:S13]  /*1a40*/  ELECT P0, URZ, PT ;  /* 0x0000000000ff782f */ /* 0x000fda0003800000 */
[----:B------:R-:W-:Y:S05]  /*1a50*/  @!P0 BRA `(.L_x_32) ;  /* 0x0000000000608947 */ /* 0x000fea0003800000 */
[----:B------:R-:W-:Y:S01]  /*1a60*/  UMOV UR5, 0x10 ;  /* 0x0000001000057882 */ /* 0x000fe20000000000 */
[----:B------:R-:W-:Y:S01]  /*1a70*/  HFMA2 R0, -RZ, RZ, 0, 5.9604644775390625e-08 ;  /* 0x00000001ff007431 */ /* 0x000fe200000001ff */
[----:B------:R-:W-:-:S03]  /*1a80*/  MOV R2, 0xffff ;  /* 0x0000ffff00027802 */ /* 0x000fc60000000f00 */
[----:B------:R-:W-:Y:S04]  /*1a90*/  DEPBAR.LE SB1, 0x36 ;  /* 0x00009d800000791a */ /* 0x000fe80000000000 */
[----:B------:R-:W1:Y:S02]  /*1aa0*/  UTCATOMSWS.FIND_AND_SET.ALIGN UP0, UR5, UR5 ;  /* 0x00000005000575e3 */ /* 0x000e640008000800 */
[----:B-1----:R-:W-:Y:S01]  /*1ab0*/  MOV R3, UR5 ;  /* 0x0000000500037c02 */ /* 0x002fe20008000f00 */
[----:B------:R-:W-:Y:S06]  /*1ac0*/  BRA.U UP0, `(.L_x_33) ;  /* 0x0000000100187547 */ /* 0x000fec000b800000 */
.L_x_34:
[----:B------:R-:W-:Y:S05]  /*1ad0*/  NANOSLEEP 0x64 ;  /* 0x000000640000795d */ /* 0x000fea0003800000 */
[----:B------:R-:W-:-:S05]  /*1ae0*/  UMOV UR5, 0x10 ;  /* 0x0000001000057882 */ /* 0x000fca0000000000 */
[----:B------:R-:W-:Y:S04]  /*1af0*/  DEPBAR.LE SB1, 0x36 ;  /* 0x00009d800000791a */ /* 0x000fe80000000000 */
[----:B------:R-:W1:Y:S02]  /*1b00*/  UTCATOMSWS.FIND_AND_SET.ALIGN UP0, UR5, UR5 ;  /* 0x00000005000575e3 */ /* 0x000e640008000800 */
[----:B-1----:R-:W-:Y:S01]  /*1b10*/  MOV R3, UR5 ;  /* 0x0000000500037c02 */ /* 0x002fe20008000f00 */
[----:B------:R-:W-:Y:S05]  /*1b20*/  BRA.U !UP0, `(.L_x_34) ;  /* 0xfffffffd08e87547 */ /* 0x000fea000b83ffff */
.L_x_33:
[-C--:B------:R-:W-:Y:S02]  /*1b30*/  SHF.L.U32 R2, R2, R3.reuse, RZ ;  /* 0x0000000302027219 */ /* 0x080fe400000006ff */
[----:B------:R-:W-:Y:S01]  /*1b40*/  SHF.L.U32 R0, R0, R3, RZ ;  /* 0x0000000300007219 */ /* 0x000fe200000006ff */
[----:B------:R-:W-:Y:S02]  /*1b50*/  IMAD.SHL.U32 R3, R3, 0x20, RZ ;  /* 0x0000002003037824 */ /* 0x000fe400078e00ff */
[----:B------:R1:W-:Y:S04]  /*1b60*/  ATOMS.OR RZ, [UR7+0x14], R2 ;  /* 0x00001402ffff798c */ /* 0x0003e8000b000007 */
[----:B------:R1:W-:Y:S04]  /*1b70*/  ATOMS.OR RZ, [UR7+0x18], R0 ;  /* 0x00001800ffff798c */ /* 0x0003e8000b000007 */
[----:B------:R1:W-:Y:S01]  /*1b80*/  STS [UR6+0x70e0], R3 ;  /* 0x0070e003ff007988 */ /* 0x0003e20008000806 */
[----:B------:R-:W-:Y:S05]  /*1b90*/  BRA `(.L_x_32) ;  /* 0x0000000000107947 */ /* 0x000fea0003800000 */
.L_x_31:
[----:B------:R-:W-:Y:S02]  /*1ba0*/  MOV R0, 0xffffffff ;  /* 0xffffffff00007802 */ /* 0x000fe40000000f00 */
[----:B------:R-:W-:-:S03]  /*1bb0*/  MOV R2, 0x1be0 ;  /* 0x00001be000027802 */ /* 0x000fc60000000f00 */
[----:B------:R1:W-:Y:S04]  /*1bc0*/  STS [UR6+0x70e0], R0 ;  /* 0x0070e000ff007988 */ /* 0x0003e80008000806 */
[----:B-1----:R-:W-:Y:S05]  /*1bd0*/  CALL.REL.NOINC `($__internal_1_$__cuda_sm10x_tcgen05_guardrail_trap_phase_invalid_during_alloc) ;  /* 0x0000010c00547944 */ /* 0x002fea0003c00000 */
.L_x_32:
[----:B------:R-:W-:Y:S05]  /*1be0*/  WARPSYNC.ALL ;  /* 0x0000000000007948 */ /* 0x000fea0003800000 */
[----:B------:R-:W-:Y:S01]  /*1bf0*/  NOP ;  /* 0x0000000000007918 */ /* 0x000fe20000000000 */
.L_x_30:
[----:B------:R-:W2:Y:S01]  /*1c00*/  LDCU UR5, c[0x0][0x384] ;  /* 0x00007080ff0577ac */ /* 0x000ea20008000800 */
[----:B------:R-:W-:Y:S01]  /*1c10*/  HFMA2 R6, -RZ, RZ, 0, 5.9604644775390625e-08 ;  /* 0x00000001ff067431 */ /* 0x000fe200000001ff */
[----:B--2---:R-:W-:-:S09]  /*1c20*/  UISETP.NE.AND UP0, UPT, UR5, URZ, UPT ;  /* 0x000000ff0500728c */ /* 0x004fd2000bf05270 */
[----:B------:R-:W-:Y:S05]  /*1c30*/  BRA.U !UP0, `(.L_x_29) ;  /* 0x0000002108747547 */ /* 0x000fea000b800000 */
[----:B------:R-:W-:Y:S04]  /*1c40*/  BSSY.RECONVERGENT B0, `(.L_x_35) ;  /* 0x0000003000007945 */ /* 0x000fe80003800200 */
[----:B------:R-:W-:Y:S05]  /*1c50*/  @!P4 BRA `(.L_x_36) ;  /* 0x000000000004c947 */ /* 0x000fea0003800000 */
[----:B------:R-:W-:Y:S05]  /*1c60*/  BPT.TRAP 0x1 ;  /* 0x000000040000795c */ /* 0x000fea0000300000 */
.L_x_36:
[----:B------:R-:W-:Y:S05]  /*1c70*/  BSYNC.RECONVERGENT B0 ;  /* 0x0000000000007941 */ /* 0x000fea0003800200 */
.L_x_35:
[----:B------:R-:W2:Y:S01]  /*1c80*/  S2UR UR21, SR_CgaCtaId ;  /* 0x00000000001579c3 */ /* 0x000ea20000008800 */
[----:B------:R-:W-:Y:S01]  /*1c90*/  UMOV UR6, 0x400 ;  /* 0x0000040000067882 */ /* 0x000fe20000000000 */
[----:B------:R-:W-:Y:S01]  /*1ca0*/  SHF.L.U32 R4, R5, 0x1f, RZ ;  /* 0x0000001f05047819 */ /* 0x000fe200000006ff */
[----:B--2---:R-:W-:-:S09]  /*1cb0*/  ULEA UR21, UR21, UR6, 0x18 ;  /* 0x0000000615157291 */ /* 0x004fd2000f8ec0ff */
[----:B------:R-:W2:Y:S02]  /*1cc0*/  SYNCS.PHASECHK.TRANS64.TRYWAIT P0, [UR21+0x7000], R4 ;  /* 0x00700004ff0075a7 */ /* 0x000ea40008001115 */
[----:B--2---:R-:W-:Y:S05]  /*1cd0*/  @!P0 BRA `(.L_x_37) ;  /* 0x000000f800008947 */ /* 0x004fea0003800000 */
.L_x_357:
[----:B------:R-:W-:Y:S05]  /*1ce0*/  BRA.U !UP1, `(.L_x_38) ;  /* 0x0000000109047547 */ /* 0x000fea000b800000 */
[----:B------:R-:W-:Y:S05]  /*1cf0*/  BPT.TRAP 0x1 ;  /* 0x000000040000795c */ /* 0x000fea0000300000 */
.L_x_38:
[----:B------:R-:W-:Y:S01]  /*1d00*/  ULEA UR6, UR4, UR21, 0x3 ;  /* 0x0000001504067291 */ /* 0x000fe2000f8e18ff */
[----:B-1----:R-:W-:Y:S01]  /*1d10*/  MOV R3, UR28 ;  /* 0x0000001c00037c02 */ /* 0x002fe20008000f00 */
[----:B------:R-:W-:-:S03]  /*1d20*/  UISETP.NE.AND UP4, UPT, UR23, URZ, UPT ;  /* 0x000000ff1700728c */ /* 0x000fc6000bf85270 */
[----:B------:R-:W-:-:S04]  /*1d30*/  SHF.L.U32 R3, R3, 0x1f, RZ ;  /* 0x0000001f03037819 */ /* 0x000fc800000006ff */
[----:B------:R-:W1:Y:S02]  /*1d40*/  SYNCS.PHASECHK.TRANS64.TRYWAIT P0, [UR6+0x7020], R3 ;  /* 0x00702003ff0075a7 */ /* 0x000e640008001106 */
[----:B-1----:R-:W-:Y:S05]  /*1d50*/  @!P0 BRA `(.L_x_39) ;  /* 0x000000f400f88947 */ /* 0x002fea0003800000 */
.L_x_359:
[----:B------:R-:W-:-:S04]  /*1d60*/  UIADD3 UR27, UPT, UPT, UR4, 0x1, URZ ;  /* 0x00000001041b7890 */ /* 0x000fc8000fffe0ff */
[----:B------:R-:W-:-:S04]  /*1d70*/  UISETP.NE.AND UP0, UPT, UR27, 0x3, UPT ;  /* 0x000000031b00788c */ /* 0x000fc8000bf05270 */
[----:B------:R-:W-:Y:S02]  /*1d80*/  USEL UR7, URZ, 0x1, UP0 ;  /* 0x00000001ff077887 */ /* 0x000fe40008000000 */
[----:B------:R-:W-:Y:S02]  /*1d90*/  USEL UR27, UR27, URZ, UP0 ;  /* 0x000000ff1b1b7287 */ /* 0x000fe40008000000 */
[----:B------:R-:W-:Y:S01]  /*1da0*/  ULOP3.LUT UR28, UR28, UR7, URZ, 0x3c, !UPT ;  /* 0x000000071c1c7292 */ /* 0x000fe2000f8e3cff */
[----:B------:R-:W-:Y:S11]  /*1db0*/  BRA.U UP4, `(.L_x_40) ;  /* 0x0000000104047547 */ /* 0x000ff6000b800000 */
[----:B------:R-:W-:Y:S05]  /*1dc0*/  BPT.TRAP 0x1 ;  /* 0x000000040000795c */ /* 0x000fea0000300000 */
.L_x_40:
[----:B-1----:R-:W-:Y:S01]  /*1dd0*/  IMAD.U32 R3, RZ, RZ, UR29 ;  /* 0x0000001dff037e24 */ /* 0x002fe2000f8e00ff */
[----:B------:R-:W-:-:S04]  /*1de0*/  MOV R0, RZ ;  /* 0x000000ff00007202 */ /* 0x000fc80000000f00 */
[----:B------:R-:W-:-:S04]  /*1df0*/  SHF.L.U32 R3, R3, 0x1f, RZ ;  /* 0x0000001f03037819 */ /* 0x000fc800000006ff */
[----:B------:R-:W1:Y:S02]  /*1e00*/  SYNCS.PHASECHK.TRANS64.TRYWAIT P0, [UR21+0x7058], R3 ;  /* 0x00705803ff0075a7 */ /* 0x000e640008001115 */
[----:B-1----:R-:W-:Y:S05]  /*1e10*/  @!P0 BRA `(.L_x_41) ;  /* 0x000000f400e08947 */ /* 0x002fea0003800000 */
.L_x_361:
[----:B------:R-:W-:Y:S01]  /*1e20*/  R2UR UR7, R0 ;  /* 0x00000000000772ca */ /* 0x000fe200000e0000 */
[----:B------:R-:W-:Y:S01]  /*1e30*/  ULEA UR10, UR4, UR24, 0x8 ;  /* 0x00000018040a7291 */ /* 0x000fe2000f8e40ff */
[----:B------:R-:W-:Y:S01]  /*1e40*/  UMOV UR8, 0x0 ;  /* 0x0000000000087882 */ /* 0x000fe20000000000 */
[----:B------:R-:W-:Y:S01]  /*1e50*/  UMOV UR9, 0x8200490 ;  /* 0x0820049000097882 */ /* 0x000fe20000000000 */
[----:B------:R-:W-:-:S09]  /*1e60*/  UMOV UR11, 0xc0004010 ;  /* 0xc0004010000b7882 */ /* 0x000fd20000000000 */
[----:B------:R2:W-:Y:S01]  /*1e70*/  UTCHMMA gdesc[UR68], gdesc[UR10], tmem[UR7], tmem[UR8], idesc[UR9], !UPT ;  /* 0x00ff080a440075ea */ /* 0x0005e2000f800007 */
[----:B------:R-:W-:Y:S05]  /*1e80*/  BRA.U UP4, `(.L_x_42) ;  /* 0x0000000104047547 */ /* 0x000fea000b800000 */
[----:B--2---:R-:W-:Y:S05]  /*1e90*/  BPT.TRAP 0x1 ;  /* 0x000000040000795c */ /* 0x004fea0000300000 */
.L_x_42:
[----:B------:R-:W-:Y:S01]  /*1ea0*/  UIADD3 UR4, UPT, UPT, UR21, 0x7050, URZ ;  /* 0x0000705015047890 */ /* 0x000fe2000fffe0ff */
[----:B------:R-:W-:Y:S01]  /*1eb0*/  BSSY.RECONVERGENT B0, `(.L_x_43) ;  /* 0x0000005000007945 */ /* 0x000fe20003800200 */
[----:B------:R-:W-:-:S07]  /*1ec0*/  ULOP3.LUT UR20, UR29, 0x1, URZ, 0x3c, !UPT ;  /* 0x000000011d147892 */ /* 0x000fce000f8e3cff */
[----:B------:R3:W-:Y:S01]  /*1ed0*/  UTCBAR [UR4], URZ ;  /* 0x000000ff040073e9 */ /* 0x0007e200080000ff */
[----:B------:R-:W-:Y:S05]  /*1ee0*/  @!P4 BRA `(.L_x_44) ;  /* 0x000000000004c947 */ /* 0x000fea0003800000 */
[----:B--23--:R-:W-:Y:S05]  /*1ef0*/  BPT.TRAP 0x1 ;  /* 0x000000040000795c */ /* 0x00cfea0000300000 */
.L_x_44:
[----:B--23--:R-:W-:Y:S05]  /*1f00*/  BSYNC.RECONVERGENT B0 ;  /* 0x0000000000007941 */ /* 0x00cfea0003800200 */
.L_x_43:
[----:B------:R-:W2:Y:S01]  /*1f10*/  SYNCS.PHASECHK.TRANS64.TRYWAIT P0, [UR21+0x7008], R4 ;  /* 0x00700804ff0075a7 */ /* 0x000ea20008001115 */
[----:B------:R-:W-:Y:S01]  /*1f20*/  UISETP.NE.AND UP3, UPT, UR22, URZ, UPT ;  /* 0x000000ff1600728c */ /* 0x000fe2000bf65270 */
[----:B--2---:R-:W-:Y:S10]  /*1f30*/  @!P0 BRA `(.L_x_45) ;  /* 0x000000f400b08947 */ /* 0x004ff40003800000 */
.L_x_363:
[----:B------:R-:W-:Y:S05]  /*1f40*/  BRA.U UP3, `(.L_x_46) ;  /* 0x0000000103047547 */ /* 0x000fea000b800000 */
[----:B------:R-:W-:Y:S05]  /*1f50*/  BPT.TRAP 0x1 ;  /* 0x000000040000795c */ /* 0x000fea0000300000 */
.L_x_46:
[----:B-1----:R-:W-:Y:S02]  /*1f60*/  IMAD.U32 R3, RZ, RZ, UR30 ;  /* 0x0000001eff037e24 */ /* 0x002fe4000f8e00ff */
[----:B------:R-:W-:-:S03]  /*1f70*/  HFMA2 R0, -RZ, RZ, 0, 7.62939453125e-06 ;  /* 0x00000080ff007431 */ /* 0x000fc600000001ff */
[----:B------:R-:W-:-:S04]  /*1f80*/  SHF.L.U32 R3, R3, 0x1f, RZ ;  /* 0x0000001f03037819 */ /* 0x000fc800000006ff */
[----:B------:R-:W1:Y:S02]  /*1f90*/  SYNCS.PHASECHK.TRANS64.TRYWAIT P0, [UR21+0x7068], R3 ;  /* 0x00706803ff0075a7 */ /* 0x000e640008001115 */
[----:B-1----:R-:W-:Y:S05]  /*1fa0*/  @!P0 BRA `(.L_x_47) ;  /* 0x000000f400ac8947 */ /* 0x002fea0003800000 */
.L_x_365:
[----:B------:R-:W-:Y:S01]  /*1fb0*/  R2UR UR4, R0 ;  /* 0x00000000000472ca */ /* 0x000fe200000e0000 */
[----:B------:R-:W-:Y:S01]  /*1fc0*/  UIADD3 UR12, UPT, UPT, UR68, 0x100, URZ ;  /* 0x00000100440c7890 */ /* 0x000fe2000fffe0ff */
[----:B------:R-:W-:Y:S01]  /*1fd0*/  UMOV UR11, 0xc0004010 ;  /* 0xc0004010000b7882 */ /* 0x000fe20000000000 */
[----:B------:R-:W-:Y:S01]  /*1fe0*/  UMOV UR8, 0x0 ;  /* 0x0000000000087882 */ /* 0x000fe20000000000 */
[----:B------:R-:W-:Y:S01]  /*1ff0*/  UMOV UR9, 0x8200490 ;  /* 0x0820049000097882 */ /* 0x000fe20000000000 */
[----:B------:R-:W-:-:S08]  /*2000*/  UMOV UR13, 0xc0004010 ;  /* 0xc0004010000d7882 */ /* 0x000fd00000000000 */
[----:B------:R2:W-:Y:S01]  /*2010*/  UTCHMMA gdesc[UR12], gdesc[UR10], tmem[UR4], tmem[UR8], idesc[UR9], !UPT ;  /* 0x00ff080a0c0075ea */ /* 0x0005e2000f800004 */
[----:B------:R-:W-:Y:S05]  /*2020*/  BRA.U UP3, `(.L_x_48) ;  /* 0x0000000103047547 */ /* 0x000fea000b800000 */
[----:B--2---:R-:W-:Y:S05]  /*2030*/  BPT.TRAP 0x1 ;  /* 0x000000040000795c */ /* 0x004fea0000300000 */
.L_x_48:
[----:B--2---:R-:W-:-:S09]  /*2040*/  UIADD3 UR4, UPT, UPT, UR21, 0x7060, URZ ;  /* 0x0000706015047890 */ /* 0x004fd2000fffe0ff */
[----:B------:R2:W-:Y:S01]  /*2050*/  UTCBAR [UR4], URZ ;  /* 0x000000ff040073e9 */ /* 0x0005e200080000ff */
[----:B------:R-:W-:Y:S05]  /*2060*/  BRA.U !UP1, `(.L_x_49) ;  /* 0x0000000109047547 */ /* 0x000fea000b800000 */
[----:B--2---:R-:W-:Y:S05]  /*2070*/  BPT.TRAP 0x1 ;  /* 0x000000040000795c */ /* 0x004fea0000300000 */
.L_x_49:
[----:B------:R-:W-:-:S09]  /*2080*/  UIADD3 UR6, UPT, UPT, UR6, 0x7038, URZ ;  /* 0x0000703806067890 */ /* 0x000fd2000fffe0ff */
[----:B------:R3:W-:Y:S01]  /*2090*/  UTCBAR [UR6], URZ ;  /* 0x000000ff060073e9 */ /* 0x0007e200080000ff */
[----:B------:R-:W-:Y:S05]  /*20a0*/  BRA.U !UP1, `(.L_x_50) ;  /* 0x0000000109047547 */ /* 0x000fea000b800000 */
[----:B--23--:R-:W-:Y:S05]  /*20b0*/  BPT.TRAP 0x1 ;  /* 0x000000040000795c */ /* 0x00cfea0000300000 */
.L_x_50:
[----:B--2---:R-:W-:Y:S01]  /*20c0*/  ULEA UR4, UR27, UR21, 0x3 ;  /* 0x000000151b047291 */ /* 0x004fe2000f8e18ff */
[----:B-1----:R-:W-:-:S04]  /*20d0*/  MOV R3, UR28 ;  /* 0x0000001c00037c02 */ /* 0x002fc80008000f00 */
[----:B------:R-:W-:-:S04]  /*20e0*/  SHF.L.U32 R3, R3, 0x1f, RZ ;  /* 0x0000001f03037819 */ /* 0x000fc800000006ff */
[----:B------:R-:W1:Y:S02]  /*20f0*/  SYNCS.PHASECHK.TRANS64.TRYWAIT P0, [UR4+0x7020], R3 ;  /* 0x00702003ff0075a7 */ /* 0x000e640008001104 */
[----:B-1----:R-:W-:Y:S05]  /*2100*/  @!P0 BRA `(.L_x_51) ;  /* 0x000000f4006c8947 */ /* 0x002fea0003800000 */
.L_x_367:
[----:B------:R-:W-:-:S04]  /*2110*/  UIADD3 UR4, UPT, UPT, UR27, 0x1, URZ ;  /* 0x000000011b047890 */ /* 0x000fc8000fffe0ff */
[----:B------:R-:W-:-:S04]  /*2120*/  UISETP.NE.AND UP0, UPT, UR4, 0x3, UPT ;  /* 0x000000030400788c */ /* 0x000fc8000bf05270 */
[----:B---3--:R-:W-:Y:S02]  /*2130*/  USEL UR6, URZ, 0x1, UP0 ;  /* 0x00000001ff067887 */ /* 0x008fe40008000000 */
[----:B------:R-:W-:Y:S02]  /*2140*/  USEL UR4, UR4, URZ, UP0 ;  /* 0x000000ff04047287 */ /* 0x000fe40008000000 */
[----:B------:R-:W-:Y:S01]  /*2150*/  ULOP3.LUT UR28, UR28, UR6, URZ, 0x3c, !UPT ;  /* 0x000000061c1c7292 */ /* 0x000fe2000f8e3cff */
[----:B------:R-:W-:Y:S11]  /*2160*/  BRA.U UP5, `(.L_x_52) ;  /* 0x0000000105047547 */ /* 0x000ff6000b800000 */
[----:B------:R-:W-:Y:S05]  /*2170*/  BPT.TRAP 0x1 ;  /* 0x000000040000795c */ /* 0x000fea0000300000 */
.L_x_52:
[----:B-1----:R-:W-:-:S04]  /*2180*/  MOV R3, UR31 ;  /* 0x0000001f00037c02 */ /* 0x002fc80008000f00 */
[----:B------:R-:W-:-:S04]  /*2190*/  SHF.L.U32 R3, R3, 0x1f, RZ ;  /* 0x0000001f03037819 */ /* 0x000fc800000006ff */
[----:B------:R-:W1:Y:S02]  /*21a0*/  SYNCS.PHASECHK.TRANS64.TRYWAIT P0, [UR21+0x70a0], R3 ;  /* 0x0070a003ff0075a7 */ /* 0x000e640008001115 */
[----:B-1----:R-:W-:Y:S05]  /*21b0*/  @!P0 BRA `(.L_x_53) ;  /* 0x000000f400588947 */ /* 0x002fea0003800000 */
.L_x_369:
[----:B------:R-:W-:Y:S05]  /*21c0*/  BRA.U UP4, `(.L_x_54) ;  /* 0x0000000104047547 */ /* 0x000fea000b800000 */
[----:B------:R-:W-:Y:S05]  /*21d0*/  BPT.TRAP 0x1 ;  /* 0x000000040000795c */ /* 0x000fea0000300000 */
.L_x_54:
[----:B------:R-:W-:Y:S01]  /*21e0*/  IMAD.U32 R7, RZ, RZ, UR20 ;  /* 0x00000014ff077e24 */ /* 0x000fe2000f8e00ff */
[----:B------:R-:W-:Y:S01]  /*21f0*/  MOV R4, 0x20 ;  /* 0x0000002000047802 */ /* 0x000fe20000000f00 */
[----:B-1----:R-:W-:-:S03]  /*2200*/  IMAD.MOV.U32 R3, RZ, RZ, 0x100 ;  /* 0x00000100ff037424 */ /* 0x002fc600078e00ff */
[----:B------:R-:W-:-:S04]  /*2210*/  SHF.L.U32 R7, R7, 0x1f, RZ ;  /* 0x0000001f07077819 */ /* 0x000fc800000006ff */
[----:B------:R-:W1:Y:S02]  /*2220*/  SYNCS.PHASECHK.TRANS64.TRYWAIT P0, [UR21+0x7058], R7 ;  /* 0x00705807ff0075a7 */ /* 0x000e640008001115 */
[----:B-1----:R-:W-:Y:S05]  /*2230*/  @!P0 BRA `(.L_x_55) ;  /* 0x000000f400508947 */ /* 0x002fea0003800000 */
.L_x_371:
[----:B------:R-:W-:Y:S01]  /*2240*/  IMAD.MOV.U32 R2, RZ, RZ, 0x28 ;  /* 0x00000028ff027424 */ /* 0x000fe200078e00ff */
[----:B------:R-:W-:Y:S01]  /*2250*/  R2UR UR25, R4 ;  /* 0x00000000041972ca */ /* 0x000fe200000e0000 */
[----:B------:R-:W-:Y:S01]  /*2260*/  IMAD.MOV.U32 R4, RZ, RZ, 0x30 ;  /* 0x00000030ff047424 */ /* 0x000fe200078e00ff */
[----:B------:R-:W-:Y:S01]  /*2270*/  R2UR UR26, R3 ;  /* 0x00000000031a72ca */ /* 0x000fe200000e0000 */
[----:B-1----:R-:W-:Y:S01]  /*2280*/  IMAD.MOV.U32 R0, RZ, RZ, 0x100 ;  /* 0x00000100ff007424 */ /* 0x002fe200078e00ff */
[----:B------:R-:W-:Y:S01]  /*2290*/  R2UR UR18, R2 ;  /* 0x00000000021272ca */ /* 0x000fe200000e0000 */
[----:B------:R-:W-:Y:S01]  /*22a0*/  IMAD.MOV.U32 R2, RZ, RZ, 0x38 ;  /* 0x00000038ff027424 */ /* 0x000fe200078e00ff */
[----:B------:R-:W-:Y:S01]  /*22b0*/  R2UR UR16, R4 ;  /* 0x00000000041072ca */ /* 0x000fe200000e0000 */
[----:B------:R-:W-:Y:S01]  /*22c0*/  IMAD.MOV.U32 R3, RZ, RZ, 0x100 ;  /* 0x00000100ff037424 */ /* 0x000fe200078e00ff */
[----:B------:R-:W-:Y:S01]  /*22d0*/  R2UR UR19, R0 ;  /* 0x00000000001372ca */ /* 0x000fe200000e0000 */
[----:B------:R-:W-:Y:S01]  /*22e0*/  IMAD.MOV.U32 R4, RZ, RZ, 0x40 ;  /* 0x00000040ff047424 */ /* 0x000fe200078e00ff */
[----:B------:R-:W-:Y:S01]  /*22f0*/  R2UR UR14, R2 ;  /* 0x00000000020e72ca */ /* 0x000fe200000e0000 */
[----:B------:R-:W-:Y:S01]  /*2300*/  IMAD.MOV.U32 R2, RZ, RZ, 0x48 ;  /* 0x00000048ff027424 */ /* 0x000fe200078e00ff */
[----:B------:R-:W-:Y:S01]  /*2310*/  ULEA UR66, UR27, UR33, 0x8 ;  /* 0x000000211b427291 */ /* 0x000fe2000f8e40ff */
[C---:B------:R-:W-:Y:S01]  /*2320*/  R2UR UR17, R3.reuse ;  /* 0x00000000031172ca */ /* 0x040fe200000e0000 */
[----:B------:R-:W-:Y:S01]  /*2330*/  UMOV UR50, 0x0 ;  /* 0x0000000000327882 */ /* 0x000fe20000000000 */
[----:B------:R-:W-:Y:S01]  /*2340*/  R2UR UR15, R0 ;  /* 0x00000000000f72ca */ /* 0x000fe200000e0000 */
[----:B------:R-:W-:Y:S01]  /*2350*/  UIADD3 UR64, UPT, UPT, UR66, 0x20, URZ ;  /* 0x0000002042407890 */ /* 0x000fe2000fffe0ff */
[----:B------:R-:W-:Y:S01]  /*2360*/  R2UR UR10, R2 ;  /* 0x00000000020a72ca */ /* 0x000fe200000e0000 */
[----:B------:R-:W-:Y:S01]  /*2370*/  IMAD.MOV.U32 R2, RZ, RZ, 0x50 ;  /* 0x00000050ff027424 */ /* 0x000fe200078e00ff */
[----:B------:R-:W-:Y:S01]  /*2380*/  R2UR UR12, R4 ;  /* 0x00000000040c72ca */ /* 0x000fe200000e0000 */
[----:B------:R-:W-:Y:S01]  /*2390*/  UIADD3 UR62, UPT, UPT, UR66, 0x40, URZ ;  /* 0x00000040423e7890 */ /* 0x000fe2000fffe0ff */
[----:B------:R-:W-:Y:S01]  /*23a0*/  R2UR UR13, R3 ;  /* 0x00000000030d72ca */ /* 0x000fe200000e0000 */
[----:B------:R-:W-:Y:S01]  /*23b0*/  UIADD3 UR60, UPT, UPT, UR66, 0x60, URZ ;  /* 0x00000060423c7890 */ /* 0x000fe2000fffe0ff */
[----:B------:R-:W-:Y:S01]  /*23c0*/  R2UR UR8, R2 ;  /* 0x00000000020872ca */ /* 0x000fe200000e0000 */
[----:B------:R-:W-:Y:S01]  /*23d0*/  IMAD.MOV.U32 R2, RZ, RZ, 0x58 ;  /* 0x00000058ff027424 */ /* 0x000fe200078e00ff */
[C---:B------:R-:W-:Y:S01]  /*23e0*/  R2UR UR11, R0.reuse ;  /* 0x00000000000b72ca */ /* 0x040fe200000e0000 */
[----:B------:R-:W-:Y:S01]  /*23f0*/  UIADD3 UR58, UPT, UPT, UR66, 0x80, URZ ;  /* 0x00000080423a7890 */ /* 0x000fe2000fffe0ff */
[----:B------:R-:W-:Y:S01]  /*2400*/  R2UR UR9, R0 ;  /* 0x00000000000972ca */ /* 0x000fe200000e0000 */
[----:B------:R-:W-:Y:S01]  /*2410*/  UIADD3 UR56, UPT, UPT, UR66, 0xa0, URZ ;  /* 0x000000a042387890 */ /* 0x000fe2000fffe0ff */
[----:B------:R-:W-:Y:S01]  /*2420*/  R2UR UR6, R2 ;  /* 0x00000000020672ca */ /* 0x000fe200000e0000 */
[----:B------:R-:W-:Y:S01]  /*2430*/  UIADD3 UR54, UPT, UPT, UR66, 0xc0, URZ ;  /* 0x000000c042367890 */ /* 0x000fe2000fffe0ff */
[----:B------:R-:W-:Y:S01]  /*2440*/  R2UR UR7, R0 ;  /* 0x00000000000772ca */ /* 0x000fe200000e0000 */
[----:B------:R-:W-:Y:S01]  /*2450*/  UMOV UR51, 0x8050490 ;  /* 0x0805049000337882 */ /* 0x000fe20000000000 */
[----:B------:R-:W-:Y:S01]  /*2460*/  UMOV UR67, 0xc0004010 ;  /* 0xc000401000437882 */ /* 0x000fe20000000000 */
[----:B------:R-:W-:Y:S01]  /*2470*/  UIADD3 UR52, UPT, UPT, UR66, 0xe0, URZ ;  /* 0x000000e042347890 */ /* 0x000fe2000fffe0ff */
[----:B------:R1:W-:Y:S01]  /*2480*/  UTCHMMA tmem[UR25], gdesc[UR66], tmem[UR26], tmem[UR50], idesc[UR51], !UPT ;  /* 0x00ff3242190079ea */ /* 0x0003e2000f80001a */
[----:B------:R-:W-:Y:S01]  /*2490*/  UMOV UR48, 0x0 ;  /* 0x0000000000307882 */ /* 0x000fe20000000000 */
        /* <DEDUP_REMOVED lines=8> */
[----:B------:R1:W-:Y:S01]  /*2520*/  UTCHMMA tmem[UR18], gdesc[UR64], tmem[UR19], tmem[UR48], idesc[UR49], UPT ;  /* 0x00ff3040120079ea */ /* 0x0003e2000b800013 */
        /* <DEDUP_REMOVED lines=16> */
[----:B------:R1:W-:Y:S01]  /*2630*/  UTCHMMA tmem[UR8], gdesc[UR54], tmem[UR9], tmem[UR38], idesc[UR39], UPT ;  /* 0x00ff2636080079ea */ /* 0x0003e2000b800009 */
[----:B------:R1:W-:Y:S01]  /*2640*/  UTCHMMA tmem[UR6], gdesc[UR52], tmem[UR7], tmem[UR34], idesc[UR35], UPT ;  /* 0x00ff2234060079ea */ /* 0x0003e2000b800007 */
[----:B------:R-:W-:Y:S05]  /*2650*/  BRA.U UP5, `(.L_x_56) ;  /* 0x0000000105047547 */ /* 0x000fea000b800000 */
[----:B-1----:R-:W-:Y:S05]  /*2660*/  BPT.TRAP 0x1 ;  /* 0x000000040000795c */ /* 0x002fea0000300000 */
.L_x_56:
[----:B-1----:R-:W-:Y:S02]  /*2670*/  UIADD3 UR8, UPT, UPT, UR21, 0x7090, URZ ;  /* 0x0000709015087890 */ /* 0x002fe4000fffe0ff */
[----:B------:R-:W-:Y:S02]  /*2680*/  UISETP.GE.AND UP0, UPT, UR5, 0x81, UPT ;  /* 0x000000810500788c */ /* 0x000fe4000bf06270 */
[----:B------:R-:W-:Y:S01]  /*2690*/  ULOP3.LUT UR7, UR30, 0x1, URZ, 0x3c, !UPT ;  /* 0x000000011e077892 */ /* 0x000fe2000f8e3cff */
[----:B------:R-:W-:Y:S01]  /*26a0*/  UMOV UR6, URZ ;  /* 0x000000ff00067c82 */ /* 0x000fe20008000000 */
[----:B------:R-:W-:Y:S01]  /*26b0*/  UMOV UR26, UR32 ;  /* 0x00000020001a7c82 */ /* 0x000fe20008000000 */
[----:B------:R-:W-:Y:S02]  /*26c0*/  UMOV UR25, UR27 ;  /* 0x0000001b00197c82 */ /* 0x000fe40008000000 */
[----:B------:R1:W-:Y:S02]  /*26d0*/  UTCBAR [UR8], URZ ;  /* 0x000000ff080073e9 */ /* 0x0003e400080000ff */
[----:B------:R-:W-:Y:S05]  /*26e0*/  BRA.U !UP0, `(.L_x_57) ;  /* 0x0000001108047547 */ /* 0x000fea000b800000 */
[----:B------:R-:W-:Y:S01]  /*26f0*/  UIADD3 UR6, UPT, UPT, UR5, 0x7f, URZ ;  /* 0x0000007f05067890 */ /* 0x000fe2000fffe0ff */
[----:B------:R-:W-:-:S03]  /*2700*/  UMOV UR25, UR27 ;  /* 0x0000001b00197c82 */ /* 0x000fc60008000000 */
[----:B------:R-:W-:-:S04]  /*2710*/  USHF.R.S32.HI UR5, URZ, 0x1f, UR6 ;  /* 0x0000001fff057899 */ /* 0x000fc80008011406 */
[----:B------:R-:W-:-:S04]  /*2720*/  ULEA.HI UR6, UR5, UR6, URZ, 0x7 ;  /* 0x0000000605067291 */ /* 0x000fc8000f8f38ff */
[----:B------:R-:W-:-:S04]  /*2730*/  USHF.R.S32.HI UR6, URZ, 0x7, UR6 ;  /* 0x00000007ff067899 */ /* 0x000fc80008011406 */
[----:B------:R-:W-:-:S04]  /*2740*/  UISETP.LT.AND UP0, UPT, UR6, 0x2, UPT ;  /* 0x000000020600788c */ /* 0x000fc8000bf01270 */
[----:B------:R-:W-:-:S04]  /*2750*/  USEL UR5, UR6, 0x2, UP0 ;  /* 0x0000000206057887 */ /* 0x000fc80008000000 */
[----:B------:R-:W-:-:S03]  /*2760*/  UIADD3 UR5, UPT, UPT, -UR5, UR32, UR6 ;  /* 0x0000002005057290 */ /* 0x000fc6000fffe106 */
[----:B------:R-:W-:Y:S01]  /*2770*/  UMOV UR6, URZ ;  /* 0x000000ff00067c82 */ /* 0x000fe20008000000 */
[----:B------:R-:W-:-:S03]  /*2780*/  UIADD3 UR26, UPT, UPT, UR5, 0x1, URZ ;  /* 0x00000001051a7890 */ /* 0x000fc6000fffe0ff */
[----:B------:R-:W-:-:S09]  /*2790*/  UMOV UR5, UR27 ;  /* 0x0000001b00057c82 */ /* 0x000fd20008000000 */
.L_x_76:
[----:B------:R-:W-:Y:S01]  /*27a0*/  UIADD3 UR32, UPT, UPT, UR32, 0x1, URZ ;  /* 0x0000000120207890 */ /* 0x000fe2000fffe0ff */
[----:B------:R-:W-:Y:S01]  /*27b0*/  UMOV UR29, UR20 ;  /* 0x00000014001d7c82 */ /* 0x000fe20008000000 */
[----:B------:R-:W-:Y:S02]  /*27c0*/  UMOV UR30, UR7 ;  /* 0x00000007001e7c82 */ /* 0x000fe40008000000 */
[----:B------:R-:W-:Y:S01]  /*27d0*/  UISETP.NE.AND UP2, UPT, UR32, UR26, UPT ;  /* 0x0000001a2000728c */ /* 0x000fe2000bf45270 */
[----:B--2---:R-:W-:Y:S10]  /*27e0*/  BRA.U !UP1, `(.L_x_58) ;  /* 0x0000000109047547 */ /* 0x004ff4000b800000 */
[----:B-1----:R-:W-:Y:S05]  /*27f0*/  BPT.TRAP 0x1 ;  /* 0x000000040000795c */ /* 0x002fea0000300000 */
.L_x_58:
[----:B------:R-:W2:Y:S01]  /*2800*/  S2UR UR21, SR_CgaCtaId ;  /* 0x00000000001579c3 */ /* 0x000ea20000008800 */
[----:B------:R-:W-:Y:S01]  /*2810*/  UMOV UR7, 0x400 ;  /* 0x0000040000077882 */ /* 0x000fe20000000000 */
[----:B------:R-:W-:Y:S05]  /*2820*/  IMAD.U32 R0, RZ, RZ, UR28 ;  /* 0x0000001cff007e24 */ /* 0x000fea000f8e00ff */
[----:B------:R-:W-:Y:S01]  /*2830*/  SHF.L.U32 R3, R0, 0x1f, RZ ;  /* 0x0000001f00037819 */ /* 0x000fe200000006ff */
[----:B------:R-:W-:Y:S01]  /*2840*/  HFMA2 R0, -RZ, RZ, 0, 0 ;  /* 0x00000000ff007431 */ /* 0x000fe200000001ff */
[----:B--2---:R-:W-:Y:S04]  /*2850*/  ULEA UR21, UR21, UR7, 0x18 ;  /* 0x0000000715157291 */ /* 0x004fe8000f8ec0ff */
[----:B------:R-:W-:Y:S09]  /*2860*/  ULEA UR7, UR4, UR21, 0x3 ;  /* 0x0000001504077291 */ /* 0x000ff2000f8e18ff */
[----:B------:R-:W2:Y:S02]  /*2870*/  SYNCS.PHASECHK.TRANS64.TRYWAIT P0, [UR7+0x7020], R3 ;  /* 0x00702003ff0075a7 */ /* 0x000ea40008001107 */
[----:B--2---:R-:W-:Y:S05]  /*2880*/  @!P0 BRA `(.L_x_59) ;  /* 0x000000ec00d48947 */ /* 0x004fea0003800000 */
.L_x_373:
[----:B------:R-:W-:Y:S01]  /*2890*/  ULEA UR34, UR4, UR24, 0x8 ;  /* 0x0000001804227291 */ /* 0x000fe2000f8e40ff */
[----:B------:R-:W-:Y:S01]  /*28a0*/  R2UR UR7, R0 ;  /* 0x00000000000772ca */ /* 0x000fe200000e0000 */
[----:B------:R-:W-:Y:S02]  /*28b0*/  UISETP.NE.AND UP4, UPT, UR23, URZ, UPT ;  /* 0x000000ff1700728c */ /* 0x000fe4000bf85270 */
[----:B------:R-:W-:Y:S01]  /*28c0*/  UIADD3 UR27, UPT, UPT, UR4, 0x1, URZ ;  /* 0x00000001041b7890 */ /* 0x000fe2000fffe0ff */
[----:B-1----:R-:W-:Y:S01]  /*28d0*/  UMOV UR8, 0x0 ;  /* 0x0000000000087882 */ /* 0x002fe20000000000 */
[----:B------:R-:W-:Y:S02]  /*28e0*/  UMOV UR9, 0x8200490 ;  /* 0x0820049000097882 */ /* 0x000fe40000000000 */
[----:B------:R-:W-:Y:S01]  /*28f0*/  UISETP.NE.AND UP0, UPT, UR27, 0x3, UPT ;  /* 0x000000031b00788c */ /* 0x000fe2000bf05270 */
[----:B------:R-:W-:Y:S03]  /*2900*/  UMOV UR35, 0xc0004010 ;  /* 0xc000401000237882 */ /* 0x000fe60000000000 */
[----:B------:R-:W-:Y:S02]  /*2910*/  USEL UR4, URZ, 0x1, UP0 ;  /* 0x00000001ff047887 */ /* 0x000fe40008000000 */
[----:B------:R-:W-:Y:S01]  /*2920*/  USEL UR27, UR27, URZ, UP0 ;  /* 0x000000ff1b1b7287 */ /* 0x000fe20008000000 */
[----:B------:R1:W-:Y:S01]  /*2930*/  UTCHMMA gdesc[UR68], gdesc[UR34], tmem[UR7], tmem[UR8], idesc[UR9], !UPT ;  /* 0x00ff0822440075ea */ /* 0x0003e2000f800007 */
[----:B------:R-:W-:Y:S01]  /*2940*/  ULOP3.LUT UR28, UR28, UR4, URZ, 0x3c, !UPT ;  /* 0x000000041c1c7292 */ /* 0x000fe2000f8e3cff */
[----:B------:R-:W-:Y:S11]  /*2950*/  BRA.U UP4, `(.L_x_60) ;  /* 0x0000000104047547 */ /* 0x000ff6000b800000 */
[----:B-1----:R-:W-:Y:S05]  /*2960*/  BPT.TRAP 0x1 ;  /* 0x000000040000795c */ /* 0x002fea0000300000 */
.L_x_60:
[----:B------:R-:W-:Y:S09]  /*2970*/  UIADD3 UR4, UPT, UPT, UR21, 0x7050, URZ ;  /* 0x0000705015047890 */ /* 0x000ff2000fffe0ff */
[----:B------:R3:W-:Y:S01]  /*2980*/  UTCBAR [UR4], URZ ;  /* 0x000000ff040073e9 */ /* 0x0007e200080000ff */
[----:B------:R-:W-:Y:S05]  /*2990*/  BRA.U UP5, `(.L_x_61) ;  /* 0x0000000105047547 */ /* 0x000fea000b800000 */
[----:B-1-3--:R-:W-:Y:S05]  /*29a0*/  BPT.TRAP 0x1 ;  /* 0x000000040000795c */ /* 0x00afea0000300000 */
.L_x_61:
[----:B------:R-:W-:Y:S01]  /*29b0*/  MOV R0, UR31 ;  /* 0x0000001f00007c02 */ /* 0x000fe20008000f00 */
[----:B------:R-:W-:Y:S03]  /*29c0*/  UISETP.NE.AND UP3, UPT, UR22, URZ, UPT ;  /* 0x000000ff1600728c */ /* 0x000fe6000bf65270 */
[----:B--2---:R-:W-:Y:S04]  /*29d0*/  SHF.L.U32 R3, R0, 0x1f, RZ ;  /* 0x0000001f00037819 */ /* 0x004fe800000006ff */
[----:B------:R-:W2:Y:S02]  /*29e0*/  SYNCS.PHASECHK.TRANS64.TRYWAIT P0, [UR21+0x70a8], R3 ;  /* 0x0070a803ff0075a7 */ /* 0x000ea40008001115 */
[----:B--2---:R-:W-:Y:S05]  /*29f0*/  @!P0 BRA `(.L_x_62) ;  /* 0x000000ec00908947 */ /* 0x004fea0003800000 */
.L_x_375:
[----:B------:R-:W-:Y:S05]  /*2a00*/  BRA.U UP3, `(.L_x_63) ;  /* 0x0000000103047547 */ /* 0x000fea000b800000 */
[----:B-1-3--:R-:W-:Y:S05]  /*2a10*/  BPT.TRAP 0x1 ;  /* 0x000000040000795c */ /* 0x00afea0000300000 */
.L_x_63:
[----:B--2---:R-:W-:Y:S01]  /*2a20*/  IMAD.U32 R0, RZ, RZ, UR30 ;  /* 0x0000001eff007e24 */ /* 0x004fe2000f8e00ff */
[----:B------:R-:W-:Y:S01]  /*2a30*/  MOV R4, 0xa0 ;  /* 0x000000a000047802 */ /* 0x000fe20000000f00 */
[----:B------:R-:W-:Y:S03]  /*2a40*/  IMAD.MOV.U32 R3, RZ, RZ, 0x180 ;  /* 0x00000180ff037424 */ /* 0x000fe600078e00ff */
[----:B------:R-:W-:Y:S04]  /*2a50*/  SHF.L.U32 R7, R0, 0x1f, RZ ;  /* 0x0000001f00077819 */ /* 0x000fe800000006ff */
[----:B------:R-:W2:Y:S02]  /*2a60*/  SYNCS.PHASECHK.TRANS64.TRYWAIT P0, [UR21+0x7068], R7 ;  /* 0x00706807ff0075a7 */ /* 0x000ea40008001115 */
[----:B--2---:R-:W-:Y:S05]  /*2a70*/  @!P0 BRA `(.L_x_64) ;  /* 0x000000ec00888947 */ /* 0x004fea0003800000 */
.L_x_377:
[----:B------:R-:W-:Y:S01]  /*2a80*/  UISETP.NE.U32.AND UP0, UPT, UR6, URZ, UPT ;  /* 0x000000ff0600728c */ /* 0x000fe2000bf05070 */
[----:B------:R-:W-:Y:S01]  /*2a90*/  IMAD.MOV.U32 R2, RZ, RZ, 0xa8 ;  /* 0x000000a8ff027424 */ /* 0x000fe200078e00ff */
[----:B------:R-:W-:Y:S01]  /*2aa0*/  ULEA UR70, UR5, UR33, 0x8 ;  /* 0x0000002105467291 */ /* 0x000fe2000f8e40ff */
[----:B------:R-:W-:Y:S01]  /*2ab0*/  R2UR UR18, R4 ;  /* 0x00000000041272ca */ /* 0x000fe200000e0000 */
[----:B------:R-:W-:Y:S01]  /*2ac0*/  IMAD.MOV.U32 R4, RZ, RZ, 0xb0 ;  /* 0x000000b0ff047424 */ /* 0x000fe200078e00ff */
[----:B------:R-:W-:Y:S01]  /*2ad0*/  R2UR UR19, R3 ;  /* 0x00000000031372ca */ /* 0x000fe200000e0000 */
[----:B------:R-:W-:Y:S01]  /*2ae0*/  UIADD3 UR66, UPT, UPT, UR70, 0x20, URZ ;  /* 0x0000002046427890 */ /* 0x000fe2000fffe0ff */
[----:B------:R-:W-:Y:S01]  /*2af0*/  R2UR UR16, R2 ;  /* 0x00000000021072ca */ /* 0x000fe200000e0000 */
[----:B------:R-:W-:Y:S01]  /*2b00*/  UIADD3 UR64, UPT, UPT, UR70, 0x40, URZ ;  /* 0x0000004046407890 */ /* 0x000fe2000fffe0ff */
[----:B------:R-:W-:Y:S01]  /*2b10*/  IMAD.MOV.U32 R2, RZ, RZ, 0xb8 ;  /* 0x000000b8ff027424 */ /* 0x000fe200078e00ff */
[----:B------:R-:W-:Y:S01]  /*2b20*/  UIADD3 UR62, UPT, UPT, UR70, 0x60, URZ ;  /* 0x00000060463e7890 */ /* 0x000fe2000fffe0ff */
[----:B--2---:R-:W-:Y:S01]  /*2b30*/  IMAD.MOV.U32 R0, RZ, RZ, 0x180 ;  /* 0x00000180ff007424 */ /* 0x004fe200078e00ff */
[----:B------:R-:W-:Y:S01]  /*2b40*/  UIADD3 UR60, UPT, UPT, UR70, 0x80, URZ ;  /* 0x00000080463c7890 */ /* 0x000fe2000fffe0ff */
[----:B------:R-:W-:Y:S01]  /*2b50*/  IMAD.MOV.U32 R3, RZ, RZ, 0x180 ;  /* 0x00000180ff037424 */ /* 0x000fe200078e00ff */
[----:B------:R-:W-:Y:S01]  /*2b60*/  UIADD3 UR58, UPT, UPT, UR70, 0xa0, URZ ;  /* 0x000000a0463a7890 */ /* 0x000fe2000fffe0ff */
[----:B------:R-:W-:Y:S01]  /*2b70*/  R2UR UR12, R2 ;  /* 0x00000000020c72ca */ /* 0x000fe200000e0000 */
[----:B------:R-:W-:Y:S01]  /*2b80*/  UIADD3 UR56, UPT, UPT, UR70, 0xc0, URZ ;  /* 0x000000c046387890 */ /* 0x000fe2000fffe0ff */
[----:B------:R-:W-:Y:S01]  /*2b90*/  IMAD.MOV.U32 R2, RZ, RZ, 0xc8 ;  /* 0x000000c8ff027424 */ /* 0x000fe200078e00ff */
[----:B------:R-:W-:Y:S01]  /*2ba0*/  UIADD3 UR54, UPT, UPT, UR70, 0xe0, URZ ;  /* 0x000000e046367890 */ /* 0x000fe2000fffe0ff */
[----:B------:R-:W-:Y:S01]  /*2bb0*/  R2UR UR14, R4 ;  /* 0x00000000040e72ca */ /* 0x000fe200000e0000 */
[----:B------:R-:W-:Y:S01]  /*2bc0*/  IMAD.MOV.U32 R4, RZ, RZ, 0xc0 ;  /* 0x000000c0ff047424 */ /* 0x000fe200078e00ff */
[----:B------:R-:W-:Y:S01]  /*2bd0*/  R2UR UR17, R0 ;  /* 0x00000000001172ca */ /* 0x000fe200000e0000 */
[----:B------:R-:W-:Y:S01]  /*2be0*/  UMOV UR52, 0x0 ;  /* 0x0000000000347882 */ /* 0x000fe20000000000 */
[----:B-1----:R-:W-:Y:S01]  /*2bf0*/  R2UR UR8, R2 ;  /* 0x00000000020872ca */ /* 0x002fe200000e0000 */
[----:B------:R-:W-:Y:S01]  /*2c00*/  IMAD.MOV.U32 R2, RZ, RZ, 0xd0 ;  /* 0x000000d0ff027424 */ /* 0x000fe200078e00ff */
[C---:B------:R-:W-:Y:S01]  /*2c10*/  R2UR UR15, R3.reuse ;  /* 0x00000000030f72ca */ /* 0x040fe200000e0000 */
[----:B------:R-:W-:Y:S01]  /*2c20*/  UMOV UR53, 0x8050490 ;  /* 0x0805049000357882 */ /* 0x000fe20000000000 */
[----:B------:R-:W-:Y:S01]  /*2c30*/  R2UR UR13, R0 ;  /* 0x00000000000d72ca */ /* 0x000fe200000e0000 */
[----:B------:R-:W-:Y:S01]  /*2c40*/  UMOV UR71, 0xc0004010 ;  /* 0xc000401000477882 */ /* 0x000fe20000000000 */
[----:B------:R-:W-:Y:S01]  /*2c50*/  R2UR UR6, R2 ;  /* 0x00000000020672ca */ /* 0x000fe200000e0000 */
[----:B------:R-:W-:Y:S01]  /*2c60*/  IMAD.MOV.U32 R2, RZ, RZ, 0xd8 ;  /* 0x000000d8ff027424 */ /* 0x000fe200078e00ff */
[----:B------:R-:W-:Y:S01]  /*2c70*/  R2UR UR10, R4 ;  /* 0x00000000040a72ca */ /* 0x000fe200000e0000 */
[----:B------:R1:W-:Y:S01]  /*2c80*/  UTCHMMA tmem[UR18], gdesc[UR70], tmem[UR19], tmem[UR52], idesc[UR53], UP0 ;  /* 0x00ff3446120079ea */ /* 0x0003e20008000013 */
[----:B------:R-:W-:Y:S01]  /*2c90*/  R2UR UR11, R3 ;  /* 0x00000000030b72ca */ /* 0x000fe200000e0000 */
[----:B------:R-:W-:Y:S01]  /*2ca0*/  UMOV UR50, 0x0 ;  /* 0x0000000000327882 */ /* 0x000fe20000000000 */
[C---:B------:R-:W-:Y:S01]  /*2cb0*/  R2UR UR9, R0.reuse ;  /* 0x00000000000972ca */ /* 0x040fe200000e0000 */
[----:B------:R-:W-:Y:S01]  /*2cc0*/  UMOV UR51, 0x8050490 ;  /* 0x0805049000337882 */ /* 0x000fe20000000000 */
[----:B------:R-:W-:Y:S01]  /*2cd0*/  R2UR UR7, R0 ;  /* 0x00000000000772ca */ /* 0x000fe200000e0000 */
[----:B------:R-:W-:Y:S01]  /*2ce0*/  UMOV UR67, 0xc0004010 ;  /* 0xc000401000437882 */ /* 0x000fe20000000000 */
[----:B---3--:R-:W-:Y:S01]  /*2cf0*/  R2UR UR4, R2 ;  /* 0x00000000020472ca */ /* 0x008fe200000e0000 */
[----:B------:R1:W-:Y:S01]  /*2d00*/  UTCHMMA tmem[UR16], gdesc[UR66], tmem[UR17], tmem[UR50], idesc[UR51], UPT ;  /* 0x00ff3242100079ea */ /* 0x0003e2000b800011 */
[----:B------:R-:W-:Y:S01]  /*2d10*/  R2UR UR5, R0 ;  /* 0x00000000000572ca */ /* 0x000fe200000e0000 */
        /* <DEDUP_REMOVED lines=22> */
[----:B------:R-:W-:Y:S02]  /*2e80*/  UMOV UR55, 0xc0004010 ;  /* 0xc000401000377882 */ /* 0x000fe40000000000 */
[----:B------:R1:W-:Y:S01]  /*2e90*/  UTCHMMA tmem[UR4], gdesc[UR54], tmem[UR5], tmem[UR38], idesc[UR39], UPT ;  /* 0x00ff2636040079ea */ /* 0x0003e2000b800005 */
[----:B------:R-:W-:Y:S05]  /*2ea0*/  BRA.U UP5, `(.L_x_65) ;  /* 0x0000000105047547 */ /* 0x000fea000b800000 */
[----:B-1----:R-:W-:Y:S05]  /*2eb0*/  BPT.TRAP 0x1 ;  /* 0x000000040000795c */ /* 0x002fea0000300000 */
.L_x_65:
[----:B-1----:R-:W-:Y:S02]  /*2ec0*/  UIADD3 UR4, UPT, UPT, UR21, 0x7098, URZ ;  /* 0x0000709815047890 */ /* 0x002fe4000fffe0ff */
[----:B------:R-:W-:Y:S07]  /*2ed0*/  ULOP3.LUT UR31, UR31, 0x1, URZ, 0x3c, !UPT ;  /* 0x000000011f1f7892 */ /* 0x000fee000f8e3cff */
[----:B------:R1:W-:Y:S01]  /*2ee0*/  UTCBAR [UR4], URZ ;  /* 0x000000ff040073e9 */ /* 0x0003e200080000ff */
[----:B------:R-:W-:Y:S05]  /*2ef0*/  BRA.U !UP1, `(.L_x_66) ;  /* 0x0000000109047547 */ /* 0x000fea000b800000 */
[----:B-1----:R-:W-:Y:S05]  /*2f00*/  BPT.TRAP 0x1 ;  /* 0x000000040000795c */ /* 0x002fea0000300000 */
.L_x_66:
[----:B------:R-:W-:Y:S01]  /*2f10*/  ULEA UR10, UR25, UR21, 0x3 ;  /* 0x00000015190a7291 */ /* 0x000fe2000f8e18ff */
[----:B------:R-:W-:Y:S01]  /*2f20*/  HFMA2 R0, -RZ, RZ, 0, 7.62939453125e-06 ;  /* 0x00000080ff007431 */ /* 0x000fe200000001ff */
[----:B------:R-:W-:Y:S02]  /*2f30*/  UIADD3 UR6, UPT, UPT, UR68, 0x100, URZ ;  /* 0x0000010044067890 */ /* 0x000fe4000fffe0ff */
[----:B------:R-:W-:Y:S02]  /*2f40*/  UIADD3 UR5, UPT, UPT, UR10, 0x7038, URZ ;  /* 0x000070380a057890 */ /* 0x000fe4000fffe0ff */
[----:B------:R-:W-:Y:S01]  /*2f50*/  UIADD3 UR10, UPT, UPT, UR25, 0x1, URZ ;  /* 0x00000001190a7890 */ /* 0x000fe2000fffe0ff */
[----:B------:R-:W-:Y:S01]  /*2f60*/  UMOV UR35, 0xc0004010 ;  /* 0xc000401000237882 */ /* 0x000fe20000000000 */
[----:B------:R-:W-:Y:S02]  /*2f70*/  UMOV UR8, 0x0 ;  /* 0x0000000000087882 */ /* 0x000fe40000000000 */
[----:B------:R-:W-:Y:S01]  /*2f80*/  UISETP.NE.AND UP0, UPT, UR10, 0x3, UPT ;  /* 0x000000030a00788c */ /* 0x000fe2000bf05270 */
[----:B-1----:R-:W-:Y:S01]  /*2f90*/  R2UR UR4, R0 ;  /* 0x00000000000472ca */ /* 0x002fe200000e0000 */
[----:B------:R-:W-:Y:S01]  /*2fa0*/  UMOV UR9, 0x8200490 ;  /* 0x0820049000097882 */ /* 0x000fe20000000000 */
[----:B------:R1:W-:Y:S01]  /*2fb0*/  UTCBAR [UR5], URZ ;  /* 0x000000ff050073e9 */ /* 0x0003e200080000ff */
[----:B------:R-:W-:Y:S01]  /*2fc0*/  USEL UR10, UR10, URZ, UP0 ;  /* 0x000000ff0a0a7287 */ /* 0x000fe20008000000 */
[----:B------:R-:W-:Y:S09]  /*2fd0*/  UMOV UR7, 0xc0004010 ;  /* 0xc000401000077882 */ /* 0x000ff20000000000 */
[----:B------:R1:W-:Y:S01]  /*2fe0*/  UTCHMMA gdesc[UR6], gdesc[UR34], tmem[UR4], tmem[UR8], idesc[UR9], !UPT ;  /* 0x00ff0822060075ea */ /* 0x0003e2000f800004 */
[----:B------:R-:W-:Y:S05]  /*2ff0*/  BRA.U UP3, `(.L_x_67) ;  /* 0x0000000103047547 */ /* 0x000fea000b800000 */
[----:B-1----:R-:W-:Y:S05]  /*3000*/  BPT.TRAP 0x1 ;  /* 0x000000040000795c */ /* 0x002fea0000300000 */
.L_x_67:
[----:B-1----:R-:W-:Y:S09]  /*3010*/  UIADD3 UR4, UPT, UPT, UR21, 0x7060, URZ ;  /* 0x0000706015047890 */ /* 0x002ff2000fffe0ff */
[----:B------:R1:W-:Y:S01]  /*3020*/  UTCBAR [UR4], URZ ;  /* 0x000000ff040073e9 */ /* 0x0003e200080000ff */
[----:B------:R-:W-:Y:S05]  /*3030*/  BRA.U !UP1, `(.L_x_68) ;  /* 0x0000000109047547 */ /* 0x000fea000b800000 */
[----:B-1----:R-:W-:Y:S05]  /*3040*/  BPT.TRAP 0x1 ;  /* 0x000000040000795c */ /* 0x002fea0000300000 */
.L_x_68:
[----:B------:R-:W-:Y:S02]  /*3050*/  ULEA UR5, UR10, UR21, 0x3 ;  /* 0x000000150a057291 */ /* 0x000fe4000f8e18ff */
[----:B------:R-:W-:Y:S02]  /*3060*/  UIADD3 UR10, UPT, UPT, UR10, 0x1, URZ ;  /* 0x000000010a0a7890 */ /* 0x000fe4000fffe0ff */
[----:B-1----:R-:W-:Y:S02]  /*3070*/  UIADD3 UR4, UPT, UPT, UR5, 0x7038, URZ ;  /* 0x0000703805047890 */ /* 0x002fe4000fffe0ff */
[----:B------:R-:W-:Y:S04]  /*3080*/  UISETP.NE.AND UP0, UPT, UR10, 0x3, UPT ;  /* 0x000000030a00788c */ /* 0x000fe8000bf05270 */
[----:B------:R-:W-:Y:S03]  /*3090*/  USEL UR25, UR10, URZ, UP0 ;  /* 0x000000ff0a197287 */ /* 0x000fe60008000000 */
[----:B------:R1:W-:Y:S01]  /*30a0*/  UTCBAR [UR4], URZ ;  /* 0x000000ff040073e9 */ /* 0x0003e200080000ff */
[----:B------:R-:W-:Y:S08]  /*30b0*/  BRA.U !UP1, `(.L_x_69) ;  /* 0x0000000109047547 */ /* 0x000ff0000b800000 */
[----:B-1----:R-:W-:Y:S05]  /*30c0*/  BPT.TRAP 0x1 ;  /* 0x000000040000795c */ /* 0x002fea0000300000 */
.L_x_69:
[----:B-1----:R-:W-:Y:S01]  /*30d0*/  ULEA UR4, UR27, UR21, 0x3 ;  /* 0x000000151b047291 */ /* 0x002fe2000f8e18ff */
[----:B------:R-:W-:Y:S04]  /*30e0*/  MOV R0, UR28 ;  /* 0x0000001c00007c02 */ /* 0x000fe80008000f00 */
[----:B------:R-:W-:Y:S04]  /*30f0*/  SHF.L.U32 R3, R0, 0x1f, RZ ;  /* 0x0000001f00037819 */ /* 0x000fe800000006ff */
[----:B------:R-:W1:Y:S02]  /*3100*/  SYNCS.PHASECHK.TRANS64.TRYWAIT P0, [UR4+0x7020], R3 ;  /* 0x00702003ff0075a7 */ /* 0x000e640008001104 */
[----:B-1----:R-:W-:Y:S05]  /*3110*/  @!P0 BRA `(.L_x_70) ;  /* 0x000000e400f88947 */ /* 0x002fea0003800000 */
.L_x_379:
[----:B------:R-:W-:Y:S04]  /*3120*/  UISETP.NE.AND UP0, UPT, UR27, 0x2, UPT ;  /* 0x000000021b00788c */ /* 0x000fe8000bf05270 */
[----:B------:R-:W-:Y:S04]  /*3130*/  USEL UR4, URZ, 0x1, UP0 ;  /* 0x00000001ff047887 */ /* 0x000fe80008000000 */
[----:B------:R-:W-:Y:S01]  /*3140*/  ULOP3.LUT UR28, UR28, UR4, URZ, 0x3c, !UPT ;  /* 0x000000041c1c7292 */ /* 0x000fe2000f8e3cff */
[----:B------:R-:W-:Y:S11]  /*3150*/  BRA.U UP5, `(.L_x_71) ;  /* 0x0000000105047547 */ /* 0x000ff6000b800000 */
[----:B------:R-:W-:Y:S05]  /*3160*/  BPT.TRAP 0x1 ;  /* 0x000000040000795c */ /* 0x000fea0000300000 */
.L_x_71:
[----:B-1----:R-:W-:Y:S04]  /*3170*/  MOV R0, UR31 ;  /* 0x0000001f00007c02 */ /* 0x002fe80008000f00 */
[----:B------:R-:W-:Y:S04]  /*3180*/  SHF.L.U32 R3, R0, 0x1f, RZ ;  /* 0x0000001f00037819 */ /* 0x000fe800000006ff */
[----:B------:R-:W1:Y:S02]  /*3190*/  SYNCS.PHASECHK.TRANS64.TRYWAIT P0, [UR21+0x70a0], R3 ;  /* 0x0070a003ff0075a7 */ /* 0x000e640008001115 */
[----:B-1----:R-:W-:Y:S05]  /*31a0*/  @!P0 BRA `(.L_x_72) ;  /* 0x000000e400ec8947 */ /* 0x002fea0003800000 */
.L_x_381:
[----:B------:R-:W-:Y:S05]  /*31b0*/  BRA.U UP4, `(.L_x_73) ;  /* 0x0000000104047547 */ /* 0x000fea000b800000 */
[----:B------:R-:W-:Y:S05]  /*31c0*/  BPT.TRAP 0x1 ;  /* 0x000000040000795c */ /* 0x000fea0000300000 */
.L_x_73:
[----:B------:R-:W-:Y:S01]  /*31d0*/  ULOP3.LUT UR20, UR29, 0x1, URZ, 0x3c, !UPT ;  /* 0x000000011d147892 */ /* 0x000fe2000f8e3cff */
[----:B------:R-:W-:Y:S02]  /*31e0*/  HFMA2 R4, -RZ, RZ, 0, 1.9073486328125e-06 ;  /* 0x00000020ff047431 */ /* 0x000fe400000001ff */
[----:B-1----:R-:W-:Y:S03]  /*31f0*/  IMAD.MOV.U32 R3, RZ, RZ, 0x100 ;  /* 0x00000100ff037424 */ /* 0x002fe600078e00ff */
[----:B------:R-:W-:Y:S05]  /*3200*/  IMAD.U32 R0, RZ, RZ, UR20 ;  /* 0x00000014ff007e24 */ /* 0x000fea000f8e00ff */
[----:B------:R-:W-:Y:S04]  /*3210*/  SHF.L.U32 R7, R0, 0x1f, RZ ;  /* 0x0000001f00077819 */ /* 0x000fe800000006ff */
[----:B------:R-:W1:Y:S02]  /*3220*/  SYNCS.PHASECHK.TRANS64.TRYWAIT P0, [UR21+0x7058], R7 ;  /* 0x00705807ff0075a7 */ /* 0x000e640008001115 */
[----:B-1----:R-:W-:Y:S05]  /*3230*/  @!P0 BRA `(.L_x_74) ;  /* 0x000000e400e08947 */ /* 0x002fea0003800000 */
.L_x_383:
[----:B------:R-:W-:Y:S01]  /*3240*/  ULEA UR66, UR27, UR33, 0x8 ;  /* 0x000000211b427291 */ /* 0x000fe2000f8e40ff */
[----:B------:R-:W-:Y:S01]  /*3250*/  IMAD.MOV.U32 R2, RZ, RZ, 0x28 ;  /* 0x00000028ff027424 */ /* 0x000fe200078e00ff */
[----:B------:R-:W-:Y:S01]  /*3260*/  R2UR UR18, R4 ;  /* 0x00000000041272ca */ /* 0x000fe200000e0000 */
[----:B------:R-:W-:Y:S01]  /*3270*/  IMAD.MOV.U32 R4, RZ, RZ, 0x30 ;  /* 0x00000030ff047424 */ /* 0x000fe200078e00ff */
[----:B------:R-:W-:Y:S01]  /*3280*/  UIADD3 UR64, UPT, UPT, UR66, 0x20, URZ ;  /* 0x0000002042407890 */ /* 0x000fe2000fffe0ff */
[----:B------:R-:W-:Y:S01]  /*3290*/  R2UR UR19, R3 ;  /* 0x00000000031372ca */ /* 0x000fe200000e0000 */
[----:B------:R-:W-:Y:S01]  /*32a0*/  UIADD3 UR62, UPT, UPT, UR66, 0x40, URZ ;  /* 0x00000040423e7890 */ /* 0x000fe2000fffe0ff */
[----:B------:R-:W-:Y:S01]  /*32b0*/  R2UR UR16, R2 ;  /* 0x00000000021072ca */ /* 0x000fe200000e0000 */
[----:B------:R-:W-:Y:S01]  /*32c0*/  UIADD3 UR60, UPT, UPT, UR66, 0x60, URZ ;  /* 0x00000060423c7890 */ /* 0x000fe2000fffe0ff */
[----:B------:R-:W-:Y:S01]  /*32d0*/  IMAD.MOV.U32 R2, RZ, RZ, 0x38 ;  /* 0x00000038ff027424 */ /* 0x000fe200078e00ff */
[----:B------:R-:W-:Y:S01]  /*32e0*/  UIADD3 UR58, UPT, UPT, UR66, 0x80, URZ ;  /* 0x00000080423a7890 */ /* 0x000fe2000fffe0ff */
[----:B-1----:R-:W-:Y:S01]  /*32f0*/  IMAD.MOV.U32 R0, RZ, RZ, 0x100 ;  /* 0x00000100ff007424 */ /* 0x002fe200078e00ff */
[----:B------:R-:W-:Y:S01]  /*3300*/  UIADD3 UR56, UPT, UPT, UR66, 0xa0, URZ ;  /* 0x000000a042387890 */ /* 0x000fe2000fffe0ff */
[----:B------:R-:W-:Y:S01]  /*3310*/  IMAD.MOV.U32 R3, RZ, RZ, 0x100 ;  /* 0x00000100ff037424 */ /* 0x000fe200078e00ff */
[----:B------:R-:W-:Y:S01]  /*3320*/  UIADD3 UR54, UPT, UPT, UR66, 0xc0, URZ ;  /* 0x000000c042367890 */ /* 0x000fe2000fffe0ff */
[----:B------:R-:W-:Y:S01]  /*3330*/  R2UR UR12, R2 ;  /* 0x00000000020c72ca */ /* 0x000fe200000e0000 */
[----:B------:R-:W-:Y:S01]  /*3340*/  UIADD3 UR52, UPT, UPT, UR66, 0xe0, URZ ;  /* 0x000000e042347890 */ /* 0x000fe2000fffe0ff */
[----:B------:R-:W-:Y:S01]  /*3350*/  IMAD.MOV.U32 R2, RZ, RZ, 0x48 ;  /* 0x00000048ff027424 */ /* 0x000fe200078e00ff */
[----:B------:R-:W-:Y:S01]  /*3360*/  R2UR UR14, R4 ;  /* 0x00000000040e72ca */ /* 0x000fe200000e0000 */
[----:B------:R-:W-:Y:S01]  /*3370*/  IMAD.MOV.U32 R4, RZ, RZ, 0x40 ;  /* 0x00000040ff047424 */ /* 0x000fe200078e00ff */
[----:B------:R-:W-:Y:S01]  /*3380*/  R2UR UR17, R0 ;  /* 0x00000000001172ca */ /* 0x000fe200000e0000 */
[----:B------:R-:W-:Y:S01]  /*3390*/  UMOV UR50, 0x0 ;  /* 0x0000000000327882 */ /* 0x000fe20000000000 */
[----:B------:R-:W-:Y:S01]  /*33a0*/  R2UR UR8, R2 ;  /* 0x00000000020872ca */ /* 0x000fe200000e0000 */
        /* <DEDUP_REMOVED lines=8> */
[----:B------:R1:W-:Y:S01]  /*3430*/  UTCHMMA tmem[UR18], gdesc[UR66], tmem[UR19], tmem[UR50], idesc[UR51], UPT ;  /* 0x00ff3242120079ea */ /* 0x0003e2000b800013 */
[----:B------:R-:W-:Y:S01]  /*3440*/  R2UR UR11, R3 ;  /* 0x00000000030b72ca */ /* 0x000fe200000e0000 */
[----:B------:R-:W-:Y:S01]  /*3450*/  UMOV UR48, 0x0 ;  /* 0x0000000000307882 */ /* 0x000fe20000000000 */
[C---:B------:R-:W-:Y:S01]  /*3460*/  R2UR UR9, R0.reuse ;  /* 0x00000000000972ca */ /* 0x040fe200000e0000 */
[----:B------:R-:W-:Y:S01]  /*3470*/  UMOV UR49, 0x8050490 ;  /* 0x0805049000317882 */ /* 0x000fe20000000000 */
[----:B------:R-:W-:Y:S01]  /*3480*/  R2UR UR7, R0 ;  /* 0x00000000000772ca */ /* 0x000fe200000e0000 */
[----:B------:R-:W-:Y:S01]  /*3490*/  UMOV UR65, 0xc0004010 ;  /* 0xc000401000417882 */ /* 0x000fe20000000000 */
[----:B------:R-:W-:Y:S01]  /*34a0*/  R2UR UR4, R2 ;  /* 0x00000000020472ca */ /* 0x000fe200000e0000 */
        /* <DEDUP_REMOVED lines=28> */
.L_x_75:
[----:B-1----:R-:W-:Y:S02]  /*3670*/  UIADD3 UR8, UPT, UPT, UR21, 0x7090, URZ ;  /* 0x0000709015087890 */ /* 0x002fe4000fffe0ff */
[----:B------:R-:W-:Y:S02]  /*3680*/  UIADD3 UR4, UPT, UPT, UR27, 0x1, URZ ;  /* 0x000000011b047890 */ /* 0x000fe4000fffe0ff */
[----:B------:R-:W-:Y:S02]  /*3690*/  ULOP3.LUT UR7, UR30, 0x1, URZ, 0x3c, !UPT ;  /* 0x000000011e077892 */ /* 0x000fe4000f8e3cff */
[----:B------:R-:W-:Y:S01]  /*36a0*/  UISETP.NE.AND UP0, UPT, UR4, 0x3, UPT ;  /* 0x000000030400788c */ /* 0x000fe2000bf05270 */
[----:B------:R-:W-:Y:S02]  /*36b0*/  UMOV UR6, 0x1 ;  /* 0x0000000100067882 */ /* 0x000fe40000000000 */
[----:B------:R2:W-:Y:S01]  /*36c0*/  UTCBAR [UR8], URZ ;  /* 0x000000ff080073e9 */ /* 0x0005e200080000ff */
[----:B------:R-:W-:Y:S01]  /*36d0*/  USEL UR4, UR4, URZ, UP0 ;  /* 0x000000ff04047287 */ /* 0x000fe20008000000 */
[----:B------:R-:W-:Y:S01]  /*36e0*/  UMOV UR5, UR27 ;  /* 0x0000001b00057c82 */ /* 0x000fe20008000000 */
[----:B------:R-:W-:Y:S10]  /*36f0*/  BRA.U UP2, `(.L_x_76) ;  /* 0xfffffff102287547 */ /* 0x000ff4000b83ffff */
.L_x_57:
[----:B------:R-:W-:Y:S04]  /*3700*/  BSSY.RECONVERGENT B0, `(.L_x_77) ;  /* 0x0000003000007945 */ /* 0x000fe80003800200 */
[----:B------:R-:W-:Y:S05]  /*3710*/  @!P4 BRA `(.L_x_78) ;  /* 0x000000000004c947 */ /* 0x000fea0003800000 */
[----:B-12---:R-:W-:Y:S05]  /*3720*/  BPT.TRAP 0x1 ;  /* 0x000000040000795c */ /* 0x006fea0000300000 */
.L_x_78:
[----:B-12---:R-:W-:Y:S05]  /*3730*/  BSYNC.RECONVERGENT B0 ;  /* 0x0000000000007941 */ /* 0x006fea0003800200 */
.L_x_77:
[----:B------:R-:W-:Y:S01]  /*3740*/  UIADD3 UR5, UPT, UPT, UR21, 0x7010, URZ ;  /* 0x0000701015057890 */ /* 0x000fe2000fffe0ff */
[----:B------:R-:W-:Y:S08]  /*3750*/  BSSY.RECONVERGENT B0, `(.L_x_79) ;  /* 0x0000004000007945 */ /* 0x000ff00003800200 */
[----:B------:R1:W-:Y:S01]  /*3760*/  UTCBAR [UR5], URZ ;  /* 0x000000ff050073e9 */ /* 0x0003e200080000ff */
[----:B------:R-:W-:Y:S05]  /*3770*/  @!P4 BRA `(.L_x_80) ;  /* 0x000000000004c947 */ /* 0x000fea0003800000 */
[----:B-1----:R-:W-:Y:S05]  /*3780*/  BPT.TRAP 0x1 ;  /* 0x000000040000795c */ /* 0x002fea0000300000 */
.L_x_80:
[----:B-1----:R-:W-:Y:S05]  /*3790*/  BSYNC.RECONVERGENT B0 ;  /* 0x0000000000007941 */ /* 0x002fea0003800200 */
.L_x_79:
[----:B------:R-:W-:-:S09]  /*37a0*/  UIADD3 UR5, UPT, UPT, UR21, 0x7018, URZ ;  /* 0x0000701815057890 */ /* 0x000fd2000fffe0ff */
[----:B------:R1:W-:Y:S01]  /*37b0*/  UTCBAR [UR5], URZ ;  /* 0x000000ff050073e9 */ /* 0x0003e200080000ff */
[----:B------:R-:W-:Y:S05]  /*37c0*/  BRA.U UP5, `(.L_x_81) ;  /* 0x0000000105047547 */ /* 0x000fea000b800000 */
[----:B-1----:R-:W-:Y:S05]  /*37d0*/  BPT.TRAP 0x1 ;  /* 0x000000040000795c */ /* 0x002fea0000300000 */
.L_x_81:
[----:B------:R-:W-:-:S04]  /*37e0*/  MOV R3, UR31 ;  /* 0x0000001f00037c02 */ /* 0x000fc80008000f00 */
[----:B------:R-:W-:-:S04]  /*37f0*/  SHF.L.U32 R3, R3, 0x1f, RZ ;  /* 0x0000001f03037819 */ /* 0x000fc800000006ff */
[----:B------:R-:W2:Y:S02]  /*3800*/  SYNCS.PHASECHK.TRANS64.TRYWAIT P0, [UR21+0x70a8], R3 ;  /* 0x0070a803ff0075a7 */ /* 0x000ea40008001115 */
[----:B--2---:R-:W-:Y:S05]  /*3810*/  @!P0 BRA `(.L_x_82) ;  /* 0x000000e000808947 */ /* 0x004fea0003800000 */
.L_x_385:
[----:B------:R-:W-:Y:S05]  /*3820*/  BRA.U UP3, `(.L_x_83) ;  /* 0x0000000103047547 */ /* 0x000fea000b800000 */
[----:B-1----:R-:W-:Y:S05]  /*3830*/  BPT.TRAP 0x1 ;  /* 0x000000040000795c */ /* 0x002fea0000300000 */
.L_x_83:
[----:B------:R-:W-:Y:S02]  /*3840*/  IMAD.U32 R7, RZ, RZ, UR7 ;  /* 0x00000007ff077e24 */ /* 0x000fe4000f8e00ff */
[----:B------:R-:W-:Y:S02]  /*3850*/  HFMA2 R4, -RZ, RZ, 0, 9.5367431640625e-06 ;  /* 0x000000a0ff047431 */ /* 0x000fe400000001ff */
[----:B--2---:R-:W-:Y:S01]  /*3860*/  IMAD.MOV.U32 R3, RZ, RZ, 0x180 ;  /* 0x00000180ff037424 */ /* 0x004fe200078e00ff */
[----:B------:R-:W-:-:S04]  /*3870*/  SHF.L.U32 R7, R7, 0x1f, RZ ;  /* 0x0000001f07077819 */ /* 0x000fc800000006ff */
[----:B------:R-:W2:Y:S02]  /*3880*/  SYNCS.PHASECHK.TRANS64.TRYWAIT P0, [UR21+0x7068], R7 ;  /* 0x00706807ff0075a7 */ /* 0x000ea40008001115 */
[----:B--2---:R-:W-:Y:S05]  /*3890*/  @!P0 BRA `(.L_x_84) ;  /* 0x000000e000788947 */ /* 0x004fea0003800000 */
.L_x_387:
[----:B------:R-:W-:Y:S01]  /*38a0*/  IMAD.MOV.U32 R2, RZ, RZ, 0xa8 ;  /* 0x000000a8ff027424 */ /* 0x000fe200078e00ff */
[----:B------:R-:W-:Y:S01]  /*38b0*/  R2UR UR16, R4 ;  /* 0x00000000041072ca */ /* 0x000fe200000e0000 */
[----:B------:R-:W-:Y:S01]  /*38c0*/  IMAD.MOV.U32 R4, RZ, RZ, 0xb0 ;  /* 0x000000b0ff047424 */ /* 0x000fe200078e00ff */
[----:B------:R-:W-:Y:S01]  /*38d0*/  R2UR UR17, R3 ;  /* 0x00000000031172ca */ /* 0x000fe200000e0000 */
[----:B--2---:R-:W-:Y:S01]  /*38e0*/  IMAD.MOV.U32 R0, RZ, RZ, 0x180 ;  /* 0x00000180ff007424 */ /* 0x004fe200078e00ff */
        /* <DEDUP_REMOVED lines=10> */
[----:B------:R-:W-:Y:S01]  /*3990*/  UISETP.NE.U32.AND UP0, UPT, UR6, URZ, UPT ;  /* 0x000000ff0600728c */ /* 0x000fe2000bf05070 */
[----:B------:R-:W-:Y:S01]  /*39a0*/  R2UR UR11, R0 ;  /* 0x00000000000b72ca */ /* 0x000fe200000e0000 */
[----:B------:R-:W-:Y:S01]  /*39b0*/  UIADD3 UR66, UPT, UPT, UR34, 0x20, URZ ;  /* 0x0000002022427890 */ /* 0x000fe2000fffe0ff */
[----:B-1----:R-:W-:Y:S01]  /*39c0*/  R2UR UR5, R2 ;  /* 0x00000000020572ca */ /* 0x002fe200000e0000 */
        /* <DEDUP_REMOVED lines=16> */
[----:B------:R-:W-:Y:S01]  /*3ad0*/  UMOV UR35, 0xc0004010 ;  /* 0xc000401000237882 */ /* 0x000fe20000000000 */
[----:B------:R-:W-:Y:S01]  /*3ae0*/  UIADD3 UR54, UPT, UPT, UR34, 0xe0, URZ ;  /* 0x000000e022367890 */ /* 0x000fe2000fffe0ff */
[----:B------:R1:W-:Y:S01]  /*3af0*/  UTCHMMA tmem[UR16], gdesc[UR34], tmem[UR17], tmem[UR52], idesc[UR53], UP0 ;  /* 0x00ff3422100079ea */ /* 0x0003e20008000011 */
        /* <DEDUP_REMOVED lines=30> */
.L_x_85:
[----:B-1----:R-:W-:-:S09]  /*3ce0*/  UIADD3 UR5, UPT, UPT, UR21, 0x7098, URZ ;  /* 0x0000709815057890 */ /* 0x002fd2000fffe0ff */
[----:B------:R1:W-:Y:S01]  /*3cf0*/  UTCBAR [UR5], URZ ;  /* 0x000000ff050073e9 */ /* 0x0003e200080000ff */
[----:B------:R-:W-:Y:S05]  /*3d00*/  BRA.U !UP1, `(.L_x_86) ;  /* 0x0000000109047547 */ /* 0x000fea000b800000 */
[----:B-1----:R-:W-:Y:S05]  /*3d10*/  BPT.TRAP 0x1 ;  /* 0x000000040000795c */ /* 0x002fea0000300000 */
.L_x_86:
[----:B-1----:R-:W-:-:S04]  /*3d20*/  ULEA UR5, UR25, UR21, 0x3 ;  /* 0x0000001519057291 */ /* 0x002fc8000f8e18ff */
[----:B------:R-:W-:-:S09]  /*3d30*/  UIADD3 UR5, UPT, UPT, UR5, 0x7038, URZ ;  /* 0x0000703805057890 */ /* 0x000fd2000fffe0ff */
[----:B------:R1:W-:Y:S01]  /*3d40*/  UTCBAR [UR5], URZ ;  /* 0x000000ff050073e9 */ /* 0x0003e200080000ff */
[----:B------:R-:W-:Y:S05]  /*3d50*/  BRA.U UP4, `(.L_x_87) ;  /* 0x0000000104047547 */ /* 0x000fea000b800000 */
[----:B-1----:R-:W-:Y:S05]  /*3d60*/  BPT.TRAP 0x1 ;  /* 0x000000040000795c */ /* 0x002fea0000300000 */
.L_x_87:
[----:B-1----:R-:W-:-:S09]  /*3d70*/  UIADD3 UR5, UPT, UPT, UR21, 0x7050, URZ ;  /* 0x0000705015057890 */ /* 0x002fd2000fffe0ff */
[----:B------:R1:W-:Y:S01]  /*3d80*/  UTCBAR [UR5], URZ ;  /* 0x000000ff050073e9 */ /* 0x0003e200080000ff */
[----:B------:R-:W-:Y:S05]  /*3d90*/  BRA.U UP3, `(.L_x_88) ;  /* 0x0000000103047547 */ /* 0x000fea000b800000 */
[----:B-1----:R-:W-:Y:S05]  /*3da0*/  BPT.TRAP 0x1 ;  /* 0x000000040000795c */ /* 0x002fea0000300000 */
.L_x_88:
[----:B------:R-:W-:Y:S01]  /*3db0*/  UIADD3 UR21, UPT, UPT, UR21, 0x7060, URZ ;  /* 0x0000706015157890 */ /* 0x000fe2000fffe0ff */
[----:B------:R-:W-:Y:S01]  /*3dc0*/  LOP3.LUT R5, R5, 0x1, RZ, 0x3c, !PT ;  /* 0x0000000105057812 */ /* 0x000fe200078e3cff */
[----:B------:R-:W-:Y:S02]  /*3dd0*/  UIADD3 UR32, UPT, UPT, UR26, 0x2, URZ ;  /* 0x000000021a207890 */ /* 0x000fe4000fffe0ff */
[----:B------:R-:W-:-:S05]  /*3de0*/  ULOP3.LUT UR31, UR31, 0x1, URZ, 0x3c, !UPT ;  /* 0x000000011f1f7892 */ /* 0x000fca000f8e3cff */
[----:B------:R2:W-:Y:S01]  /*3df0*/  UTCBAR [UR21], URZ ;  /* 0x000000ff150073e9 */ /* 0x0005e200080000ff */
[----:B------:R-:W-:Y:S02]  /*3e00*/  NOP ;  /* 0x0000000000007918 */ /* 0x000fe40000000000 */
.L_x_29:
[----:B------:R-:W3:Y:S01]  /*3e10*/  LDCU UR6, c[0x0][0x370] ;  /* 0x00006e00ff0677ac */ /* 0x000ee20008000800 */
[----:B-1----:R-:W1:Y:S01]  /*3e20*/  LDCU UR5, c[0x0][0x900] ;  /* 0x00012000ff0577ac */ /* 0x002e620008000800 */
[----:B---3--:R-:W-:-:S04]  /*3e30*/  UIADD3 UR36, UPT, UPT, UR6, UR36, URZ ;  /* 0x0000002406247290 */ /* 0x008fc8000fffe0ff */
[----:B-1----:R-:W-:-:S09]  /*3e40*/  UISETP.GE.AND UP0, UPT, UR36, UR5, UPT ;  /* 0x000000052400728c */ /* 0x002fd2000bf06270 */
[----:B------:R-:W-:Y:S05]  /*3e50*/  BRA.U !UP0, `(.L_x_89) ;  /* 0xffffffd9089c7547 */ /* 0x000fea000b83ffff */
[----:B--2---:R-:W-:Y:S05]  /*3e60*/  EXIT ;  /* 0x000000000000794d */ /* 0x004fea0003800000 */
.L_x_28:
[----:B------:R-:W-:-:S08]  /*3e70*/  NOP ;  /* 0x0000000000007918 */ /* 0x000fd00000000000 */
[----:B------:R-:W1:-:S00]  /*3e80*/  USETMAXREG.DEALLOC.CTAPOOL 0x60 ;  /* 0x00000060000079c8 */ /* 0x000e4000080e0500 */
[----:B-1----:R-:W1:Y:S01]  /*3e90*/  LDC R0, c[0x0][0x900] ;  /* 0x00024000ff007b82 */ /* 0x002e620000000800 */
[----:B------:R-:W-:Y:S02]  /*3ea0*/  MOV R37, UR36 ;  /* 0x0000002400257c02 */ /* 0x000fe40008000f00 */
[----:B-1----:R-:W-:-:S13]  /*3eb0*/  ISETP.LE.AND P0, PT, R0, UR36, PT ;  /* 0x0000002400007c0c */ /* 0x002fda000bf03270 */
[----:B------:R-:W-:Y:S05]  /*3ec0*/  @P0 EXIT ;  /* 0x000000000000094d */ /* 0x000fea0003800000 */
[----:B------:R-:W1:Y:S01]  /*3ed0*/  S2UR UR6, SR_CTAID.Z ;  /* 0x00000000000679c3 */ /* 0x000e620000002700 */
[----:B------:R-:W-:Y:S01]  /*3ee0*/  LOP3.LUT P0, R36, R31, 0x7f, RZ, 0xc0, !PT ;  /* 0x0000007f1f247812 */ /* 0x000fe2000780c0ff */
[----:B------:R-:W-:Y:S01]  /*3ef0*/  HFMA2 R24, -RZ, RZ, 0, 0 ;  /* 0x00000000ff187431 */ /* 0x000fe200000001ff */
[----:B------:R-:W-:Y:S01]  /*3f00*/  BSSY B8, `(.L_x_90) ;  /* 0x0000552000087945 */ /* 0x000fe20003800000 */
[----:B------:R-:W-:Y:S01]  /*3f10*/  IMAD.MOV.U32 R35, RZ, RZ, 0x1 ;  /* 0x00000001ff237424 */ /* 0x000fe200078e00ff */
[----:B------:R-:W-:Y:S02]  /*3f20*/  MOV R34, RZ ;  /* 0x000000ff00227202 */ /* 0x000fe40000000f00 */
[----:B------:R-:W-:Y:S01]  /*3f30*/  CS2R R32, SRZ ;  /* 0x0000000000207805 */ /* 0x000fe2000001ff00 */
[----:B------:R-:W2:Y:S01]  /*3f40*/  LDCU.64 UR40, c[0x0][0x358] ;  /* 0x00006b00ff2877ac */ /* 0x000ea20008000a00 */
[----:B------:R-:W1:Y:S01]  /*3f50*/  LDC R30, c[0x0][0x370] ;  /* 0x0000dc00ff1e7b82 */ /* 0x000e620000000800 */
[----:B------:R-:W3:Y:S07]  /*3f60*/  LDCU UR4, c[0x0][0x374] ;  /* 0x00006e80ff0477ac */ /* 0x000eee0008000800 */
[----:B------:R-:W4:Y:S01]  /*3f70*/  S2UR UR5, SR_CTAID.Y ;  /* 0x00000000000579c3 */ /* 0x000f220000002600 */
[----:B-1----:R-:W-:-:S04]  /*3f80*/  IMAD R0, R30, UR6, RZ ;  /* 0x000000061e007c24 */ /* 0x002fc8000f8e02ff */
[----:B------:R-:W-:Y:S02]  /*3f90*/  IMAD.MOV R0, RZ, RZ, -R0 ;  /* 0x000000ffff007224 */ /* 0x000fe400078e0a00 */
[----:B----4-:R-:W-:Y:S02]  /*3fa0*/  IMAD R3, R30, UR5, R37 ;  /* 0x000000051e037c24 */ /* 0x010fe4000f8e0225 */
[----:B---3--:R-:W-:-:S05]  /*3fb0*/  IMAD R0, R0, UR4, RZ ;  /* 0x0000000400007c24 */ /* 0x008fca000f8e02ff */
[----:B------:R-:W-:-:S04]  /*3fc0*/  ISETP.NE.OR P0, PT, R3, R0, P0 ;  /* 0x000000000300720c */ /* 0x000fc80000705670 */
[----:B--2---:R-:W-:-:S09]  /*3fd0*/  P2R R38, PR, RZ, 0x1 ;  /* 0x00000001ff267803 */ /* 0x004fd20000000000 */
.L_x_216:
[----:B------:R-:W-:Y:S05]  /*3fe0*/  YIELD ;  /* 0x0000000000007946 */ /* 0x000fea0003800000 */
[----:B-1----:R-:W1:Y:S01]  /*3ff0*/  LDC R4, c[0x0][0x904] ;  /* 0x00024100ff047b82 */ /* 0x002e620000000800 */
[----:B--2---:R-:W2:Y:S01]  /*4000*/  LDCU.64 UR4, c[0x0][0x908] ;  /* 0x00012100ff0477ac */ /* 0x004ea20008000a00 */
[----:B------:R-:W-:Y:S01]  /*4010*/  BSSY B7, `(.L_x_91) ;  /* 0x000053c000077945 */ /* 0x000fe20003800000 */
[----:B---3--:R-:W3:Y:S05]  /*4020*/  LDCU.64 UR6, c[0x0][0x920] ;  /* 0x00012400ff0677ac */ /* 0x008eea0008000a00 */
[----:B----4-:R-:W4:Y:S08]  /*4030*/  LDC.64 R2, c[0x0][0x918] ;  /* 0x00024600ff027b82 */ /* 0x010f300000000a00 */
[----:B------:R-:W5:Y:S01]  /*4040*/  LDC.64 R26, c[0x0][0x910] ;  /* 0x00024400ff1a7b82 */ /* 0x000f620000000a00 */
[----:B--2---:R-:W-:Y:S01]  /*4050*/  IMAD.HI.U32 R6, R37, UR4, RZ ;  /* 0x0000000425067c27 */ /* 0x004fe2000f8e00ff */
[----:B------:R-:W2:Y:S04]  /*4060*/  LDCU UR4, c[0x0][0x380] ;  /* 0x00007000ff0477ac */ /* 0x000ea80008000800 */
[----:B------:R-:W-:-:S02]  /*4070*/  SHF.R.U32.HI R6, RZ, UR5, R6 ;  /* 0x00000005ff067c19 */ /* 0x000fc40008011606 */
[----:B-1----:R-:W-:-:S04]  /*4080*/  ISETP.NE.AND P0, PT, R4, 0x1, PT ;  /* 0x000000010400780c */ /* 0x002fc80003f05270 */
[----:B------:R-:W-:Y:S02]  /*4090*/  SEL R6, R37, R6, !P0 ;  /* 0x0000000625067207 */ /* 0x000fe40004000000 */
[----:B----4-:R-:W-:-:S03]  /*40a0*/  ISETP.NE.AND P0, PT, R3, 0x1, PT ;  /* 0x000000010300780c */ /* 0x010fc60003f05270 */
[----:B---3--:R-:W-:-:S05]  /*40b0*/  IMAD.HI.U32 R5, R6, UR6, RZ ;  /* 0x0000000606057c27 */ /* 0x008fca000f8e00ff */
[----:B------:R-:W-:-:S04]  /*40c0*/  SHF.R.U32.HI R5, RZ, UR7, R5 ;  /* 0x00000007ff057c19 */ /* 0x000fc80008011605 */
[----:B------:R-:W-:Y:S01]  /*40d0*/  SEL R0, R6, R5, !P0 ;  /* 0x0000000506007207 */ /* 0x000fe20004000000 */
[----:B------:R-:W-:Y:S01]  /*40e0*/  IMAD.MOV R5, RZ, RZ, -R6 ;  /* 0x000000ffff057224 */ /* 0x000fe200078e0a06 */
[----:B-----5:R-:W-:-:S03]  /*40f0*/  ISETP.NE.AND P0, PT, R26, 0x1, PT ;  /* 0x000000011a00780c */ /* 0x020fc60003f05270 */
[----:B------:R-:W-:-:S04]  /*4100*/  IMAD.HI.U32 R27, R0, R27, RZ ;  /* 0x0000001b001b7227 */ /* 0x000fc800078e00ff */
[----:B------:R-:W-:Y:S01]  /*4110*/  IMAD R5, R4, R5, R37 ;  /* 0x0000000504057224 */ /* 0x000fe200078e0225 */
[----:B------:R-:W-:-:S03]  /*4120*/  SHF.R.U32.HI R27, RZ, R2, R27 ;  /* 0x00000002ff1b7219 */ /* 0x000fc6000001161b */
[----:B------:R-:W-:Y:S01]  /*4130*/  IMAD.SHL.U32 R2, R5, 0x100, RZ ;  /* 0x0000010005027824 */ /* 0x000fe200078e00ff */
[----:B------:R-:W-:Y:S01]  /*4140*/  SEL R5, R0, R27, !P0 ;  /* 0x0000001b00057207 */ /* 0x000fe20004000000 */
[----:B------:R-:W-:-:S03]  /*4150*/  IMAD.MOV R27, RZ, RZ, -R0 ;  /* 0x000000ffff1b7224 */ /* 0x000fc600078e0a00 */
[----:B--2---:R-:W-:Y:S01]  /*4160*/  ISETP.GE.AND P0, PT, R2, UR4, PT ;  /* 0x0000000402007c0c */ /* 0x004fe2000bf06270 */
[----:B------:R-:W-:Y:S02]  /*4170*/  IMAD.MOV R5, RZ, RZ, -R5 ;  /* 0x000000ffff057224 */ /* 0x000fe400078e0a05 */
[----:B------:R-:W-:Y:S02]  /*4180*/  IMAD R27, R3, R27, R6 ;  /* 0x0000001b031b7224 */ /* 0x000fe400078e0206 */
[----:B------:R-:W-:-:S08]  /*4190*/  IMAD R26, R26, R5, R0 ;  /* 0x000000051a1a7224 */ /* 0x000fd000078e0200 */
[----:B------:R-:W-:Y:S05]  /*41a0*/  @P0 BRA `(.L_x_92) ;  /* 0x0000005000880947 */ /* 0x000fea0003800000 */
[----:B------:R-:W1:Y:S02]  /*41b0*/  LDC R3, c[0x0][0x384] ;  /* 0x0000e100ff037b82 */ /* 0x000e640000000800 */
[----:B-1----:R-:W-:-:S13]  /*41c0*/  ISETP.NE.AND P0, PT, R3, RZ, PT ;  /* 0x000000ff0300720c */ /* 0x002fda0003f05270 */
[----:B------:R-:W-:Y:S05]  /*41d0*/  @P0 BRA `(.L_x_93) ;  /* 0x0000003000740947 */ /* 0x000fea0003800000 */
[----:B------:R-:W-:-:S09]  /*41e0*/  UISETP.NE.AND UP0, UPT, UR39, URZ, UPT ;  /* 0x000000ff2700728c */ /* 0x000fd2000bf05270 */
[----:B------:R-:W-:Y:S05]  /*41f0*/  BRA.U UP0, `(.L_x_94) ;  /* 0x0000000100047547 */ /* 0x000fea000b800000 */
[----:B------:R-:W-:Y:S05]  /*4200*/  BPT.TRAP 0x1 ;  /* 0x000000040000795c */ /* 0x000fea0000300000 */
.L_x_94:
[----:B------:R-:W1:Y:S01]  /*4210*/  S2R R16, SR_CgaCtaId ;  /* 0x0000000000107919 */ /* 0x000e620000008800 */
[----:B------:R-:W-:Y:S01]  /*4220*/  MOV R5, 0x400 ;  /* 0x0000040000057802 */ /* 0x000fe20000000f00 */
[----:B------:R-:W-:Y:S01]  /*4230*/  BSSY B0, `(.L_x_95) ;  /* 0x0000005000007945 */ /* 0x000fe20003800000 */
[----:B------:R-:W-:Y:S02]  /*4240*/  SHF.L.U32 R3, R35, 0x1f, RZ ;  /* 0x0000001f23037819 */ /* 0x000fe400000006ff */
[----:B-1----:R-:W-:-:S04]  /*4250*/  LEA R16, R16, R5, 0x18 ;  /* 0x0000000510107211 */ /* 0x002fc800078ec0ff */
[----:B------:R-:W1:Y:S02]  /*4260*/  SYNCS.PHASECHK.TRANS64.TRYWAIT P0, [R16+URZ+0x70c0], R3 ;  /* 0x0070c003100075a7 */ /* 0x000e6400080011ff */
[----:B-1----:R-:W-:Y:S05]  /*4270*/  @!P0 BRA `(.L_x_96) ;  /* 0x000000d800188947 */ /* 0x002fea0003800000 */
.L_x_388:
[----:B------:R-:W-:Y:S05]  /*4280*/  BSYNC B0 ;  /* 0x0000000000007941 */ /* 0x000fea0003800000 */
.L_x_95:
[----:B------:R-:W-:Y:S01]  /*4290*/  ISETP.NE.AND P0, PT, R38, RZ, PT ;  /* 0x000000ff2600720c */ /* 0x000fe20003f05270 */
[----:B------:R-:W-:-:S12]  /*42a0*/  BSSY.RECONVERGENT B6, `(.L_x_97) ;  /* 0x0000233000067945 */ /* 0x000fd80003800200 */
[----:B------:R-:W-:Y:S05]  /*42b0*/  @P0 BRA `(.L_x_98) ;  /* 0x0000002000c40947 */ /* 0x000fea0003800000 */
[----:B------:R-:W2:Y:S01]  /*42c0*/  LDC.64 R8, c[0x4][0xa0] ;  /* 0x01002800ff087b82 */ /* 0x000ea20000000a00 */
[----:B------:R-:W-:Y:S01]  /*42d0*/  MOV R17, 0x0 ;  /* 0x0000000000117802 */ /* 0x000fe20000000f00 */
[----:B------:R-:W3:Y:S01]  /*42e0*/  LDCU.64 UR4, c[0x4][0xd0] ;  /* 0x01001a00ff0477ac */ /* 0x000ee20008000a00 */
[----:B------:R-:W-:Y:S02]  /*42f0*/  MOV R6, R29 ;  /* 0x0000001d00067202 */ /* 0x000fe40000000f00 */
[----:B------:R-:W-:-:S03]  /*4300*/  MOV R7, R28 ;  /* 0x0000001c00077202 */ /* 0x000fc60000000f00 */
[----:B-1----:R1:W4:Y:S01]  /*4310*/  LDC.64 R2, c[0x4][R17] ;  /* 0x0100000011027b82 */ /* 0x0023220000000a00 */
[----:B---3--:R-:W-:Y:S02]  /*4320*/  IMAD.U32 R4, RZ, RZ, UR4 ;  /* 0x00000004ff047e24 */ /* 0x008fe4000f8e00ff */
[----:B------:R-:W-:Y:S01]  /*4330*/  IMAD.U32 R5, RZ, RZ, UR5 ;  /* 0x00000005ff057e24 */ /* 0x000fe2000f8e00ff */
[----:B--2---:R1:W-:Y:S04]  /*4340*/  STL.64 [R1], R8 ;  /* 0x0000000801007387 */ /* 0x0043e80000100a00 */
[----:B------:R-:W-:-:S07]  /*4350*/  LEPC R20, `(.L_x_99) ;  /* 0x000000001014794e */ /* 0x000fce0000000000 */
[----:B-1--4-:R-:W-:Y:S05]  /*4360*/  CALL.ABS.NOINC R2 ;  /* 0x0000000002007343 */ /* 0x012fea0003c00000 */
.L_x_99:
[----:B------:R-:W-:Y:S01]  /*4370*/  HFMA2 R2, -RZ, RZ, 0, 5.9604644775390625e-08 ;  /* 0x00000001ff027431 */ /* 0x000fe200000001ff */
[----:B------:R-:W-:Y:S01]  /*4380*/  MOV R3, 0x4 ;  /* 0x0000000400037802 */ /* 0x000fe20000000f00 */
[----:B------:R-:W-:Y:S01]  /*4390*/  IMAD.MOV.U32 R0, RZ, RZ, 0x3 ;  /* 0x00000003ff007424 */ /* 0x000fe200078e00ff */
[----:B------:R1:W2:Y:S01]  /*43a0*/  LDC.64 R8, c[0x4][R17] ;  /* 0x0100000011087b82 */ /* 0x0002a20000000a00 */
[----:B------:R-:W3:Y:S01]  /*43b0*/  LDCU.64 UR4, c[0x4][0xe8] ;  /* 0x01001d00ff0477ac */ /* 0x000ee20008000a00 */
[----:B------:R-:W-:Y:S01]  /*43c0*/  MOV R6, R29 ;  /* 0x0000001d00067202 */ /* 0x000fe20000000f00 */
[----:B------:R-:W-:Y:S01]  /*43d0*/  IMAD.MOV.U32 R7, RZ, RZ, R28 ;  /* 0x000000ffff077224 */ /* 0x000fe200078e001c */
[----:B------:R1:W-:Y:S04]  /*43e0*/  STL.64 [R1], R2 ;  /* 0x0000000201007387 */ /* 0x0003e80000100a00 */
[----:B------:R1:W-:Y:S01]  /*43f0*/  STL [R1+0x8], R0 ;  /* 0x0000080001007387 */ /* 0x0003e20000100800 */
[----:B---3--:R-:W-:Y:S01]  /*4400*/  MOV R4, UR4 ;  /* 0x0000000400047c02 */ /* 0x008fe20008000f00 */
[----:B------:R-:W-:-:S02]  /*4410*/  IMAD.U32 R5, RZ, RZ, UR5 ;  /* 0x00000005ff057e24 */ /* 0x000fc4000f8e00ff */
[----:B------:R-:W-:-:S07]  /*4420*/  LEPC R20, `(.L_x_100) ;  /* 0x000000001014794e */ /* 0x000fce0000000000 */
[----:B-12---:R-:W-:Y:S05]  /*4430*/  CALL.ABS.NOINC R8 ;  /* 0x0000000008007343 */ /* 0x006fea0003c00000 */
.L_x_100:
[----:B------:R1:W2:Y:S01]  /*4440*/  LDC.64 R2, c[0x4][R17] ;  /* 0x0100000011027b82 */ /* 0x0002a20000000a00 */
[----:B------:R-:W3:Y:S01]  /*4450*/  LDCU.64 UR4, c[0x4][0xe0] ;  /* 0x01001c00ff0477ac */ /* 0x000ee20008000a00 */
[----:B------:R-:W-:Y:S01]  /*4460*/  CS2R R6, SRZ ;  /* 0x0000000000067805 */ /* 0x000fe2000001ff00 */
[----:B---3--:R-:W-:Y:S01]  /*4470*/  IMAD.U32 R4, RZ, RZ, UR4 ;  /* 0x00000004ff047e24 */ /* 0x008fe2000f8e00ff */
[----:B------:R-:W-:-:S04]  /*4480*/  MOV R5, UR5 ;  /* 0x0000000500057c02 */ /* 0x000fc80008000f00 */
[----:B------:R-:W-:-:S07]  /*4490*/  LEPC R20, `(.L_x_101) ;  /* 0x000000001014794e */ /* 0x000fce0000000000 */
[----:B-12---:R-:W-:Y:S05]  /*44a0*/  CALL.ABS.NOINC R2 ;  /* 0x0000000002007343 */ /* 0x006fea0003c00000 */
.L_x_101:
[----:B------:R1:W2:Y:S01]  /*44b0*/  LDC.64 R2, c[0x4][R17] ;  /* 0x0100000011027b82 */ /* 0x0002a20000000a00 */
[----:B------:R-:W3:Y:S01]  /*44c0*/  LDCU.64 UR4, c[0x4][0xf0] ;  /* 0x01001e00ff0477ac */ /* 0x000ee20008000a00 */
[----:B------:R-:W-:Y:S01]  /*44d0*/  CS2R R6, SRZ ;  /* 0x0000000000067805 */ /* 0x000fe2000001ff00 */
[----:B---3--:R-:W-:Y:S01]  /*44e0*/  IMAD.U32 R4, RZ, RZ, UR4 ;  /* 0x00000004ff047e24 */ /* 0x008fe2000f8e00ff */
[----:B------:R-:W-:-:S04]  /*44f0*/  MOV R5, UR5 ;  /* 0x0000000500057c02 */ /* 0x000fc80008000f00 */
[----:B------:R-:W-:-:S07]  /*4500*/  LEPC R20, `(.L_x_102) ;  /* 0x000000001014794e */ /* 0x000fce0000000000 */
[----:B-12---:R-:W-:Y:S05]  /*4510*/  CALL.ABS.NOINC R2 ;  /* 0x0000000002007343 */ /* 0x006fea0003c00000 */
.L_x_102:
[----:B------:R1:W2:Y:S01]  /*4520*/  LDC.64 R2, c[0x4][R17] ;  /* 0x0100000011027b82 */ /* 0x0002a20000000a00 */
[----:B------:R-:W3:Y:S01]  /*4530*/  LDCU.64 UR4, c[0x4][0xf8] ;  /* 0x01001f00ff0477ac */ /* 0x000ee20008000a00 */
[----:B------:R-:W-:Y:S01]  /*4540*/  CS2R R6, SRZ ;  /* 0x0000000000067805 */ /* 0x000fe2000001ff00 */
[----:B---3--:R-:W-:Y:S01]  /*4550*/  IMAD.U32 R4, RZ, RZ, UR4 ;  /* 0x00000004ff047e24 */ /* 0x008fe2000f8e00ff */
[----:B------:R-:W-:-:S04]  /*4560*/  MOV R5, UR5 ;  /* 0x0000000500057c02 */ /* 0x000fc80008000f00 */
[----:B------:R-:W-:-:S07]  /*4570*/  LEPC R20, `(.L_x_103) ;  /* 0x000000001014794e */ /* 0x000fce0000000000 */
[----:B-12---:R-:W-:Y:S05]  /*4580*/  CALL.ABS.NOINC R2 ;  /* 0x0000000002007343 */ /* 0x006fea0003c00000 */
.L_x_103:
[----:B------:R-:W-:Y:S01]  /*4590*/  HFMA2 R0, -RZ, RZ, 0, 9.5367431640625e-07 ;  /* 0x00000010ff007431 */ /* 0x000fe200000001ff */
[----:B------:R1:W2:Y:S01]  /*45a0*/  LDC.64 R2, c[0x4][R17] ;  /* 0x0100000011027b82 */ /* 0x0002a20000000a00 */
[----:B------:R-:W3:Y:S01]  /*45b0*/  LDCU.64 UR4, c[0x4][0xc8] ;  /* 0x01001900ff0477ac */ /* 0x000ee20008000a00 */
[----:B------:R-:W-:Y:S01]  /*45c0*/  MOV R6, R29 ;  /* 0x0000001d00067202 */ /* 0x000fe20000000f00 */
[----:B------:R-:W-:Y:S01]  /*45d0*/  IMAD.MOV.U32 R7, RZ, RZ, R28 ;  /* 0x000000ffff077224 */ /* 0x000fe200078e001c */
[----:B------:R1:W-:Y:S01]  /*45e0*/  STL [R1], R0 ;  /* 0x0000000001007387 */ /* 0x0003e20000100800 */
[----:B---3--:R-:W-:Y:S01]  /*45f0*/  MOV R4, UR4 ;  /* 0x0000000400047c02 */ /* 0x008fe20008000f00 */
[----:B------:R-:W-:-:S04]  /*4600*/  IMAD.U32 R5, RZ, RZ, UR5 ;  /* 0x00000005ff057e24 */ /* 0x000fc8000f8e00ff */
[----:B------:R-:W-:-:S07]  /*4610*/  LEPC R20, `(.L_x_104) ;  /* 0x000000001014794e */ /* 0x000fce0000000000 */
[----:B-12---:R-:W-:Y:S05]  /*4620*/  CALL.ABS.NOINC R2 ;  /* 0x0000000002007343 */ /* 0x006fea0003c00000 */
.L_x_104:
[----:B------:R-:W1:Y:S01]  /*4630*/  S2R R3, SR_SWINHI ;  /* 0x0000000000037919 */ /* 0x000e620000002f00 */
[----:B------:R-:W2:Y:S01]  /*4640*/  LDCU.64 UR4, c[0x4][0x100] ;  /* 0x01002000ff0477ac */ /* 0x000ea20008000a00 */
[----:B------:R-:W-:Y:S01]  /*4650*/  MOV R6, R29 ;  /* 0x0000001d00067202 */ /* 0x000fe20000000f00 */
[----:B------:R-:W-:Y:S01]  /*4660*/  IMAD.MOV.U32 R7, RZ, RZ, R28 ;  /* 0x000000ffff077224 */ /* 0x000fe200078e001c */
[----:B------:R-:W-:Y:S02]  /*4670*/  MOV R4, R16 ;  /* 0x0000001000047202 */ /* 0x000fe40000000f00 */
[----:B-1----:R-:W-:Y:S02]  /*4680*/  MOV R5, R3 ;  /* 0x0000000300057202 */ /* 0x002fe40000000f00 */
[----:B------:R1:W3:Y:S01]  /*4690*/  LDC.64 R2, c[0x4][R17] ;  /* 0x0100000011027b82 */ /* 0x0002e20000000a00 */
[----:B------:R-:W-:Y:S02]  /*46a0*/  IADD3 R8, P0, PT, R4, 0x5000, RZ ;  /* 0x0000500004087810 */ /* 0x000fe40007f1e0ff */
[----:B--2---:R-:W-:-:S03]  /*46b0*/  MOV R4, UR4 ;  /* 0x0000000400047c02 */ /* 0x004fc60008000f00 */
[----:B------:R-:W-:Y:S02]  /*46c0*/  IMAD.X R9, RZ, RZ, R5, P0 ;  /* 0x000000ffff097224 */ /* 0x000fe400000e0605 */
[----:B------:R-:W-:-:S03]  /*46d0*/  IMAD.U32 R5, RZ, RZ, UR5 ;  /* 0x00000005ff057e24 */ /* 0x000fc6000f8e00ff */
[----:B------:R1:W-:Y:S04]  /*46e0*/  STL.64 [R1], R8 ;  /* 0x0000000801007387 */ /* 0x0003e80000100a00 */
[----:B------:R-:W-:-:S07]  /*46f0*/  LEPC R20, `(.L_x_105) ;  /* 0x000000001014794e */ /* 0x000fce0000000000 */
[----:B-1-3--:R-:W-:Y:S05]  /*4700*/  CALL.ABS.NOINC R2 ;  /* 0x0000000002007343 */ /* 0x00afea0003c00000 */
.L_x_105:
[----:B------:R-:W1:Y:S01]  /*4710*/  LDC.64 R8, c[0x4][0xd8] ;  /* 0x01003600ff087b82 */ /* 0x000e620000000a00 */
[----:B------:R-:W2:Y:S01]  /*4720*/  LDCU.64 UR4, c[0x4][0xd0] ;  /* 0x01001a00ff0477ac */ /* 0x000ea20008000a00 */
[----:B------:R-:W-:Y:S02]  /*4730*/  MOV R6, R29 ;  /* 0x0000001d00067202 */ /* 0x000fe40000000f00 */
[----:B------:R-:W-:-:S04]  /*4740*/  MOV R7, R28 ;  /* 0x0000001c00077202 */ /* 0x000fc80000000f00 */
[----:B------:R3:W4:Y:S01]  /*4750*/  LDC.64 R2, c[0x4][R17] ;  /* 0x0100000011027b82 */ /* 0x0007220000000a00 */
[----:B--2---:R-:W-:Y:S02]  /*4760*/  IMAD.U32 R4, RZ, RZ, UR4 ;  /* 0x00000004ff047e24 */ /* 0x004fe4000f8e00ff */
[----:B------:R-:W-:Y:S01]  /*4770*/  IMAD.U32 R5, RZ, RZ, UR5 ;  /* 0x00000005ff057e24 */ /* 0x000fe2000f8e00ff */
[----:B-1----:R3:W-:Y:S04]  /*4780*/  STL.64 [R1], R8 ;  /* 0x0000000801007387 */ /* 0x0027e80000100a00 */
[----:B------:R-:W-:-:S07]  /*4790*/  LEPC R20, `(.L_x_106) ;  /* 0x000000001014794e */ /* 0x000fce0000000000 */
[----:B---34-:R-:W-:Y:S05]  /*47a0*/  CALL.ABS.NOINC R2 ;  /* 0x0000000002007343 */ /* 0x018fea0003c00000 */
.L_x_106:
[----:B------:R-:W-:Y:S01]  /*47b0*/  HFMA2 R0, -RZ, RZ, 0, 2.384185791015625e-06 ;  /* 0x00000028ff007431 */ /* 0x000fe200000001ff */
        /* <DEDUP_REMOVED lines=9> */
.L_x_107:
        /* <DEDUP_REMOVED lines=10> */
.L_x_108:
[----:B------:R1:W2:Y:S01]  /*48f0*/  LDC.64 R2, c[0x4][R17] ;  /* 0x0100000011027b82 */ /* 0x0002a20000000a00 */
[----:B------:R-:W3:Y:S01]  /*4900*/  LDCU.64 UR4, c[0x4][0xe0] ;  /* 0x01001c00ff0477ac */ /* 0x000ee20008000a00 */
[----:B------:R-:W-:Y:S01]  /*4910*/  CS2R R6, SRZ ;  /* 0x0000000000067805 */ /* 0x000fe2000001ff00 */
[----:B---3--:R-:W-:Y:S01]  /*4920*/  IMAD.U32 R4, RZ, RZ, UR4 ;  /* 0x00000004ff047e24 */ /* 0x008fe2000f8e00ff */
[----:B------:R-:W-:-:S04]  /*4930*/  MOV R5, UR5 ;  /* 0x0000000500057c02 */ /* 0x000fc80008000f00 */
[----:B------:R-:W-:-:S07]  /*4940*/  LEPC R20, `(.L_x_109) ;  /* 0x000000001014794e */ /* 0x000fce0000000000 */
[----:B-12---:R-:W-:Y:S05]  /*4950*/  CALL.ABS.NOINC R2 ;  /* 0x0000000002007343 */ /* 0x006fea0003c00000 */
.L_x_109:
[----:B------:R-:W-:Y:S01]  /*4960*/  HFMA2 R0, -RZ, RZ, 0, 4.76837158203125e-07 ;  /* 0x00000008ff007431 */ /* 0x000fe200000001ff */
        /* <DEDUP_REMOVED lines=9> */
.L_x_110:
[----:B------:R-:W-:Y:S01]  /*4a00*/  HFMA2 R0, -RZ, RZ, 0, 2.6226043701171875e-06 ;  /* 0x0000002cff007431 */ /* 0x000fe200000001ff */
        /* <DEDUP_REMOVED lines=9> */
.L_x_111:
[----:B------:R1:W2:Y:S01]  /*4aa0*/  LDC.64 R2, c[0x4][R17] ;  /* 0x0100000011027b82 */ /* 0x0002a20000000a00 */
[----:B------:R-:W3:Y:S01]  /*4ab0*/  LDCU.64 UR4, c[0x4][0xe0] ;  /* 0x01001c00ff0477ac */ /* 0x000ee20008000a00 */
[----:B------:R-:W-:Y:S01]  /*4ac0*/  CS2R R6, SRZ ;  /* 0x0000000000067805 */ /* 0x000fe2000001ff00 */
[----:B---3--:R-:W-:Y:S01]  /*4ad0*/  IMAD.U32 R4, RZ, RZ, UR4 ;  /* 0x00000004ff047e24 */ /* 0x008fe2000f8e00ff */
[----:B------:R-:W-:-:S04]  /*4ae0*/  MOV R5, UR5 ;  /* 0x0000000500057c02 */ /* 0x000fc80008000f00 */
[----:B------:R-:W-:-:S07]  /*4af0*/  LEPC R20, `(.L_x_112) ;  /* 0x000000001014794e */ /* 0x000fce0000000000 */
[----:B-12---:R-:W-:Y:S05]  /*4b00*/  CALL.ABS.NOINC R2 ;  /* 0x0000000002007343 */ /* 0x006fea0003c00000 */
.L_x_112:
        /* <DEDUP_REMOVED lines=10> */
.L_x_113:
[----:B------:R-:W-:Y:S01]  /*4bb0*/  HFMA2 R0, -RZ, RZ, 0, 2.443790435791015625e-06 ;  /* 0x00000029ff007431 */ /* 0x000fe200000001ff */
        /* <DEDUP_REMOVED lines=9> */
.L_x_114:
        /* <DEDUP_REMOVED lines=10> */
.L_x_115:
        /* <DEDUP_REMOVED lines=10> */
.L_x_116:
[----:B------:R1:W2:Y:S01]  /*4d90*/  LDC.64 R2, c[0x4][R17] ;  /* 0x0100000011027b82 */ /* 0x0002a20000000a00 */
[----:B------:R-:W3:Y:S01]  /*4da0*/  LDCU.64 UR4, c[0x4][0xe0] ;  /* 0x01001c00ff0477ac */ /* 0x000ee20008000a00 */
[----:B------:R-:W-:Y:S01]  /*4db0*/  CS2R R6, SRZ ;  /* 0x0000000000067805 */ /* 0x000fe2000001ff00 */
[----:B---3--:R-:W-:Y:S01]  /*4dc0*/  IMAD.U32 R4, RZ, RZ, UR4 ;  /* 0x00000004ff047e24 */ /* 0x008fe2000f8e00ff */
[----:B------:R-:W-:-:S04]  /*4dd0*/  MOV R5, UR5 ;  /* 0x0000000500057c02 */ /* 0x000fc80008000f00 */
[----:B------:R-:W-:-:S07]  /*4de0*/  LEPC R20, `(.L_x_117) ;  /* 0x000000001014794e */ /* 0x000fce0000000000 */
[----:B-12---:R-:W-:Y:S05]  /*4df0*/  CALL.ABS.NOINC R2 ;  /* 0x0000000002007343 */ /* 0x006fea0003c00000 */
.L_x_117:
        /* <DEDUP_REMOVED lines=10> */
.L_x_118:
        /* <DEDUP_REMOVED lines=10> */
.L_x_119:
[----:B------:R1:W2:Y:S01]  /*4f40*/  LDC.64 R2, c[0x4][R17] ;  /* 0x0100000011027b82 */ /* 0x0002a20000000a00 */
[----:B------:R-:W3:Y:S01]  /*4f50*/  LDCU.64 UR4, c[0x4][0xe0] ;  /* 0x01001c00ff0477ac */ /* 0x000ee20008000a00 */
[----:B------:R-:W-:Y:S01]  /*4f60*/  CS2R R6, SRZ ;  /* 0x0000000000067805 */ /* 0x000fe2000001ff00 */
[----:B---3--:R-:W-:Y:S01]  /*4f70*/  IMAD.U32 R4, RZ, RZ, UR4 ;  /* 0x00000004ff047e24 */ /* 0x008fe2000f8e00ff */
[----:B------:R-:W-:-:S04]  /*4f80*/  MOV R5, UR5 ;  /* 0x0000000500057c02 */ /* 0x000fc80008000f00 */
[----:B------:R-:W-:-:S07]  /*4f90*/  LEPC R20, `(.L_x_120) ;  /* 0x000000001014794e */ /* 0x000fce0000000000 */
[----:B-12---:R-:W-:Y:S05]  /*4fa0*/  CALL.ABS.NOINC R2 ;  /* 0x0000000002007343 */ /* 0x006fea0003c00000 */
.L_x_120:
[----:B------:R-:W-:Y:S01]  /*4fb0*/  HFMA2 R0, -RZ, RZ, 0, 5.9604644775390625e-08 ;  /* 0x00000001ff007431 */ /* 0x000fe200000001ff */
        /* <DEDUP_REMOVED lines=9> */
.L_x_121:
        /* <DEDUP_REMOVED lines=10> */
.L_x_122:
        /* <DEDUP_REMOVED lines=10> */
.L_x_123:
        /* <DEDUP_REMOVED lines=10> */
.L_x_124:
[----:B------:R1:W2:Y:S01]  /*5230*/  LDC.64 R2, c[0x4][R17] ;  /* 0x0100000011027b82 */ /* 0x0002a20000000a00 */
[----:B------:R-:W3:Y:S01]  /*5240*/  LDCU.64 UR4, c[0x4][0xe0] ;  /* 0x01001c00ff0477ac */ /* 0x000ee20008000a00 */
[----:B------:R-:W-:Y:S01]  /*5250*/  CS2R R6, SRZ ;  /* 0x0000000000067805 */ /* 0x000fe2000001ff00 */
[----:B---3--:R-:W-:Y:S01]  /*5260*/  IMAD.U32 R4, RZ, RZ, UR4 ;  /* 0x00000004ff047e24 */ /* 0x008fe2000f8e00ff */
[----:B------:R-:W-:-:S04]  /*5270*/  MOV R5, UR5 ;  /* 0x0000000500057c02 */ /* 0x000fc80008000f00 */
[----:B------:R-:W-:-:S07]  /*5280*/  LEPC R20, `(.L_x_125) ;  /* 0x000000001014794e */ /* 0x000fce0000000000 */
[----:B-12---:R-:W-:Y:S05]  /*5290*/  CALL.ABS.NOINC R2 ;  /* 0x0000000002007343 */ /* 0x006fea0003c00000 */
.L_x_125:
        /* <DEDUP_REMOVED lines=10> */
.L_x_126:
        /* <DEDUP_REMOVED lines=10> */
.L_x_127:
[----:B------:R1:W2:Y:S01]  /*53e0*/  LDC.64 R2, c[0x4][R17] ;  /* 0x0100000011027b82 */ /* 0x0002a20000000a00 */
[----:B------:R-:W3:Y:S01]  /*53f0*/  LDCU.64 UR4, c[0x4][0xe0] ;  /* 0x01001c00ff0477ac */ /* 0x000ee20008000a00 */
[----:B------:R-:W-:Y:S01]  /*5400*/  CS2R R6, SRZ ;  /* 0x0000000000067805 */ /* 0x000fe2000001ff00 */
[----:B---3--:R-:W-:Y:S01]  /*5410*/  IMAD.U32 R4, RZ, RZ, UR4 ;  /* 0x00000004ff047e24 */ /* 0x008fe2000f8e00ff */
[----:B------:R-:W-:-:S04]  /*5420*/  MOV R5, UR5 ;  /* 0x0000000500057c02 */ /* 0x000fc80008000f00 */
[----:B------:R-:W-:-:S07]  /*5430*/  LEPC R20, `(.L_x_128) ;  /* 0x000000001014794e */ /* 0x000fce0000000000 */
[----:B-12---:R-:W-:Y:S05]  /*5440*/  CALL.ABS.NOINC R2 ;  /* 0x0000000002007343 */ /* 0x006fea0003c00000 */
.L_x_128:
[----:B------:R-:W-:Y:S01]  /*5450*/  HFMA2 R0, -RZ, RZ, 0, 1.1920928955078125e-07 ;  /* 0x00000002ff007431 */ /* 0x000fe200000001ff */
        /* <DEDUP_REMOVED lines=9> */
.L_x_129:
        /* <DEDUP_REMOVED lines=10> */
.L_x_130:
        /* <DEDUP_REMOVED lines=10> */
.L_x_131:
        /* <DEDUP_REMOVED lines=10> */
.L_x_132:
        /* <DEDUP_REMOVED lines=10> */
.L_x_133:
        /* <DEDUP_REMOVED lines=10> */
.L_x_134:
[----:B------:R1:W2:Y:S01]  /*5810*/  LDC.64 R2, c[0x4][R17] ;  /* 0x0100000011027b82 */ /* 0x0002a20000000a00 */
[----:B------:R-:W3:Y:S01]  /*5820*/  LDCU.64 UR4, c[0x4][0xe0] ;  /* 0x01001c00ff0477ac */ /* 0x000ee20008000a00 */
[----:B------:R-:W-:Y:S01]  /*5830*/  CS2R R6, SRZ ;  /* 0x0000000000067805 */ /* 0x000fe2000001ff00 */
[----:B---3--:R-:W-:Y:S01]  /*5840*/  IMAD.U32 R4, RZ, RZ, UR4 ;  /* 0x00000004ff047e24 */ /* 0x008fe2000f8e00ff */
[----:B------:R-:W-:-:S04]  /*5850*/  MOV R5, UR5 ;  /* 0x0000000500057c02 */ /* 0x000fc80008000f00 */
[----:B------:R-:W-:-:S07]  /*5860*/  LEPC R20, `(.L_x_135) ;  /* 0x000000001014794e */ /* 0x000fce0000000000 */
[----:B-12---:R-:W-:Y:S05]  /*5870*/  CALL.ABS.NOINC R2 ;  /* 0x0000000002007343 */ /* 0x006fea0003c00000 */
.L_x_135:
        /* <DEDUP_REMOVED lines=10> */
.L_x_136:
        /* <DEDUP_REMOVED lines=10> */
.L_x_137:
[----:B------:R1:W2:Y:S01]  /*59c0*/  LDC.64 R2, c[0x4][R17] ;  /* 0x0100000011027b82 */ /* 0x0002a20000000a00 */
[----:B------:R-:W3:Y:S01]  /*59d0*/  LDCU.64 UR4, c[0x4][0xe0] ;  /* 0x01001c00ff0477ac */ /* 0x000ee20008000a00 */
[----:B------:R-:W-:Y:S01]  /*59e0*/  CS2R R6, SRZ ;  /* 0x0000000000067805 */ /* 0x000fe2000001ff00 */
[----:B---3--:R-:W-:Y:S01]  /*59f0*/  IMAD.U32 R4, RZ, RZ, UR4 ;  /* 0x00000004ff047e24 */ /* 0x008fe2000f8e00ff */
[----:B------:R-:W-:-:S04]  /*5a00*/  MOV R5, UR5 ;  /* 0x0000000500057c02 */ /* 0x000fc80008000f00 */
[----:B------:R-:W-:-:S07]  /*5a10*/  LEPC R20, `(.L_x_138) ;  /* 0x000000001014794e */ /* 0x000fce0000000000 */
[----:B-12---:R-:W-:Y:S05]  /*5a20*/  CALL.ABS.NOINC R2 ;  /* 0x0000000002007343 */ /* 0x006fea0003c00000 */
.L_x_138:
[----:B------:R-:W-:Y:S01]  /*5a30*/  HFMA2 R0, -RZ, RZ, 0, 7.62939453125e-06 ;  /* 0x00000080ff007431 */ /* 0x000fe200000001ff */
        /* <DEDUP_REMOVED lines=9> */
.L_x_139:
        /* <DEDUP_REMOVED lines=10> */
.L_x_140:
        /* <DEDUP_REMOVED lines=10> */
.L_x_141:
        /* <DEDUP_REMOVED lines=10> */
.L_x_142:
[----:B------:R1:W2:Y:S01]  /*5cb0*/  LDC.64 R2, c[0x4][R17] ;  /* 0x0100000011027b82 */ /* 0x0002a20000000a00 */
[----:B------:R-:W3:Y:S01]  /*5cc0*/  LDCU.64 UR4, c[0x4][0xe0] ;  /* 0x01001c00ff0477ac */ /* 0x000ee20008000a00 */
[----:B------:R-:W-:Y:S01]  /*5cd0*/  CS2R R6, SRZ ;  /* 0x0000000000067805 */ /* 0x000fe2000001ff00 */
[----:B---3--:R-:W-:Y:S01]  /*5ce0*/  IMAD.U32 R4, RZ, RZ, UR4 ;  /* 0x00000004ff047e24 */ /* 0x008fe2000f8e00ff */
[----:B------:R-:W-:-:S04]  /*5cf0*/  MOV R5, UR5 ;  /* 0x0000000500057c02 */ /* 0x000fc80008000f00 */
[----:B------:R-:W-:-:S07]  /*5d00*/  LEPC R20, `(.L_x_143) ;  /* 0x000000001014794e */ /* 0x000fce0000000000 */
[----:B-12---:R-:W-:Y:S05]  /*5d10*/  CALL.ABS.NOINC R2 ;  /* 0x0000000002007343 */ /* 0x006fea0003c00000 */
.L_x_143:
        /* <DEDUP_REMOVED lines=10> */
.L_x_144:
        /* <DEDUP_REMOVED lines=10> */
.L_x_145:
[----:B------:R1:W2:Y:S01]  /*5e60*/  LDC.64 R2, c[0x4][R17] ;  /* 0x0100000011027b82 */ /* 0x0002a20000000a00 */
[----:B------:R-:W3:Y:S01]  /*5e70*/  LDCU.64 UR4, c[0x4][0xe0] ;  /* 0x01001c00ff0477ac */ /* 0x000ee20008000a00 */
[----:B------:R-:W-:Y:S01]  /*5e80*/  CS2R R6, SRZ ;  /* 0x0000000000067805 */ /* 0x000fe2000001ff00 */
[----:B---3--:R-:W-:Y:S01]  /*5e90*/  IMAD.U32 R4, RZ, RZ, UR4 ;  /* 0x00000004ff047e24 */ /* 0x008fe2000f8e00ff */
[----:B------:R-:W-:-:S04]  /*5ea0*/  MOV R5, UR5 ;  /* 0x0000000500057c02 */ /* 0x000fc80008000f00 */
[----:B------:R-:W-:-:S07]  /*5eb0*/  LEPC R20, `(.L_x_146) ;  /* 0x000000001014794e */ /* 0x000fce0000000000 */
[----:B-12---:R-:W-:Y:S05]  /*5ec0*/  CALL.ABS.NOINC R2 ;  /* 0x0000000002007343 */ /* 0x006fea0003c00000 */
.L_x_146:
[----:B------:R1:W-:Y:S01]  /*5ed0*/  STL [R1], RZ ;  /* 0x000000ff01007387 */ /* 0x0003e20000100800 */
[----:B------:R1:W2:Y:S01]  /*5ee0*/  LDC.64 R2, c[0x4][R17] ;  /* 0x0100000011027b82 */ /* 0x0002a20000000a00 */
[----:B------:R-:W3:Y:S01]  /*5ef0*/  LDCU.64 UR4, c[0x4][0xc8] ;  /* 0x01001900ff0477ac */ /* 0x000ee20008000a00 */
[----:B------:R-:W-:Y:S02]  /*5f00*/  MOV R6, R29 ;  /* 0x0000001d00067202 */ /* 0x000fe40000000f00 */
[----:B------:R-:W-:Y:S01]  /*5f10*/  MOV R7, R28 ;  /* 0x0000001c00077202 */ /* 0x000fe20000000f00 */
[----:B---3--:R-:W-:Y:S02]  /*5f20*/  IMAD.U32 R4, RZ, RZ, UR4 ;  /* 0x00000004ff047e24 */ /* 0x008fe4000f8e00ff */
[----:B------:R-:W-:Y:S02]  /*5f30*/  IMAD.U32 R5, RZ, RZ, UR5 ;  /* 0x00000005ff057e24 */ /* 0x000fe4000f8e00ff */
[----:B------:R-:W-:-:S07]  /*5f40*/  LEPC R20, `(.L_x_147) ;  /* 0x000000001014794e */ /* 0x000fce0000000000 */
[----:B-12---:R-:W-:Y:S05]  /*5f50*/  CALL.ABS.NOINC R2 ;  /* 0x0000000002007343 */ /* 0x006fea0003c00000 */
.L_x_147:
        /* <DEDUP_REMOVED lines=10> */
.L_x_148:
        /* <DEDUP_REMOVED lines=10> */
.L_x_149:
        /* <DEDUP_REMOVED lines=10> */
.L_x_150:
[----:B------:R1:W2:Y:S01]  /*6140*/  LDC.64 R2, c[0x4][R17] ;  /* 0x0100000011027b82 */ /* 0x0002a20000000a00 */
[----:B------:R-:W3:Y:S01]  /*6150*/  LDCU.64 UR4, c[0x4][0xe0] ;  /* 0x01001c00ff0477ac */ /* 0x000ee20008000a00 */
[----:B------:R-:W-:Y:S01]  /*6160*/  CS2R R6, SRZ ;  /* 0x0000000000067805 */ /* 0x000fe2000001ff00 */
[----:B---3--:R-:W-:Y:S01]  /*6170*/  IMAD.U32 R4, RZ, RZ, UR4 ;  /* 0x00000004ff047e24 */ /* 0x008fe2000f8e00ff */
[----:B------:R-:W-:-:S04]  /*6180*/  MOV R5, UR5 ;  /* 0x0000000500057c02 */ /* 0x000fc80008000f00 */
[----:B------:R-:W-:-:S07]  /*6190*/  LEPC R20, `(.L_x_151) ;  /* 0x000000001014794e */ /* 0x000fce0000000000 */
[----:B-12---:R-:W-:Y:S05]  /*61a0*/  CALL.ABS.NOINC R2 ;  /* 0x0000000002007343 */ /* 0x006fea0003c00000 */
.L_x_151:
        /* <DEDUP_REMOVED lines=9> */
.L_x_152:
        /* <DEDUP_REMOVED lines=10> */
.L_x_153:
[----:B------:R1:W2:Y:S01]  /*62e0*/  LDC.64 R2, c[0x4][R17] ;  /* 0x0100000011027b82 */ /* 0x0002a20000000a00 */
[----:B------:R-:W3:Y:S01]  /*62f0*/  LDCU.64 UR4, c[0x4][0xe0] ;  /* 0x01001c00ff0477ac */ /* 0x000ee20008000a00 */
[----:B------:R-:W-:Y:S01]  /*6300*/  CS2R R6, SRZ ;  /* 0x0000000000067805 */ /* 0x000fe2000001ff00 */
[----:B---3--:R-:W-:Y:S01]  /*6310*/  IMAD.U32 R4, RZ, RZ, UR4 ;  /* 0x00000004ff047e24 */ /* 0x008fe2000f8e00ff */
[----:B------:R-:W-:-:S04]  /*6320*/  MOV R5, UR5 ;  /* 0x0000000500057c02 */ /* 0x000fc80008000f00 */
[----:B------:R-:W-:-:S07]  /*6330*/  LEPC R20, `(.L_x_154) ;  /* 0x000000001014794e */ /* 0x000fce0000000000 */
[----:B-12---:R-:W-:Y:S05]  /*6340*/  CALL.ABS.NOINC R2 ;  /* 0x0000000002007343 */ /* 0x006fea0003c00000 */
.L_x_154:
[----:B------:R-:W-:Y:S01]  /*6350*/  HFMA2 R0, -RZ, RZ, 0, 0.0001220703125 ;  /* 0x00000800ff007431 */ /* 0x000fe200000001ff */
        /* <DEDUP_REMOVED lines=9> */
.L_x_155:
        /* <DEDUP_REMOVED lines=10> */
.L_x_156:
        /* <DEDUP_REMOVED lines=10> */
.L_x_157:
        /* <DEDUP_REMOVED lines=10> */
.L_x_98:
[----:B------:R-:W-:Y:S05]  /*65d0*/  BSYNC.RECONVERGENT B6 ;  /* 0x0000000000067941 */ /* 0x000fea0003800200 */
.L_x_97:
[----:B-1----:R-:W1:Y:S01]  /*65e0*/  S2R R3, SR_SWINHI ;  /* 0x0000000000037919 */ /* 0x002e620000002f00 */
[----:B------:R-:W-:Y:S01]  /*65f0*/  IMAD.SHL.U32 R14, R31, 0x2, RZ ;  /* 0x000000021f0e7824 */ /* 0x000fe200078e00ff */
[----:B------:R-:W2:Y:S04]  /*6600*/  LDCU.64 UR4, c[0x0][0x880] ;  /* 0x00011000ff0477ac */ /* 0x000ea80008000a00 */
[----:B------:R-:W-:Y:S02]  /*6610*/  LOP3.LUT R14, R14, 0xfe, RZ, 0xc0, !PT ;  /* 0x000000fe0e0e7812 */ /* 0x000fe400078ec0ff */
[----:B--2---:R-:W-:-:S04]  /*6620*/  ISETP.NE.U32.AND P5, PT, RZ, UR4, PT ;  /* 0x00000004ff007c0c */ /* 0x004fc8000bfa5070 */
[----:B------:R-:W-:Y:S02]  /*6630*/  ISETP.NE.AND.EX P5, PT, RZ, UR5, PT, P5 ;  /* 0x00000005ff007c0c */ /* 0x000fe4000bfa5350 */
[----:B------:R-:W-:Y:S02]  /*6640*/  MOV R4, R16 ;  /* 0x0000001000047202 */ /* 0x000fe40000000f00 */
[----:B-1----:R-:W-:-:S03]  /*6650*/  MOV R5, R3 ;  /* 0x0000000300057202 */ /* 0x002fc60000000f00 */
[----:B------:R-:W-:-:S03]  /*6660*/  IMAD.WIDE.U32 R14, R14, 0x2, R4 ;  /* 0x000000020e0e7825 */ /* 0x000fc600078e0004 */
[C---:B------:R-:W-:Y:S02]  /*6670*/  IADD3 R3, P3, PT, R14.reuse, 0x5000, RZ ;  /* 0x000050000e037810 */ /* 0x040fe40007f7e0ff */
[C---:B------:R-:W-:Y:S02]  /*6680*/  IADD3 R9, P0, PT, R14.reuse, 0x5200, RZ ;  /* 0x000052000e097810 */ /* 0x040fe40007f1e0ff */
[C---:B------:R-:W-:Y:S01]  /*6690*/  IADD3 R7, P1, PT, R14.reuse, 0x5400, RZ ;  /* 0x000054000e077810 */ /* 0x040fe20007f3e0ff */
[--C-:B------:R-:W-:Y:S01]  /*66a0*/  IMAD.X R21, RZ, RZ, R15.reuse, P3 ;  /* 0x000000ffff157224 */ /* 0x100fe200018e060f */
[----:B------:R-:W-:Y:S01]  /*66b0*/  IADD3 R5, P2, PT, R14, 0x5600, RZ ;  /* 0x000056000e057810 */ /* 0x000fe20007f5e0ff */
[--C-:B------:R-:W-:Y:S02]  /*66c0*/  IMAD.X R19, RZ, RZ, R15.reuse, P0 ;  /* 0x000000ffff137224 */ /* 0x100fe400000e060f */
[----:B------:R-:W-:Y:S01]  /*66d0*/  IMAD.X R13, RZ, RZ, R15, P1 ;  /* 0x000000ffff0d7224 */ /* 0x000fe200008e060f */
[----:B------:R-:W-:Y:S01]  /*66e0*/  SHF.R.U64 R6, R3, 0x3, R21 ;  /* 0x0000000303067819 */ /* 0x000fe20000001215 */
[----:B------:R-:W-:Y:S01]  /*66f0*/  IMAD.X R11, RZ, RZ, R15, P2 ;  /* 0x000000ffff0b7224 */ /* 0x000fe200010e060f */
[----:B------:R-:W-:-:S02]  /*6700*/  SHF.R.U64 R4, R9, 0x3, R19 ;  /* 0x0000000309047819 */ /* 0x000fc40000001213 */
[----:B------:R-:W-:Y:S02]  /*6710*/  SHF.R.U64 R2, R7, 0x3, R13 ;  /* 0x0000000307027819 */ /* 0x000fe4000000120d */
[----:B------:R-:W-:Y:S02]  /*6720*/  SHF.R.U64 R0, R5, 0x3, R11 ;  /* 0x0000000305007819 */ /* 0x000fe4000000120b */
[----:B------:R-:W-:Y:S02]  /*6730*/  LOP3.LUT R20, R3, 0x10, R6, 0x78, !PT ;  /* 0x0000001003147812 */ /* 0x000fe400078e7806 */
[----:B------:R-:W-:Y:S02]  /*6740*/  LOP3.LUT R18, R9, 0x10, R4, 0x78, !PT ;  /* 0x0000001009127812 */ /* 0x000fe400078e7804 */
[----:B------:R-:W-:Y:S01]  /*6750*/  IADD3 R6, P0, PT, R14, 0x5800, RZ ;  /* 0x000058000e067810 */ /* 0x000fe20007f1e0ff */
[----:B------:R1:W-:Y:S01]  /*6760*/  ST.E desc[UR40][R20.64], RZ ;  /* 0x000000ff14007985 */ /* 0x0003e2000c101928 */
[----:B------:R-:W-:-:S02]  /*6770*/  LOP3.LUT R12, R7, 0x10, R2, 0x78, !PT ;  /* 0x00000010070c7812 */ /* 0x000fc400078e7802 */
[C---:B------:R-:W-:Y:S01]  /*6780*/  IADD3 R4, P1, PT, R14.reuse, 0x5a00, RZ ;  /* 0x00005a000e047810 */ /* 0x040fe20007f3e0ff */
[--C-:B------:R-:W-:Y:S01]  /*6790*/  IMAD.X R45, RZ, RZ, R15.reuse, P0 ;  /* 0x000000ffff2d7224 */ /* 0x100fe200000e060f */
[----:B------:R-:W-:Y:S01]  /*67a0*/  LOP3.LUT R10, R5, 0x10, R0, 0x78, !PT ;  /* 0x00000010050a7812 */ /* 0x000fe200078e7800 */
[----:B------:R1:W-:Y:S01]  /*67b0*/  ST.E desc[UR40][R18.64], RZ ;  /* 0x000000ff12007985 */ /* 0x0003e2000c101928 */
[C---:B------:R-:W-:Y:S01]  /*67c0*/  IADD3 R2, P2, PT, R14.reuse, 0x5c00, RZ ;  /* 0x00005c000e027810 */ /* 0x040fe20007f5e0ff */
[----:B------:R-:W-:Y:S01]  /*67d0*/  IMAD.X R43, RZ, RZ, R15, P1 ;  /* 0x000000ffff2b7224 */ /* 0x000fe200008e060f */
[----:B------:R-:W-:Y:S01]  /*67e0*/  IADD3 R0, P3, PT, R14, 0x5e00, RZ ;  /* 0x00005e000e007810 */ /* 0x000fe20007f7e0ff */
[----:B------:R1:W-:Y:S01]  /*67f0*/  ST.E desc[UR40][R12.64], RZ ;  /* 0x000000ff0c007985 */ /* 0x0003e2000c101928 */
[----:B------:R-:W-:Y:S01]  /*6800*/  SHF.R.U64 R9, R6, 0x3, R45 ;  /* 0x0000000306097819 */ /* 0x000fe2000000122d */
[----:B------:R-:W-:Y:S01]  /*6810*/  IMAD.X R41, RZ, RZ, R15, P2 ;  /* 0x000000ffff297224 */ /* 0x000fe200010e060f */
[----:B------:R-:W-:Y:S01]  /*6820*/  SHF.R.U64 R7, R4, 0x3, R43 ;  /* 0x0000000304077819 */ /* 0x000fe2000000122b */
[----:B------:R-:W-:Y:S01]  /*6830*/  IMAD.X R23, RZ, RZ, R15, P3 ;  /* 0x000000ffff177224 */ /* 0x000fe200018e060f */
[----:B------:R-:W-:Y:S01]  /*6840*/  LOP3.LUT R44, R6, 0x10, R9, 0x78, !PT ;  /* 0x00000010062c7812 */ /* 0x000fe200078e7809 */
[----:B------:R1:W-:Y:S01]  /*6850*/  ST.E desc[UR40][R10.64], RZ ;  /* 0x000000ff0a007985 */ /* 0x0003e2000c101928 */
[----:B------:R-:W-:-:S02]  /*6860*/  SHF.R.U64 R5, R2, 0x3, R41 ;  /* 0x0000000302057819 */ /* 0x000fc40000001229 */
[----:B------:R-:W-:Y:S01]  /*6870*/  SHF.R.U64 R3, R0, 0x3, R23 ;  /* 0x0000000300037819 */ /* 0x000fe20000001217 */
[----:B------:R1:W-:Y:S01]  /*6880*/  ST.E desc[UR40][R44.64], RZ ;  /* 0x000000ff2c007985 */ /* 0x0003e2000c101928 */
[----:B------:R-:W-:Y:S02]  /*6890*/  LOP3.LUT R42, R4, 0x10, R7, 0x78, !PT ;  /* 0x00000010042a7812 */ /* 0x000fe400078e7807 */
[----:B------:R-:W-:Y:S02]  /*68a0*/  LOP3.LUT R40, R2, 0x10, R5, 0x78, !PT ;  /* 0x0000001002287812 */ /* 0x000fe400078e7805 */
[----:B------:R-:W-:Y:S01]  /*68b0*/  LOP3.LUT R22, R0, 0x10, R3, 0x78, !PT ;  /* 0x0000001000167812 */ /* 0x000fe200078e7803 */
[----:B------:R1:W-:Y:S04]  /*68c0*/  ST.E desc[UR40][R42.64], RZ ;  /* 0x000000ff2a007985 */ /* 0x0003e8000c101928 */
[----:B------:R1:W-:Y:S04]  /*68d0*/  ST.E desc[UR40][R40.64], RZ ;  /* 0x000000ff28007985 */ /* 0x0003e8000c101928 */
[----:B------:R1:W-:Y:S01]  /*68e0*/  ST.E desc[UR40][R22.64], RZ ;  /* 0x000000ff16007985 */ /* 0x0003e2000c101928 */
[----:B------:R-:W-:Y:S05]  /*68f0*/  @!P5 BRA `(.L_x_158) ;  /* 0x0000000000c4d947 */ /* 0x000fea0003800000 */
[----:B------:R-:W2:Y:S01]  /*6900*/  LDC R2, c[0x0][0x904] ;  /* 0x00024100ff027b82 */ /* 0x000ea20000000800 */
[----:B------:R-:W3:Y:S01]  /*6910*/  LDCU.64 UR4, c[0x0][0x908] ;  /* 0x00012100ff0477ac */ /* 0x000ee20008000a00 */
[----:B------:R-:W-:Y:S01]  /*6920*/  BSSY.RECONVERGENT B0, `(.L_x_158) ;  /* 0x000002e000007945 */ /* 0x000fe20003800200 */
[----:B---3--:R-:W-:Y:S01]  /*6930*/  IMAD.HI.U32 R0, R37, UR4, RZ ;  /* 0x0000000425007c27 */ /* 0x008fe2000f8e00ff */
[----:B------:R-:W3:Y:S01]  /*6940*/  LDCU UR4, c[0x0][0x380] ;  /* 0x00007000ff0477ac */ /* 0x000ee20008000800 */
[----:B--2---:R-:W-:-:S03]  /*6950*/  ISETP.NE.AND P0, PT, R2, 0x1, PT ;  /* 0x000000010200780c */ /* 0x004fc60003f05270 */
[----:B------:R-:W-:-:S04]  /*6960*/  SHF.R.U32.HI R0, RZ, UR5, R0 ;  /* 0x00000005ff007c19 */ /* 0x000fc80008011600 */
[----:B------:R-:W-:-:S05]  /*6970*/  SEL R0, R37, R0, !P0 ;  /* 0x0000000025007207 */ /* 0x000fca0004000000 */
[----:B------:R-:W-:-:S04]  /*6980*/  IMAD.MOV R0, RZ, RZ, -R0 ;  /* 0x000000ffff007224 */ /* 0x000fc800078e0a00 */
[----:B------:R-:W-:-:S04]  /*6990*/  IMAD R3, R2, R0, R37 ;  /* 0x0000000002037224 */ /* 0x000fc800078e0225 */
[----:B------:R-:W-:-:S05]  /*69a0*/  IMAD R2, R3, 0x100, R36 ;  /* 0x0000010003027824 */ /* 0x000fca00078e0224 */
[----:B---3--:R-:W-:-:S13]  /*69b0*/  ISETP.GE.AND P0, PT, R2, UR4, PT ;  /* 0x0000000402007c0c */ /* 0x008fda000bf06270 */
[----:B------:R-:W-:Y:S05]  /*69c0*/  @P0 BRA `(.L_x_159) ;  /* 0x00000000008c0947 */ /* 0x000fea0003800000 */
[----:B------:R-:W2:Y:S01]  /*69d0*/  LDC R5, c[0x0][0x38c] ;  /* 0x0000e300ff057b82 */ /* 0x000ea20000000800 */
[----:B------:R-:W-:Y:S01]  /*69e0*/  HFMA2 R6, -RZ, RZ, 0, 0 ;  /* 0x00000000ff067431 */ /* 0x000fe200000001ff */
[----:B------:R-:W3:Y:S01]  /*69f0*/  LDCU UR6, c[0x0][0x890] ;  /* 0x00011200ff0677ac */ /* 0x000ee20008000800 */
[----:B------:R-:W4:Y:S01]  /*6a00*/  LDCU.64 UR4, c[0x0][0x888] ;  /* 0x00011100ff0477ac */ /* 0x000f220008000a00 */
[----:B--2---:R-:W-:-:S04]  /*6a10*/  IABS R4, R5 ;  /* 0x0000000500047213 */ /* 0x004fc80000000000 */
[----:B------:R-:W2:Y:S08]  /*6a20*/  I2F.RP R8, R4 ;  /* 0x0000000400087306 */ /* 0x000eb00000209400 */
[----:B--2---:R-:W2:Y:S02]  /*6a30*/  MUFU.RCP R7, R8 ;  /* 0x0000000800077308 */ /* 0x004ea40000001000 */
[----:B--2---:R-:W-:Y:S01]  /*6a40*/  IADD3 R7, PT, PT, R7, 0xffffffe, RZ ;  /* 0x0ffffffe07077810 */ /* 0x004fe20007ffe0ff */
[----:B------:R-:W2:Y:S05]  /*6a50*/  LDC.64 R8, c[0x0][0x880] ;  /* 0x00022000ff087b82 */ /* 0x000eaa0000000a00 */
[----:B------:R-:W5:Y:S02]  /*6a60*/  F2I.FTZ.U32.TRUNC.NTZ R7, R7 ;  /* 0x0000000700077305 */ /* 0x000f64000021f000 */
[----:B-----5:R-:W-:-:S04]  /*6a70*/  IMAD.MOV R0, RZ, RZ, -R7 ;  /* 0x000000ffff007224 */ /* 0x020fc800078e0a07 */
[----:B------:R-:W-:Y:S01]  /*6a80*/  IMAD R3, R0, R4, RZ ;  /* 0x0000000400037224 */ /* 0x000fe200078e02ff */
[----:B------:R-:W-:-:S03]  /*6a90*/  IABS R0, R26 ;  /* 0x0000001a00007213 */ /* 0x000fc60000000000 */
[----:B------:R-:W-:-:S06]  /*6aa0*/  IMAD.HI.U32 R3, R7, R3, R6 ;  /* 0x0000000307037227 */ /* 0x000fcc00078e0006 */
[----:B------:R-:W-:-:S04]  /*6ab0*/  IMAD.HI.U32 R6, R3, R0, RZ ;  /* 0x0000000003067227 */ /* 0x000fc800078e00ff */
[----:B------:R-:W-:-:S04]  /*6ac0*/  IMAD.MOV R3, RZ, RZ, -R6 ;  /* 0x000000ffff037224 */ /* 0x000fc800078e0a06 */
[----:B------:R-:W-:Y:S01]  /*6ad0*/  IMAD R3, R4, R3, R0 ;  /* 0x0000000304037224 */ /* 0x000fe200078e0200 */
[----:B------:R-:W-:-:S04]  /*6ae0*/  LOP3.LUT R0, R26, R5, RZ, 0x3c, !PT ;  /* 0x000000051a007212 */ /* 0x000fc800078e3cff */
[----:B------:R-:W-:Y:S02]  /*6af0*/  ISETP.GT.U32.AND P1, PT, R4, R3, PT ;  /* 0x000000030400720c */ /* 0x000fe40003f24070 */
[----:B------:R-:W-:-:S11]  /*6b00*/  ISETP.GE.AND P0, PT, R0, RZ, PT ;  /* 0x000000ff0000720c */ /* 0x000fd60003f06270 */
[-C--:B------:R-:W-:Y:S01]  /*6b10*/  @!P1 IADD3 R3, PT, PT, R3, -R4.reuse, RZ ;  /* 0x8000000403039210 */ /* 0x080fe20007ffe0ff */
[----:B------:R-:W-:Y:S01]  /*6b20*/  @!P1 VIADD R6, R6, 0x1 ;  /* 0x0000000106069836 */ /* 0x000fe20000000000 */
[----:B------:R-:W-:Y:S02]  /*6b30*/  ISETP.NE.AND P1, PT, R5, RZ, PT ;  /* 0x000000ff0500720c */ /* 0x000fe40003f25270 */
[----:B------:R-:W-:Y:S01]  /*6b40*/  ISETP.GE.U32.AND P2, PT, R3, R4, PT ;  /* 0x000000040300720c */ /* 0x000fe20003f46070 */
[----:B---3--:R-:W-:-:S12]  /*6b50*/  IMAD R3, R27, UR6, R2 ;  /* 0x000000061b037c24 */ /* 0x008fd8000f8e0202 */
[----:B------:R-:W-:-:S05]  /*6b60*/  @P2 IADD3 R6, PT, PT, R6, 0x1, RZ ;  /* 0x0000000106062810 */ /* 0x000fca0007ffe0ff */
[----:B------:R-:W-:Y:S01]  /*6b70*/  @!P0 IMAD.MOV R6, RZ, RZ, -R6 ;  /* 0x000000ffff068224 */ /* 0x000fe200078e0a06 */
[----:B------:R-:W-:-:S04]  /*6b80*/  @!P1 LOP3.LUT R6, RZ, R5, RZ, 0x33, !PT ;  /* 0x00000005ff069212 */ /* 0x000fc800078e33ff */
[C---:B------:R-:W-:Y:S01]  /*6b90*/  IADD3 R0, PT, PT, -R6.reuse, RZ, RZ ;  /* 0x000000ff06007210 */ /* 0x040fe20007ffe1ff */
[----:B----4-:R-:W-:-:S04]  /*6ba0*/  IMAD R3, R6, UR5, R3 ;  /* 0x0000000506037c24 */ /* 0x010fc8000f8e0203 */
[----:B------:R-:W-:-:S04]  /*6bb0*/  IMAD R0, R5, R0, R26 ;  /* 0x0000000005007224 */ /* 0x000fc800078e021a */
[----:B------:R-:W-:Y:S01]  /*6bc0*/  IMAD R3, R0, UR4, R3 ;  /* 0x0000000400037c24 */ /* 0x000fe2000f8e0203 */
[----:B------:R-:W-:-:S03]  /*6bd0*/  MOV R0, 0xff800000 ;  /* 0xff80000000007802 */ /* 0x000fc60000000f00 */
[----:B--2---:R-:W-:-:S05]  /*6be0*/  IMAD.WIDE R8, R3, 0x4, R8 ;  /* 0x0000000403087825 */ /* 0x004fca00078e0208 */
[----:B------:R2:W-:Y:S02]  /*6bf0*/  STG.E desc[UR40][R8.64], R0 ;  /* 0x0000000008007986 */ /* 0x0005e4000c101928 */
.L_x_159:
[----:B------:R-:W-:Y:S05]  /*6c00*/  BSYNC.RECONVERGENT B0 ;  /* 0x0000000000007941 */ /* 0x000fea0003800200 */
.L_x_158:
[----:B------:R-:W-:-:S09]  /*6c10*/  UISETP.NE.AND UP0, UPT, UR39, URZ, UPT ;  /* 0x000000ff2700728c */ /* 0x000fd2000bf05270 */
[----:B------:R-:W-:Y:S05]  /*6c20*/  BRA.U UP0, `(.L_x_160) ;  /* 0x0000000100047547 */ /* 0x000fea000b800000 */
[----:B------:R-:W-:Y:S05]  /*6c30*/  BPT.TRAP 0x1 ;  /* 0x000000040000795c */ /* 0x000fea0000300000 */
.L_x_160:
[C---:B------:R-:W-:Y:S01]  /*6c40*/  IADD3 R7, P2, PT, R14.reuse, 0x6400, RZ ;  /* 0x000064000e077810 */ /* 0x040fe20007f5e0ff */
[----:B------:R3:W-:Y:S01]  /*6c50*/  SYNCS.ARRIVE.TRANS64.A1T0 RZ, [R16+URZ+0x70b0], RZ ;  /* 0x0070b0ff10ff79a7 */ /* 0x0007e200081000ff */
[C---:B--2---:R-:W-:Y:S01]  /*6c60*/  IADD3 R9, P1, PT, R14.reuse, 0x6200, RZ ;  /* 0x000062000e097810 */ /* 0x044fe20007f3e0ff */
[----:B------:R-:W-:Y:S01]  /*6c70*/  UISETP.NE.AND UP0, UPT, UR39, URZ, UPT ;  /* 0x000000ff2700728c */ /* 0x000fe2000bf05270 */
[C---:B-1----:R-:W-:Y:S01]  /*6c80*/  IADD3 R11, P0, PT, R14.reuse, 0x6000, RZ ;  /* 0x000060000e0b7810 */ /* 0x042fe20007f1e0ff */
[--C-:B------:R-:W-:Y:S01]  /*6c90*/  IMAD.X R41, RZ, RZ, R15.reuse, P2 ;  /* 0x000000ffff297224 */ /* 0x100fe200010e060f */
[C---:B------:R-:W-:Y:S01]  /*6ca0*/  IADD3 R5, P3, PT, R14.reuse, 0x6600, RZ ;  /* 0x000066000e057810 */ /* 0x040fe20007f7e0ff */
[--C-:B------:R-:W-:Y:S01]  /*6cb0*/  IMAD.X R43, RZ, RZ, R15.reuse, P1 ;  /* 0x000000ffff2b7224 */ /* 0x100fe200008e060f */
[C---:B------:R-:W-:Y:S01]  /*6cc0*/  IADD3 R4, P4, PT, R14.reuse, 0x6800, RZ ;  /* 0x000068000e047810 */ /* 0x040fe20007f9e0ff */
[--C-:B------:R-:W-:Y:S01]  /*6cd0*/  IMAD.X R45, RZ, RZ, R15.reuse, P0 ;  /* 0x000000ffff2d7224 */ /* 0x100fe200000e060f */
[C---:B------:R-:W-:Y:S01]  /*6ce0*/  IADD3 R3, P2, PT, R14.reuse, 0x6a00, RZ ;  /* 0x00006a000e037810 */ /* 0x040fe20007f5e0ff */
[--C-:B------:R-:W-:Y:S01]  /*6cf0*/  IMAD.X R23, RZ, RZ, R15.reuse, P3 ;  /* 0x000000ffff177224 */ /* 0x100fe200018e060f */
[C---:B------:R-:W-:Y:S01]  /*6d00*/  IADD3 R0, P1, PT, R14.reuse, 0x6e00, RZ ;  /* 0x00006e000e007810 */ /* 0x040fe20007f3e0ff */
[--C-:B------:R-:W-:Y:S01]  /*6d10*/  IMAD.X R21, RZ, RZ, R15.reuse, P4 ;  /* 0x000000ffff157224 */ /* 0x100fe200020e060f */
[----:B------:R-:W-:Y:S01]  /*6d20*/  IADD3 R2, P0, PT, R14, 0x6c00, RZ ;  /* 0x00006c000e027810 */ /* 0x000fe20007f1e0ff */
[----:B------:R-:W-:Y:S01]  /*6d30*/  IMAD.X R19, RZ, RZ, R15, P2 ;  /* 0x000000ffff137224 */ /* 0x000fe200010e060f */
[----:B------:R-:W-:Y:S01]  /*6d40*/  SHF.R.U64 R10, R9, 0x3, R43 ;  /* 0x00000003090a7819 */ /* 0x000fe2000000122b */
[----:B------:R-:W-:Y:S01]  /*6d50*/  IMAD.X R13, RZ, RZ, R15, P1 ;  /* 0x000000ffff0d7224 */ /* 0x000fe200008e060f */
[----:B------:R-:W-:Y:S01]  /*6d60*/  SHF.R.U64 R12, R11, 0x3, R45 ;  /* 0x000000030b0c7819 */ /* 0x000fe2000000122d */
[----:B------:R-:W-:Y:S01]  /*6d70*/  IMAD.X R15, RZ, RZ, R15, P0 ;  /* 0x000000ffff0f7224 */ /* 0x000fe200000e060f */
[----:B------:R-:W-:-:S02]  /*6d80*/  SHF.R.U64 R6, R5, 0x3, R23 ;  /* 0x0000000305067819 */ /* 0x000fc40000001217 */
[----:B------:R-:W-:Y:S02]  /*6d90*/  SHF.R.U64 R8, R7, 0x3, R41 ;  /* 0x0000000307087819 */ /* 0x000fe40000001229 */
[----:B------:R-:W-:Y:S02]  /*6da0*/  LOP3.LUT R42, R9, 0x10, R10, 0x78, !PT ;  /* 0x00000010092a7812 */ /* 0x000fe400078e780a */
[----:B------:R-:W-:Y:S02]  /*6db0*/  LOP3.LUT R44, R11, 0x10, R12, 0x78, !PT ;  /* 0x000000100b2c7812 */ /* 0x000fe400078e780c */
[----:B------:R-:W-:Y:S02]  /*6dc0*/  LOP3.LUT R22, R5, 0x10, R6, 0x78, !PT ;  /* 0x0000001005167812 */ /* 0x000fe400078e7806 */
[----:B------:R-:W-:Y:S01]  /*6dd0*/  SHF.R.U64 R9, R4, 0x3, R21 ;  /* 0x0000000304097819 */ /* 0x000fe20000001215 */
[----:B------:R3:W-:Y:S01]  /*6de0*/  ST.E desc[UR40][R44.64], RZ ;  /* 0x000000ff2c007985 */ /* 0x0007e2000c101928 */
[----:B------:R-:W-:-:S02]  /*6df0*/  LOP3.LUT R40, R7, 0x10, R8, 0x78, !PT ;  /* 0x0000001007287812 */ /* 0x000fc400078e7808 */
[C---:B------:R-:W-:Y:S01]  /*6e00*/  SHF.R.U64 R6, R3.reuse, 0x3, R19 ;  /* 0x0000000303067819 */ /* 0x040fe20000001213 */
[----:B------:R3:W-:Y:S01]  /*6e10*/  ST.E desc[UR40][R42.64], RZ ;  /* 0x000000ff2a007985 */ /* 0x0007e2000c101928 */
[----:B------:R-:W-:Y:S02]  /*6e20*/  SHF.R.U64 R7, R2, 0x3, R15 ;  /* 0x0000000302077819 */ /* 0x000fe4000000120f */
[----:B------:R-:W-:Y:S01]  /*6e30*/  SHF.R.U64 R5, R0, 0x3, R13 ;  /* 0x0000000300057819 */ /* 0x000fe2000000120d */
[----:B------:R3:W-:Y:S01]  /*6e40*/  ST.E desc[UR40][R40.64], RZ ;  /* 0x000000ff28007985 */ /* 0x0007e2000c101928 */
[----:B------:R-:W-:Y:S02]  /*6e50*/  LOP3.LUT R20, R4, 0x10, R9, 0x78, !PT ;  /* 0x0000001004147812 */ /* 0x000fe400078e7809 */
[----:B------:R-:W-:Y:S01]  /*6e60*/  LOP3.LUT R18, R3, 0x10, R6, 0x78, !PT ;  /* 0x0000001003127812 */ /* 0x000fe200078e7806 */
[----:B------:R3:W-:Y:S01]  /*6e70*/  ST.E desc[UR40][R22.64], RZ ;  /* 0x000000ff16007985 */ /* 0x0007e2000c101928 */
[----:B------:R-:W-:-:S02]  /*6e80*/  LOP3.LUT R14, R2, 0x10, R7, 0x78, !PT ;  /* 0x00000010020e7812 */ /* 0x000fc400078e7807 */
[----:B------:R-:W-:Y:S01]  /*6e90*/  LOP3.LUT R12, R0, 0x10, R5, 0x78, !PT ;  /* 0x00000010000c7812 */ /* 0x000fe200078e7805 */
[----:B------:R3:W-:Y:S04]  /*6ea0*/  ST.E desc[UR40][R20.64], RZ ;  /* 0x000000ff14007985 */ /* 0x0007e8000c101928 */
[----:B------:R3:W-:Y:S04]  /*6eb0*/  ST.E desc[UR40][R18.64], RZ ;  /* 0x000000ff12007985 */ /* 0x0007e8000c101928 */
[----:B------:R3:W-:Y:S04]  /*6ec0*/  ST.E desc[UR40][R14.64], RZ ;  /* 0x000000ff0e007985 */ /* 0x0007e8000c101928 */
[----:B------:R3:W-:Y:S01]  /*6ed0*/  ST.E desc[UR40][R12.64], RZ ;  /* 0x000000ff0c007985 */ /* 0x0007e2000c101928 */
[----:B------:R-:W-:Y:S01]  /*6ee0*/  @!PT LDS RZ, [RZ] ;  /* 0x00000000fffff984 */ /* 0x000fe20000000800 */
[----:B------:R-:W-:Y:S01]  /*6ef0*/  @!PT LDS RZ, [RZ] ;  /* 0x00000000fffff984 */ /* 0x000fe20000000800 */
[----:B------:R-:W-:Y:S01]  /*6f00*/  @!PT LDS RZ, [RZ] ;  /* 0x00000000fffff984 */ /* 0x000fe20000000800 */
[----:B------:R-:W-:Y:S01]  /*6f10*/  @!PT LDS RZ, [RZ] ;  /* 0x00000000fffff984 */ /* 0x000fe20000000800 */
[----:B------:R1:W-:Y:S06]  /*6f20*/  MEMBAR.ALL.CTA ;  /* 0x0000000000007992 */ /* 0x0003ec0000008000 */
[----:B-1----:R-:W1:Y:S01]  /*6f30*/  FENCE.VIEW.ASYNC.S ;  /* 0x00000000000073c6 */ /* 0x002e620000000000 */
[----:B------:R-:W-:Y:S05]  /*6f40*/  BRA.U UP0, `(.L_x_161) ;  /* 0x0000000100047547 */ /* 0x000fea000b800000 */
[----:B------:R-:W-:Y:S05]  /*6f50*/  BPT.TRAP 0x1 ;  /* 0x000000040000795c */ /* 0x000fea0000300000 */
.L_x_161:
[----:B------:R-:W-:Y:S01]  /*6f60*/  SHF.L.U32 R3, R35, 0x1f, RZ ;  /* 0x0000001f23037819 */ /* 0x000fe200000006ff */
[----:B------:R-:W-:Y:S03]  /*6f70*/  BSSY B0, `(.L_x_162) ;  /* 0x0000003000007945 */ /* 0x000fe60003800000 */
[----:B-1----:R-:W1:Y:S02]  /*6f80*/  SYNCS.PHASECHK.TRANS64.TRYWAIT P0, [R16+URZ+0x70c8], R3 ;  /* 0x0070c803100075a7 */ /* 0x002e6400080011ff */
[----:B-1----:R-:W-:Y:S05]  /*6f90*/  @!P0 BRA `(.L_x_163) ;  /* 0x000000a800e48947 */ /* 0x002fea0003800000 */
.L_x_389:
[----:B------:R-:W-:Y:S05]  /*6fa0*/  BSYNC B0 ;  /* 0x0000000000007941 */ /* 0x000fea0003800000 */
.L_x_162:
[----:B------:R-:W-:Y:S05]  /*6fb0*/  @!P5 BRA `(.L_x_164) ;  /* 0x0000000000ccd947 */ /* 0x000fea0003800000 */
[----:B------:R-:W2:Y:S01]  /*6fc0*/  LDC R2, c[0x0][0x904] ;  /* 0x00024100ff027b82 */ /* 0x000ea20000000800 */
[----:B------:R-:W4:Y:S01]  /*6fd0*/  LDCU.64 UR4, c[0x0][0x908] ;  /* 0x00012100ff0477ac */ /* 0x000f220008000a00 */
[----:B------:R-:W-:Y:S01]  /*6fe0*/  BSSY.RECONVERGENT B0, `(.L_x_164) ;  /* 0x0000030000007945 */ /* 0x000fe20003800200 */
[----:B----4-:R-:W-:Y:S01]  /*6ff0*/  IMAD.HI.U32 R0, R37, UR4, RZ ;  /* 0x0000000425007c27 */ /* 0x010fe2000f8e00ff */
[----:B------:R-:W4:Y:S01]  /*7000*/  LDCU UR4, c[0x0][0x380] ;  /* 0x00007000ff0477ac */ /* 0x000f220008000800 */
[----:B--2---:R-:W-:-:S03]  /*7010*/  ISETP.NE.AND P0, PT, R2, 0x1, PT ;  /* 0x000000010200780c */ /* 0x004fc60003f05270 */
[----:B------:R-:W-:-:S04]  /*7020*/  SHF.R.U32.HI R0, RZ, UR5, R0 ;  /* 0x00000005ff007c19 */ /* 0x000fc80008011600 */
[----:B------:R-:W-:-:S05]  /*7030*/  SEL R0, R37, R0, !P0 ;  /* 0x0000000025007207 */ /* 0x000fca0004000000 */
[----:B------:R-:W-:-:S04]  /*7040*/  IMAD.MOV R0, RZ, RZ, -R0 ;  /* 0x000000ffff007224 */ /* 0x000fc800078e0a00 */
[----:B-1----:R-:W-:-:S05]  /*7050*/  IMAD R3, R2, R0, R37 ;  /* 0x0000000002037224 */ /* 0x002fca00078e0225 */
[----:B------:R-:W-:-:S05]  /*7060*/  LEA R4, R3, R36, 0x8 ;  /* 0x0000002403047211 */ /* 0x000fca00078e40ff */
[----:B------:R-:W-:-:S05]  /*7070*/  VIADD R4, R4, 0x80 ;  /* 0x0000008004047836 */ /* 0x000fca0000000000 */
[----:B----4-:R-:W-:-:S13]  /*7080*/  ISETP.GE.AND P0, PT, R4, UR4, PT ;  /* 0x0000000404007c0c */ /* 0x010fda000bf06270 */
[----:B------:R-:W-:Y:S05]  /*7090*/  @P0 BRA `(.L_x_165) ;  /* 0x0000000000900947 */ /* 0x000fea0003800000 */
[----:B------:R-:W1:Y:S01]  /*70a0*/  LDC R5, c[0x0][0x38c] ;  /* 0x0000e300ff057b82 */ /* 0x000e620000000800 */
[----:B------:R-:W-:Y:S01]  /*70b0*/  IMAD.MOV.U32 R6, RZ, RZ, RZ ;  /* 0x000000ffff067224 */ /* 0x000fe200078e00ff */
[----:B------:R-:W2:Y:S01]  /*70c0*/  LDCU UR6, c[0x0][0x890] ;  /* 0x00011200ff0677ac */ /* 0x000ea20008000800 */
[----:B------:R-:W4:Y:S01]  /*70d0*/  LDCU.64 UR4, c[0x0][0x888] ;  /* 0x00011100ff0477ac */ /* 0x000f220008000a00 */
[----:B--2---:R-:W-:Y:S01]  /*70e0*/  IMAD R27, R27, UR6, R4 ;  /* 0x000000061b1b7c24 */ /* 0x004fe2000f8e0204 */
[----:B-1----:R-:W-:-:S04]  /*70f0*/  IABS R3, R5 ;  /* 0x0000000500037213 */ /* 0x002fc80000000000 */
[----:B------:R-:W1:Y:S08]  /*7100*/  I2F.RP R9, R3 ;  /* 0x0000000300097306 */ /* 0x000e700000209400 */
[----:B-1----:R-:W1:Y:S02]  /*7110*/  MUFU.RCP R8, R9 ;  /* 0x0000000900087308 */ /* 0x002e640000001000 */
[----:B-1----:R-:W-:-:S06]  /*7120*/  IADD3 R8, PT, PT, R8, 0xffffffe, RZ ;  /* 0x0ffffffe08087810 */ /* 0x002fcc0007ffe0ff */
[----:B------:R-:W1:Y:S02]  /*7130*/  F2I.FTZ.U32.TRUNC.NTZ R7, R8 ;  /* 0x0000000800077305 */ /* 0x000e64000021f000 */
[----:B-1----:R-:W-:-:S05]  /*7140*/  IADD3 R0, PT, PT, RZ, -R7, RZ ;  /* 0x80000007ff007210 */ /* 0x002fca0007ffe0ff */
[----:B------:R-:W-:Y:S01]  /*7150*/  IMAD R2, R0, R3, RZ ;  /* 0x0000000300027224 */ /* 0x000fe200078e02ff */
[----:B------:R-:W-:-:S03]  /*7160*/  IABS R0, R26 ;  /* 0x0000001a00007213 */ /* 0x000fc60000000000 */
[----:B------:R-:W-:Y:S01]  /*7170*/  IMAD.HI.U32 R7, R7, R2, R6 ;  /* 0x0000000207077227 */ /* 0x000fe200078e0006 */
[----:B------:R-:W-:-:S05]  /*7180*/  MOV R6, R0 ;  /* 0x0000000000067202 */ /* 0x000fca0000000f00 */
[----:B------:R-:W-:-:S04]  /*7190*/  IMAD.HI.U32 R2, R7, R6, RZ ;  /* 0x0000000607027227 */ /* 0x000fc800078e00ff */
[----:B------:R-:W-:-:S04]  /*71a0*/  IMAD.MOV R0, RZ, RZ, -R2 ;  /* 0x000000ffff007224 */ /* 0x000fc800078e0a02 */
[C---:B------:R-:W-:Y:S02]  /*71b0*/  IMAD R0, R3.reuse, R0, R6 ;  /* 0x0000000003007224 */ /* 0x040fe400078e0206 */
[----:B------:R-:W1:Y:S03]  /*71c0*/  LDC.64 R6, c[0x0][0x880] ;  /* 0x00022000ff067b82 */ /* 0x000e660000000a00 */
[----:B------:R-:W-:-:S13]  /*71d0*/  ISETP.GT.U32.AND P0, PT, R3, R0, PT ;  /* 0x000000000300720c */ /* 0x000fda0003f04070 */
[-C--:B------:R-:W-:Y:S01]  /*71e0*/  @!P0 IADD3 R0, PT, PT, R0, -R3.reuse, RZ ;  /* 0x8000000300008210 */ /* 0x080fe20007ffe0ff */
[----:B------:R-:W-:Y:S01]  /*71f0*/  @!P0 VIADD R2, R2, 0x1 ;  /* 0x0000000102028836 */ /* 0x000fe20000000000 */
[----:B------:R-:W-:Y:S02]  /*7200*/  ISETP.NE.AND P0, PT, R5, RZ, PT ;  /* 0x000000ff0500720c */ /* 0x000fe40003f05270 */
[----:B------:R-:W-:Y:S02]  /*7210*/  ISETP.GE.U32.AND P2, PT, R0, R3, PT ;  /* 0x000000030000720c */ /* 0x000fe40003f46070 */
[----:B------:R-:W-:-:S04]  /*7220*/  LOP3.LUT R0, R26, R5, RZ, 0x3c, !PT ;  /* 0x000000051a007212 */ /* 0x000fc800078e3cff */
[----:B------:R-:W-:-:S07]  /*7230*/  ISETP.GE.AND P1, PT, R0, RZ, PT ;  /* 0x000000ff0000720c */ /* 0x000fce0003f26270 */
[----:B------:R-:W-:-:S06]  /*7240*/  @P2 IADD3 R2, PT, PT, R2, 0x1, RZ ;  /* 0x0000000102022810 */ /* 0x000fcc0007ffe0ff */
[----:B------:R-:W-:Y:S01]  /*7250*/  @!P1 IMAD.MOV R2, RZ, RZ, -R2 ;  /* 0x000000ffff029224 */ /* 0x000fe200078e0a02 */
[----:B------:R-:W-:-:S04]  /*7260*/  @!P0 LOP3.LUT R2, RZ, R5, RZ, 0x33, !PT ;  /* 0x00000005ff028212 */ /* 0x000fc800078e33ff */
[C---:B------:R-:W-:Y:S01]  /*7270*/  IADD3 R0, PT, PT, -R2.reuse, RZ, RZ ;  /* 0x000000ff02007210 */ /* 0x040fe20007ffe1ff */
[----:B----4-:R-:W-:-:S04]  /*7280*/  IMAD R27, R2, UR5, R27 ;  /* 0x00000005021b7c24 */ /* 0x010fc8000f8e021b */
[----:B------:R-:W-:-:S04]  /*7290*/  IMAD R0, R5, R0, R26 ;  /* 0x0000000005007224 */ /* 0x000fc800078e021a */
[----:B------:R-:W-:Y:S02]  /*72a0*/  IMAD R27, R0, UR4, R27 ;  /* 0x00000004001b7c24 */ /* 0x000fe4000f8e021b */
[----:B------:R-:W-:Y:S02]  /*72b0*/  IMAD.MOV.U32 R0, RZ, RZ, -0x800000 ;  /* 0xff800000ff007424 */ /* 0x000fe400078e00ff */
[----:B-1----:R-:W-:-:S05]  /*72c0*/  IMAD.WIDE R6, R27, 0x4, R6 ;  /* 0x000000041b067825 */ /* 0x002fca00078e0206 */
[----:B------:R1:W-:Y:S02]  /*72d0*/  STG.E desc[UR40][R6.64], R0 ;  /* 0x0000000006007986 */ /* 0x0003e4000c101928 */
.L_x_165:
[----:B------:R-:W-:Y:S05]  /*72e0*/  BSYNC.RECONVERGENT B0 ;  /* 0x0000000000007941 */ /* 0x000fea0003800200 */
.L_x_164:
[----:B------:R-:W-:Y:S01]  /*72f0*/  @!PT LDS RZ, [RZ] ;  /* 0x00000000fffff984 */ /* 0x000fe20000000800 */
[----:B------:R-:W-:Y:S01]  /*7300*/  @!PT LDS RZ, [RZ] ;  /* 0x00000000fffff984 */ /* 0x000fe20000000800 */
[----:B------:R-:W-:Y:S01]  /*7310*/  @!PT LDS RZ, [RZ] ;  /* 0x00000000fffff984 */ /* 0x000fe20000000800 */
[----:B------:R-:W-:Y:S01]  /*7320*/  @!PT LDS RZ, [RZ] ;  /* 0x00000000fffff984 */ /* 0x000fe20000000800 */
[----:B------:R2:W-:Y:S06]  /*7330*/  MEMBAR.ALL.CTA ;  /* 0x0000000000007992 */ /* 0x0005ec0000008000 */
[----:B--2---:R-:W2:Y:S01]  /*7340*/  FENCE.VIEW.ASYNC.S ;  /* 0x00000000000073c6 */ /* 0x004ea20000000000 */
[----:B------:R-:W-:-:S09]  /*7350*/  UISETP.NE.AND UP0, UPT, UR39, URZ, UPT ;  /* 0x000000ff2700728c */ /* 0x000fd2000bf05270 */
[----:B------:R-:W-:Y:S05]  /*7360*/  BRA.U UP0, `(.L_x_166) ;  /* 0x0000000100047547 */ /* 0x000fea000b800000 */
[----:B------:R-:W-:Y:S05]  /*7370*/  BPT.TRAP 0x1 ;  /* 0x000000040000795c */ /* 0x000fea0000300000 */
.L_x_166:
[----:B--2---:R2:W-:Y:S01]  /*7380*/  SYNCS.ARRIVE.TRANS64.A1T0 RZ, [R16+URZ+0x70b8], RZ ;  /* 0x0070b8ff10ff79a7 */ /* 0x0045e200081000ff */
[----:B------:R-:W-:Y:S01]  /*7390*/  LOP3.LUT R35, R35, 0x1, RZ, 0x3c, !PT ;  /* 0x0000000123237812 */ /* 0x000fe200078e3cff */
[----:B------:R-:W-:Y:S06]  /*73a0*/  BRA `(.L_x_92) ;  /* 0x0000002000087947 */ /* 0x000fec0003800000 */
.L_x_93:
[----:B------:R-:W-:-:S09]  /*73b0*/  UISETP.NE.AND UP0, UPT, UR38, URZ, UPT ;  /* 0x000000ff2600728c */ /* 0x000fd2000bf05270 */
[----:B------:R-:W-:Y:S05]  /*73c0*/  BRA.U !UP0, `(.L_x_167) ;  /* 0x0000000108047547 */ /* 0x000fea000b800000 */
[----:B------:R-:W-:Y:S05]  /*73d0*/  BPT.TRAP 0x1 ;  /* 0x000000040000795c */ /* 0x000fea0000300000 */
.L_x_167:
[----:B------:R-:W1:Y:S01]  /*73e0*/  S2R R6, SR_CgaCtaId ;  /* 0x0000000000067919 */ /* 0x000e620000008800 */
[----:B------:R-:W-:Y:S01]  /*73f0*/  MOV R7, 0x400 ;  /* 0x0000040000077802 */ /* 0x000fe20000000f00 */
[----:B------:R-:W-:Y:S01]  /*7400*/  BSSY B0, `(.L_x_168) ;  /* 0x0000005000007945 */ /* 0x000fe20003800000 */
[----:B------:R-:W-:Y:S02]  /*7410*/  SHF.L.U32 R5, R32, 0x1f, RZ ;  /* 0x0000001f20057819 */ /* 0x000fe400000006ff */
[----:B-1----:R-:W-:-:S04]  /*7420*/  LEA R0, R6, R7, 0x18 ;  /* 0x0000000706007211 */ /* 0x002fc800078ec0ff */
[----:B------:R-:W1:Y:S02]  /*7430*/  SYNCS.PHASECHK.TRANS64.TRYWAIT P0, [R0+URZ+0x7070], R5 ;  /* 0x00707005000075a7 */ /* 0x000e6400080011ff */
[----:B-1----:R-:W-:Y:S05]  /*7440*/  @!P0 BRA `(.L_x_169) ;  /* 0x000000a400cc8947 */ /* 0x002fea0003800000 */
.L_x_390:
[----:B------:R-:W-:Y:S05]  /*7450*/  BSYNC B0 ;  /* 0x0000000000007941 */ /* 0x000fea0003800000 */
.L_x_168:
[----:B------:R-:W-:-:S09]  /*7460*/  UISETP.NE.AND UP0, UPT, UR38, URZ, UPT ;  /* 0x000000ff2600728c */ /* 0x000fd2000bf05270 */
[----:B------:R-:W-:Y:S05]  /*7470*/  BRA.U !UP0, `(.L_x_170) ;  /* 0x0000000108047547 */ /* 0x000fea000b800000 */
[----:B------:R-:W-:Y:S05]  /*7480*/  BPT.TRAP 0x1 ;  /* 0x000000040000795c */ /* 0x000fea0000300000 */
.L_x_170:
[----:B-1----:R-:W-:Y:S01]  /*7490*/  IADD3 R5, PT, PT, R0, 0x7078, RZ ;  /* 0x0000707800057810 */ /* 0x002fe20007ffe0ff */
[----:B------:R-:W-:-:S03]  /*74a0*/  UISETP.NE.AND UP0, UPT, UR37, URZ, UPT ;  /* 0x000000ff2500728c */ /* 0x000fc6000bf05270 */
[----:B------:R-:W-:-:S04]  /*74b0*/  PRMT R4, R6, 0x654, R5 ;  /* 0x0000065406047816 */ /* 0x000fc80000000005 */
[----:B------:R1:W-:Y:S02]  /*74c0*/  SYNCS.ARRIVE.TRANS64.RED.A1T0 RZ, [R4+URZ], RZ ;  /* 0x000000ff04ff79a7 */ /* 0x0003e400081004ff */
[----:B------:R-:W-:Y:S05]  /*74d0*/  BRA.U !UP0, `(.L_x_171) ;  /* 0x0000000108047547 */ /* 0x000fea000b800000 */
[----:B------:R-:W-:Y:S05]  /*74e0*/  BPT.TRAP 0x1 ;  /* 0x000000040000795c */ /* 0x000fea0000300000 */
.L_x_171:
[----:B------:R-:W-:Y:S02]  /*74f0*/  SHF.L.U32 R7, R33, 0x1f, RZ ;  /* 0x0000001f21077819 */ /* 0x000fe400000006ff */
[----:B------:R-:W-:Y:S02]  /*7500*/  ISETP.GE.AND P0, PT, R3, 0x81, PT ;  /* 0x000000810300780c */ /* 0x000fe40003f06270 */
[----:B------:R-:W2:Y:S02]  /*7510*/  SYNCS.PHASECHK.TRANS64.TRYWAIT P1, [R0+URZ+0x7080], R7 ;  /* 0x00708007000075a7 */ /* 0x000ea400080211ff */
[----:B--2---:R-:W-:Y:S09]  /*7520*/  @!P1 BRA `(.L_x_172) ;  /* 0x000000a400a89947 */ /* 0x004ff20003800000 */
.L_x_391:
[----:B------:R-:W-:Y:S02]  /*7530*/  LOP3.LUT R2, R32, 0x1, RZ, 0x3c, !PT ;  /* 0x0000000120027812 */ /* 0x000fe400078e3cff */
[----:B--2---:R-:W-:Y:S01]  /*7540*/  MOV R7, R24 ;  /* 0x0000001800077202 */ /* 0x004fe20000000f00 */
[----:B------:R-:W-:Y:S06]  /*7550*/  @!P0 BRA `(.L_x_173) ;  /* 0x0000000400fc8947 */ /* 0x000fec0003800000 */
[----:B-1----:R-:W-:-:S05]  /*7560*/  VIADD R4, R3, 0x7f ;  /* 0x0000007f03047836 */ /* 0x002fca0000000000 */
[----:B------:R-:W-:-:S04]  /*7570*/  SHF.R.S32.HI R3, RZ, 0x1f, R4 ;  /* 0x0000001fff037819 */ /* 0x000fc80000011404 */
[----:B------:R-:W-:-:S04]  /*7580*/  LEA.HI R4, R3, R4, RZ, 0x7 ;  /* 0x0000000403047211 */ /* 0x000fc800078f38ff */
[----:B------:R-:W-:-:S04]  /*7590*/  SHF.R.S32.HI R4, RZ, 0x7, R4 ;  /* 0x00000007ff047819 */ /* 0x000fc80000011404 */
[----:B------:R-:W-:-:S04]  /*75a0*/  VIMNMX R3, PT, PT, R4, 0x2, PT ;  /* 0x0000000204037848 */ /* 0x000fc80003fe0100 */
[----:B------:R-:W-:-:S05]  /*75b0*/  IADD3 R3, PT, PT, -R3, R24, R4 ;  /* 0x0000001803037210 */ /* 0x000fca0007ffe104 */
[----:B------:R-:W-:-:S07]  /*75c0*/  VIADD R7, R3, 0x1 ;  /* 0x0000000103077836 */ /* 0x000fce0000000000 */
.L_x_188:
[----:B------:R-:W-:Y:S05]  /*75d0*/  YIELD ;  /* 0x0000000000007946 */ /* 0x000fea0003800000 */
[----:B------:R-:W-:Y:S01]  /*75e0*/  UISETP.NE.AND UP0, UPT, UR38, URZ, UPT ;  /* 0x000000ff2600728c */ /* 0x000fe2000bf05270 */
[----:B------:R-:W-:Y:S01]  /*75f0*/  VIADD R24, R24, 0x1 ;  /* 0x0000000118187836 */ /* 0x000fe20000000000 */
[----:B------:R-:W-:-:S04]  /*7600*/  MOV R32, R2 ;  /* 0x0000000200207202 */ /* 0x000fc80000000f00 */
[----:B------:R-:W-:-:S03]  /*7610*/  ISETP.NE.AND P1, PT, R24, R7, PT ;  /* 0x000000071800720c */ /* 0x000fc60003f25270 */
[----:B--234-:R-:W-:Y:S10]  /*7620*/  BRA.U !UP0, `(.L_x_174) ;  /* 0x0000000108047547 */ /* 0x01cff4000b800000 */
[----:B------:R-:W-:Y:S05]  /*7630*/  BPT.TRAP 0x1 ;  /* 0x000000040000795c */ /* 0x000fea0000300000 */
.L_x_174:
[----:B------:R-:W-:Y:S01]  /*7640*/  SHF.L.U32 R3, R32, 0x1f, RZ ;  /* 0x0000001f20037819 */ /* 0x000fe200000006ff */
[----:B------:R-:W-:-:S03]  /*7650*/  IMAD.U32 R4, R31, 0x10000, RZ ;  /* 0x000100001f047824 */ /* 0x000fc600078e00ff */
[----:B------:R-:W1:Y:S02]  /*7660*/  SYNCS.PHASECHK.TRANS64.TRYWAIT P0, [R0+URZ+0x7070], R3 ;  /* 0x00707003000075a7 */ /* 0x000e6400080011ff */
[----:B------:R-:W-:Y:S01]  /*7670*/  LOP3.LUT R4, R4, 0x600000, RZ, 0xc0, !PT ;  /* 0x0060000004047812 */ /* 0x000fe200078ec0ff */
[----:B-1----:R-:W-:Y:S06]  /*7680*/  @!P0 BRA `(.L_x_175) ;  /* 0x000000a400648947 */ /* 0x002fec0003800000 */
.L_x_392:
[----:B------:R-:W-:Y:S05]  /*7690*/  WARPSYNC.ALL ;  /* 0x0000000000007948 */ /* 0x000fea0003800000 */
[----:B------:R-:W-:Y:S01]  /*76a0*/  R2UR UR4, R4 ;  /* 0x00000000040472ca */ /* 0x000fe200000e0000 */
[----:B------:R-:W-:Y:S01]  /*76b0*/  UISETP.NE.AND UP0, UPT, UR39, URZ, UPT ;  /* 0x000000ff2700728c */ /* 0x000fe2000bf05270 */
[----:B------:R-:W-:-:S11]  /*76c0*/  PLOP3.LUT P0, PT, PT, PT, PT, 0x80, 0x8 ;  /* 0x000000000008781c */ /* 0x000fd60003f0f070 */
[----:B-1----:R-:W1:Y:S02]  /*76d0*/  LDTM.x2 R2, tmem[UR4] ;  /* 0x00000004000279ee */ /* 0x002e6400080c0000 */
[----:B-1----:R-:W-:-:S13]  /*76e0*/  FSETP.NEU.AND P3, PT, R2, R3, PT ;  /* 0x000000030200720b */ /* 0x002fda0003f6d000 */
[----:B------:R-:W1:Y:S01]  /*76f0*/  @P3 LDC R8, c[0x0][0x704] ;  /* 0x0001c100ff083b82 */ /* 0x000e620000000800 */
[----:B------:R-:W-:-:S04]  /*7700*/  @P3 FADD R3, R2, -R3 ;  /* 0x8000000302033221 */ /* 0x000fc80000000000 */
[----:B-1----:R-:W-:Y:S01]  /*7710*/  @P3 FMUL R8, R3, R8 ;  /* 0x0000000803083220 */ /* 0x002fe20000400000 */
[----:B------:R-:W-:-:S04]  /*7720*/  IMAD.MOV.U32 R3, RZ, RZ, 0x3f800000 ;  /* 0x3f800000ff037424 */ /* 0x000fc800078e00ff */
[----:B------:R-:W-:-:S04]  /*7730*/  @P3 FSETP.GEU.AND P2, PT, R8, -126, PT ;  /* 0xc2fc00000800380b */ /* 0x000fc80003f4e000 */
[----:B------:R-:W-:-:S13]  /*7740*/  @P3 PLOP3.LUT P0, PT, P2, PT, PT, 0x80, 0x8 ;  /* 0x000000000008381c */ /* 0x000fda000170f070 */
[----:B------:R-:W-:-:S04]  /*7750*/  @!P0 FMUL R8, R8, 0.5 ;  /* 0x3f00000008088820 */ /* 0x000fc80000400000 */
[----:B------:R-:W1:Y:S02]  /*7760*/  @P3 MUFU.EX2 R2, R8 ;  /* 0x0000000800023308 */ /* 0x000e640000000800 */
[----:B-1----:R-:W-:-:S05]  /*7770*/  @!P0 FMUL R2, R2, R2 ;  /* 0x0000000202028220 */ /* 0x002fca0000400000 */
[----:B------:R-:W-:Y:S01]  /*7780*/  @P3 MOV R3, R2 ;  /* 0x0000000200033202 */ /* 0x000fe20000000f00 */
[----:B------:R-:W-:Y:S06]  /*7790*/  BRA.U UP0, `(.L_x_176) ;  /* 0x0000000100047547 */ /* 0x000fec000b800000 */
[----:B------:R-:W-:Y:S05]  /*77a0*/  BPT.TRAP 0x1 ;  /* 0x000000040000795c */ /* 0x000fea0000300000 */
.L_x_176:
[----:B------:R-:W-:Y:S02]  /*77b0*/  SHF.L.U32 R25, R34, 0x1f, RZ ;  /* 0x0000001f22197819 */ /* 0x000fe400000006ff */
[----:B------:R-:W-:Y:S02]  /*77c0*/  FSETP.NEU.AND P2, PT, R3, 1, PT ;  /* 0x3f8000000300780b */ /* 0x000fe40003f4d000 */
[----:B------:R-:W1:Y:S02]  /*77d0*/  SYNCS.PHASECHK.TRANS64.TRYWAIT P0, [R0+URZ+0x7090], R25 ;  /* 0x00709019000075a7 */ /* 0x000e6400080011ff */
[----:B-1----:R-:W-:Y:S09]  /*77e0*/  @!P0 BRA `(.L_x_177) ;  /* 0x000000a400208947 */ /* 0x002ff20003800000 */
.L_x_393:
[----:B------:R-:W-:-:S13]  /*77f0*/  VOTE.ANY P0, P2 ;  /* 0x0000000000ff7806 */ /* 0x000fda0001000100 */
[----:B------:R-:W-:Y:S05]  /*7800*/  @!P0 BRA `(.L_x_178) ;  /* 0x0000000000308947 */ /* 0x000fea0003800000 */
[----:B------:R-:W-:-:S04]  /*7810*/  LOP3.LUT R2, R4, 0x100, RZ, 0xfc, !PT ;  /* 0x0000010004027812 */ /* 0x000fc800078efcff */
[----:B------:R-:W-:-:S13]  /*7820*/  R2UR UR4, R2 ;  /* 0x00000000020472ca */ /* 0x000fda00000e0000 */
[----:B------:R-:W2:Y:S02]  /*7830*/  LDTM.x16 R8, tmem[UR4] ;  /* 0x00000004000879ee */ /* 0x000ea40008240000 */
[C---:B--2---:R-:W-:Y:S02]  /*7840*/  @P2 FMUL2 R8, R3.reuse.F32, R8.F32x2.HI_LO ;  /* 0x000000080308224a */ /* 0x044fe40000040000 */
[C---:B------:R-:W-:Y:S02]  /*7850*/  @P2 FMUL2 R10, R3.reuse.F32, R10.F32x2.HI_LO ;  /* 0x0000000a030a224a */ /* 0x040fe40000040000 */
[C---:B------:R-:W-:Y:S02]  /*7860*/  @P2 FMUL2 R12, R3.reuse.F32, R12.F32x2.HI_LO ;  /* 0x0000000c030c224a */ /* 0x040fe40000040000 */
[C---:B------:R-:W-:Y:S02]  /*7870*/  @P2 FMUL2 R14, R3.reuse.F32, R14.F32x2.HI_LO ;  /* 0x0000000e030e224a */ /* 0x040fe40000040000 */
[----:B------:R-:W-:-:S02]  /*7880*/  @P2 FMUL2 R16, R3.F32, R16.F32x2.HI_LO ;  /* 0x000000100310224a */ /* 0x000fc40000040000 */
[C---:B------:R-:W-:Y:S02]  /*7890*/  @P2 FMUL2 R18, R3.reuse.F32, R18.F32x2.HI_LO ;  /* 0x000000120312224a */ /* 0x040fe40000040000 */
[C---:B------:R-:W-:Y:S02]  /*78a0*/  @P2 FMUL2 R20, R3.reuse.F32, R20.F32x2.HI_LO ;  /* 0x000000140314224a */ /* 0x040fe40000040000 */
[----:B------:R-:W-:-:S04]  /*78b0*/  @P2 FMUL2 R22, R3.F32, R22.F32x2.HI_LO ;  /* 0x000000160316224a */ /* 0x000fc80000040000 */
[----:B------:R2:W-:Y:S02]  /*78c0*/  STTM.x16 tmem[UR4], R8 ;  /* 0x00000008000079ed */ /* 0x0005e40008240004 */
.L_x_178:
[----:B------:R-:W-:-:S09]  /*78d0*/  UISETP.NE.AND UP0, UPT, UR37, URZ, UPT ;  /* 0x000000ff2500728c */ /* 0x000fd2000bf05270 */
[----:B------:R-:W-:Y:S05]  /*78e0*/  BRA.U !UP0, `(.L_x_179) ;  /* 0x0000000108047547 */ /* 0x000fea000b800000 */
[----:B------:R-:W-:Y:S05]  /*78f0*/  BPT.TRAP 0x1 ;  /* 0x000000040000795c */ /* 0x000fea0000300000 */
.L_x_179:
[----:B------:R-:W-:Y:S01]  /*7900*/  VIADD R3, R0, 0x7088 ;  /* 0x0000708800037836 */ /* 0x000fe20000000000 */
[----:B------:R-:W-:Y:S01]  /*7910*/  UISETP.NE.AND UP0, UPT, UR39, URZ, UPT ;  /* 0x000000ff2700728c */ /* 0x000fe2000bf05270 */
[----:B------:R-:W-:-:S03]  /*7920*/  LOP3.LUT R33, R33, 0x1, RZ, 0x3c, !PT ;  /* 0x0000000121217812 */ /* 0x000fc600078e3cff */
[----:B------:R-:W-:-:S04]  /*7930*/  PRMT R2, R6, 0x654, R3 ;  /* 0x0000065406027816 */ /* 0x000fc80000000003 */
[----:B------:R3:W-:Y:S01]  /*7940*/  SYNCS.ARRIVE.TRANS64.RED.A1T0 RZ, [R2+URZ], RZ ;  /* 0x000000ff02ff79a7 */ /* 0x0007e200081004ff */
[----:B------:R-:W4:Y:S01]  /*7950*/  FENCE.VIEW.ASYNC.T ;  /* 0x00000000000073c6 */ /* 0x000f220000000200 */
[----:B------:R-:W-:Y:S05]  /*7960*/  BRA.U UP0, `(.L_x_180) ;  /* 0x0000000100087547 */ /* 0x000fea000b800000 */
[----:B------:R-:W-:Y:S05]  /*7970*/  BPT.TRAP 0x1 ;  /* 0x000000040000795c */ /* 0x000fea0000300000 */
[----:B------:R-:W-:Y:S05]  /*7980*/  BPT.TRAP 0x1 ;  /* 0x000000040000795c */ /* 0x000fea0000300000 */
.L_x_180:
[----:B------:R-:W-:Y:S01]  /*7990*/  IADD3 R3, PT, PT, R0, 0x70a0, RZ ;  /* 0x000070a000037810 */ /* 0x000fe20007ffe0ff */
[----:B------:R-:W-:-:S03]  /*79a0*/  UISETP.NE.AND UP0, UPT, UR37, URZ, UPT ;  /* 0x000000ff2500728c */ /* 0x000fc6000bf05270 */
[----:B---3--:R-:W-:-:S04]  /*79b0*/  PRMT R2, R6, 0x654, R3 ;  /* 0x0000065406027816 */ /* 0x008fc80000000003 */
[----:B----4-:R3:W-:Y:S02]  /*79c0*/  SYNCS.ARRIVE.TRANS64.RED.A1T0 RZ, [R2+URZ], RZ ;  /* 0x000000ff02ff79a7 */ /* 0x0107e400081004ff */
[----:B------:R-:W-:Y:S05]  /*79d0*/  BRA.U !UP0, `(.L_x_181) ;  /* 0x0000000108047547 */ /* 0x000fea000b800000 */
[----:B------:R-:W-:Y:S05]  /*79e0*/  BPT.TRAP 0x1 ;  /* 0x000000040000795c */ /* 0x000fea0000300000 */
.L_x_181:
[----:B------:R-:W-:Y:S02]  /*79f0*/  SHF.L.U32 R3, R33, 0x1f, RZ ;  /* 0x0000001f21037819 */ /* 0x000fe400000006ff */
[----:B---3--:R-:W-:Y:S02]  /*7a00*/  LOP3.LUT R2, R4, 0x80, RZ, 0xfc, !PT ;  /* 0x0000008004027812 */ /* 0x008fe400078efcff */
[----:B------:R-:W3:Y:S02]  /*7a10*/  SYNCS.PHASECHK.TRANS64.TRYWAIT P0, [R0+URZ+0x7080], R3 ;  /* 0x00708003000075a7 */ /* 0x000ee400080011ff */
[----:B---3--:R-:W-:Y:S05]  /*7a20*/  @!P0 BRA `(.L_x_182) ;  /* 0x000000a000a48947 */ /* 0x008fea0003800000 */
.L_x_394:
[----:B------:R-:W-:Y:S01]  /*7a30*/  R2UR UR4, R2 ;  /* 0x00000000020472ca */ /* 0x000fe200000e0000 */
[----:B------:R-:W-:Y:S01]  /*7a40*/  UISETP.NE.AND UP0, UPT, UR39, URZ, UPT ;  /* 0x000000ff2700728c */ /* 0x000fe2000bf05270 */
[----:B------:R-:W-:-:S11]  /*7a50*/  PLOP3.LUT P0, PT, PT, PT, PT, 0x80, 0x8 ;  /* 0x000000000008781c */ /* 0x000fd60003f0f070 */
[----:B---3--:R-:W3:Y:S02]  /*7a60*/  LDTM.x2 R2, tmem[UR4] ;  /* 0x00000004000279ee */ /* 0x008ee400080c0000 */
[----:B---3--:R-:W-:-:S13]  /*7a70*/  FSETP.NEU.AND P3, PT, R2, R3, PT ;  /* 0x000000030200720b */ /* 0x008fda0003f6d000 */
[----:B--2---:R-:W2:Y:S01]  /*7a80*/  @P3 LDC R8, c[0x0][0x704] ;  /* 0x0001c100ff083b82 */ /* 0x004ea20000000800 */
[----:B------:R-:W-:Y:S01]  /*7a90*/  @P3 FADD R3, R2, -R3 ;  /* 0x8000000302033221 */ /* 0x000fe20000000000 */
[----:B------:R-:W-:-:S03]  /*7aa0*/  IMAD.MOV.U32 R2, RZ, RZ, 0x3f800000 ;  /* 0x3f800000ff027424 */ /* 0x000fc600078e00ff */
[----:B--2---:R-:W-:-:S05]  /*7ab0*/  @P3 FMUL R8, R3, R8 ;  /* 0x0000000803083220 */ /* 0x004fca0000400000 */
[----:B------:R-:W-:-:S04]  /*7ac0*/  @P3 FSETP.GEU.AND P2, PT, R8, -126, PT ;  /* 0xc2fc00000800380b */ /* 0x000fc80003f4e000 */
[----:B------:R-:W-:-:S13]  /*7ad0*/  @P3 PLOP3.LUT P0, PT, P2, PT, PT, 0x80, 0x8 ;  /* 0x000000000008381c */ /* 0x000fda000170f070 */
[----:B------:R-:W-:-:S04]  /*7ae0*/  @!P0 FMUL R8, R8, 0.5 ;  /* 0x3f00000008088820 */ /* 0x000fc80000400000 */
[----:B------:R-:W2:Y:S02]  /*7af0*/  @P3 MUFU.EX2 R3, R8 ;  /* 0x0000000800033308 */ /* 0x000ea40000000800 */
[----:B--2---:R-:W-:-:S05]  /*7b00*/  @!P0 FMUL R3, R3, R3 ;  /* 0x0000000303038220 */ /* 0x004fca0000400000 */
[----:B------:R-:W-:Y:S01]  /*7b10*/  @P3 MOV R2, R3 ;  /* 0x0000000300023202 */ /* 0x000fe20000000f00 */
[----:B------:R-:W-:Y:S06]  /*7b20*/  BRA.U UP0, `(.L_x_183) ;  /* 0x0000000100047547 */ /* 0x000fec000b800000 */
[----:B------:R-:W-:Y:S05]  /*7b30*/  BPT.TRAP 0x1 ;  /* 0x000000040000795c */ /* 0x000fea0000300000 */
.L_x_183:
[----:B------:R-:W2:Y:S01]  /*7b40*/  SYNCS.PHASECHK.TRANS64.TRYWAIT P0, [R0+URZ+0x7098], R25 ;  /* 0x00709819000075a7 */ /* 0x000ea200080011ff */
[----:B------:R-:W-:Y:S01]  /*7b50*/  FSETP.NEU.AND P2, PT, R2, 1, PT ;  /* 0x3f8000000200780b */ /* 0x000fe20003f4d000 */
[----:B--2---:R-:W-:-:S12]  /*7b60*/  @!P0 BRA `(.L_x_184) ;  /* 0x000000a000688947 */ /* 0x004fd80003800000 */
.L_x_395:
[----:B------:R-:W-:-:S13]  /*7b70*/  VOTE.ANY P0, P2 ;  /* 0x0000000000ff7806 */ /* 0x000fda0001000100 */
[----:B------:R-:W-:Y:S05]  /*7b80*/  @!P0 BRA `(.L_x_185) ;  /* 0x0000000000308947 */ /* 0x000fea0003800000 */
[----:B------:R-:W-:-:S04]  /*7b90*/  LOP3.LUT R4, R4, 0x180, RZ, 0xfc, !PT ;  /* 0x0000018004047812 */ /* 0x000fc800078efcff */
[----:B------:R-:W-:-:S13]  /*7ba0*/  R2UR UR4, R4 ;  /* 0x00000000040472ca */ /* 0x000fda00000e0000 */
[----:B------:R-:W3:Y:S02]  /*7bb0*/  LDTM.x16 R8, tmem[UR4] ;  /* 0x00000004000879ee */ /* 0x000ee40008240000 */
[C---:B---3--:R-:W-:Y:S02]  /*7bc0*/  @P2 FMUL2 R8, R2.reuse.F32, R8.F32x2.HI_LO ;  /* 0x000000080208224a */ /* 0x048fe40000040000 */
        /* <DEDUP_REMOVED lines=8> */
.L_x_185:
[----:B------:R-:W-:-:S09]  /*7c50*/  UISETP.NE.AND UP0, UPT, UR38, URZ, UPT ;  /* 0x000000ff2600728c */ /* 0x000fd2000bf05270 */
[----:B------:R-:W-:Y:S05]  /*7c60*/  BRA.U !UP0, `(.L_x_186) ;  /* 0x0000000108047547 */ /* 0x000fea000b800000 */
[----:B------:R-:W-:Y:S05]  /*7c70*/  BPT.TRAP 0x1 ;  /* 0x000000040000795c */ /* 0x000fea0000300000 */
.L_x_186:
[----:B------:R-:W-:Y:S01]  /*7c80*/  PRMT R4, R6, 0x654, R5 ;  /* 0x0000065406047816 */ /* 0x000fe20000000005 */
[----:B------:R-:W-:-:S03]  /*7c90*/  UISETP.NE.AND UP0, UPT, UR39, URZ, UPT ;  /* 0x000000ff2700728c */ /* 0x000fc6000bf05270 */
[----:B------:R4:W-:Y:S01]  /*7ca0*/  SYNCS.ARRIVE.TRANS64.RED.A1T0 RZ, [R4+URZ], RZ ;  /* 0x000000ff04ff79a7 */ /* 0x0009e200081004ff */
[----:B------:R-:W1:Y:S05]  /*7cb0*/  FENCE.VIEW.ASYNC.T ;  /* 0x00000000000073c6 */ /* 0x000e6a0000000200 */
[----:B------:R-:W-:Y:S05]  /*7cc0*/  BRA.U UP0, `(.L_x_187) ;  /* 0x0000000100087547 */ /* 0x000fea000b800000 */
[----:B------:R-:W-:Y:S05]  /*7cd0*/  BPT.TRAP 0x1 ;  /* 0x000000040000795c */ /* 0x000fea0000300000 */
[----:B------:R-:W-:Y:S05]  /*7ce0*/  BPT.TRAP 0x1 ;  /* 0x000000040000795c */ /* 0x000fea0000300000 */
.L_x_187:
[----:B------:R-:W-:Y:S01]  /*7cf0*/  VIADD R3, R0, 0x70a8 ;  /* 0x000070a800037836 */ /* 0x000fe20000000000 */
[----:B------:R-:W-:-:S04]  /*7d00*/  LOP3.LUT R34, R34, 0x1, RZ, 0x3c, !PT ;  /* 0x0000000122227812 */ /* 0x000fc800078e3cff */
[----:B------:R-:W-:-:S04]  /*7d10*/  PRMT R2, R6, 0x654, R3 ;  /* 0x0000065406027816 */ /* 0x000fc80000000003 */
[----:B-1----:R1:W-:Y:S02]  /*7d20*/  SYNCS.ARRIVE.TRANS64.RED.A1T0 RZ, [R2+URZ], RZ ;  /* 0x000000ff02ff79a7 */ /* 0x0023e400081004ff */
[----:B-1----:R-:W-:Y:S01]  /*7d30*/  LOP3.LUT R2, R32, 0x1, RZ, 0x3c, !PT ;  /* 0x0000000120027812 */ /* 0x002fe200078e3cff */
[----:B------:R-:W-:Y:S06]  /*7d40*/  @P1 BRA `(.L_x_188) ;  /* 0xfffffff800201947 */ /* 0x000fec000383ffff */
.L_x_173:
[----:B------:R-:W-:-:S09]  /*7d50*/  UISETP.NE.AND UP0, UPT, UR37, URZ, UPT ;  /* 0x000000ff2500728c */ /* 0x000fd2000bf05270 */
[----:B------:R-:W-:Y:S05]  /*7d60*/  BRA.U !UP0, `(.L_x_189) ;  /* 0x0000000108047547 */ /* 0x000fea000b800000 */
[----:B------:R-:W-:Y:S05]  /*7d70*/  BPT.TRAP 0x1 ;  /* 0x000000040000795c */ /* 0x000fea0000300000 */
.L_x_189:
[----:B------:R-:W-:Y:S01]  /*7d80*/  IADD3 R41, PT, PT, R0, 0x7088, RZ ;  /* 0x0000708800297810 */ /* 0x000fe20007ffe0ff */
[----:B------:R-:W-:-:S03]  /*7d90*/  UISETP.NE.AND UP0, UPT, UR38, URZ, UPT ;  /* 0x000000ff2600728c */ /* 0x000fc6000bf05270 */
[----:B------:R-:W-:-:S04]  /*7da0*/  PRMT R3, R6, 0x654, R41 ;  /* 0x0000065406037816 */ /* 0x000fc80000000029 */
[----:B------:R1:W-:Y:S02]  /*7db0*/  SYNCS.ARRIVE.TRANS64.RED.A1T0 RZ, [R3+URZ], RZ ;  /* 0x000000ff03ff79a7 */ /* 0x0003e400081004ff */
[----:B------:R-:W-:Y:S05]  /*7dc0*/  BRA.U !UP0, `(.L_x_190) ;  /* 0x0000000108047547 */ /* 0x000fea000b800000 */
[----:B------:R-:W-:Y:S05]  /*7dd0*/  BPT.TRAP 0x1 ;  /* 0x000000040000795c */ /* 0x000fea0000300000 */
.L_x_190:
[----:B-1----:R-:W-:Y:S01]  /*7de0*/  SHF.L.U32 R3, R2, 0x1f, RZ ;  /* 0x0000001f02037819 */ /* 0x002fe200000006ff */
[----:B------:R-:W-:-:S03]  /*7df0*/  IMAD.U32 R40, R31, 0x10000, RZ ;  /* 0x000100001f287824 */ /* 0x000fc600078e00ff */
[----:B------:R-:W1:Y:S02]  /*7e00*/  SYNCS.PHASECHK.TRANS64.TRYWAIT P0, [R0+URZ+0x7070], R3 ;  /* 0x00707003000075a7 */ /* 0x000e6400080011ff */
[----:B------:R-:W-:Y:S01]  /*7e10*/  LOP3.LUT R40, R40, 0x600000, RZ, 0xc0, !PT ;  /* 0x0060000028287812 */ /* 0x000fe200078ec0ff */
[----:B-1----:R-:W-:Y:S06]  /*7e20*/  @!P0 BRA `(.L_x_191) ;  /* 0x0000009c00cc8947 */ /* 0x002fec0003800000 */
.L_x_396:
[----:B------:R-:W-:Y:S05]  /*7e30*/  WARPSYNC.ALL ;  /* 0x0000000000007948 */ /* 0x000fea0003800000 */
[----:B------:R-:W-:Y:S01]  /*7e40*/  R2UR UR4, R40 ;  /* 0x00000000280472ca */ /* 0x000fe200000e0000 */
[----:B------:R-:W-:-:S12]  /*7e50*/  UISETP.NE.AND UP0, UPT, UR38, URZ, UPT ;  /* 0x000000ff2600728c */ /* 0x000fd8000bf05270 */
[----:B------:R-:W1:Y:S02]  /*7e60*/  LDTM.x2 R2, tmem[UR4] ;  /* 0x00000004000279ee */ /* 0x000e6400080c0000 */
[----:B-1----:R-:W-:Y:S05]  /*7e70*/  BRA.U !UP0, `(.L_x_192) ;  /* 0x0000000108047547 */ /* 0x002fea000b800000 */
[----:B------:R-:W-:Y:S05]  /*7e80*/  BPT.TRAP 0x1 ;  /* 0x000000040000795c */ /* 0x000fea0000300000 */
.L_x_192:
[----:B------:R1:W-:Y:S01]  /*7e90*/  SYNCS.ARRIVE.TRANS64.RED.A1T0 RZ, [R4+URZ], RZ ;  /* 0x000000ff04ff79a7 */ /* 0x0003e200081004ff */
[----:B------:R-:W-:-:S09]  /*7ea0*/  UISETP.NE.AND UP0, UPT, UR39, URZ, UPT ;  /* 0x000000ff2700728c */ /* 0x000fd2000bf05270 */
[----:B------:R-:W-:Y:S05]  /*7eb0*/  BRA.U UP0, `(.L_x_193) ;  /* 0x0000000100047547 */ /* 0x000fea000b800000 */
[----:B------:R-:W-:Y:S05]  /*7ec0*/  BPT.TRAP 0x1 ;  /* 0x000000040000795c */ /* 0x000fea0000300000 */
.L_x_193:
[----:B------:R-:W-:-:S04]  /*7ed0*/  SHF.L.U32 R5, R34, 0x1f, RZ ;  /* 0x0000001f22057819 */ /* 0x000fc800000006ff */
[----:B------:R-:W5:Y:S02]  /*7ee0*/  SYNCS.PHASECHK.TRANS64.TRYWAIT P0, [R0+URZ+0x7090], R5 ;  /* 0x00709005000075a7 */ /* 0x000f6400080011ff */
[----:B-----5:R-:W-:Y:S05]  /*7ef0*/  @!P0 BRA `(.L_x_194) ;  /* 0x0000009c00ac8947 */ /* 0x020fea0003800000 */
.L_x_397:
[----:B------:R-:W-:-:S09]  /*7f00*/  UISETP.NE.AND UP0, UPT, UR39, URZ, UPT ;  /* 0x000000ff2700728c */ /* 0x000fd2000bf05270 */
[----:B------:R-:W-:Y:S05]  /*7f10*/  BRA.U UP0, `(.L_x_195) ;  /* 0x0000000100047547 */ /* 0x000fea000b800000 */
[----:B------:R-:W-:Y:S05]  /*7f20*/  BPT.TRAP 0x1 ;  /* 0x000000040000795c */ /* 0x000fea0000300000 */
.L_x_195:
[----:B------:R-:W-:Y:S01]  /*7f30*/  SHF.L.U32 R5, R35, 0x1f, RZ ;  /* 0x0000001f23057819 */ /* 0x000fe200000006ff */
[----:B---3--:R-:W3:Y:S01]  /*7f40*/  S2R R9, SR_SWINHI ;  /* 0x0000000000097919 */ /* 0x008ee20000002f00 */
[----:B------:R-:W-:Y:S02]  /*7f50*/  IMAD.SHL.U32 R42, R31, 0x10, RZ ;  /* 0x000000101f2a7824 */ /* 0x000fe400078e00ff */
[----:B------:R-:W5:Y:S03]  /*7f60*/  SYNCS.PHASECHK.TRANS64.TRYWAIT P2, [R0+URZ+0x70c0], R5 ;  /* 0x0070c005000075a7 */ /* 0x000f6600080411ff */
[----:B------:R-:W-:Y:S02]  /*7f70*/  LOP3.LUT R42, R42, 0x7f0, RZ, 0xc0, !PT ;  /* 0x000007f02a2a7812 */ /* 0x000fe400078ec0ff */
[----:B------:R-:W-:Y:S02]  /*7f80*/  MOV R46, R0 ;  /* 0x00000000002e7202 */ /* 0x000fe40000000f00 */
[----:B---3--:R-:W-:-:S03]  /*7f90*/  MOV R47, R9 ;  /* 0x00000009002f7202 */ /* 0x008fc60000000f00 */
[----:B------:R-:W-:-:S03]  /*7fa0*/  IMAD.WIDE.U32 R46, R42, 0x2, R46 ;  /* 0x000000022a2e7825 */ /* 0x000fc600078e002e */
[C---:B------:R-:W-:Y:S02]  /*7fb0*/  IADD3 R11, P0, PT, R46.reuse, 0x5010, RZ ;  /* 0x000050102e0b7810 */ /* 0x040fe40007f1e0ff */
[----:B------:R-:W-:-:S03]  /*7fc0*/  IADD3 R9, P1, PT, R46, 0x5000, RZ ;  /* 0x000050002e097810 */ /* 0x000fc60007f3e0ff */
[--C-:B------:R-:W-:Y:S02]  /*7fd0*/  IMAD.X R45, RZ, RZ, R47.reuse, P0 ;  /* 0x000000ffff2d7224 */ /* 0x100fe400000e062f */
[----:B------:R-:W-:-:S03]  /*7fe0*/  IMAD.X R47, RZ, RZ, R47, P1 ;  /* 0x000000ffff2f7224 */ /* 0x000fc600008e062f */
[----:B-1--4-:R-:W-:Y:S02]  /*7ff0*/  SHF.R.U64 R4, R11, 0x3, R45 ;  /* 0x000000030b047819 */ /* 0x012fe4000000122d */
[----:B------:R-:W-:Y:S01]  /*8000*/  SHF.R.U64 R8, R9, 0x3, R47 ;  /* 0x0000000309087819 */ /* 0x000fe2000000122f */
[----:B-----5:R-:W-:Y:S06]  /*8010*/  @!P2 BRA `(.L_x_196) ;  /* 0x0000009c0078a947 */ /* 0x020fec0003800000 */
.L_x_398:
[----:B------:R-:W-:Y:S05]  /*8020*/  WARPSYNC.ALL ;  /* 0x0000000000007948 */ /* 0x000fea0003800000 */
[----:B------:R-:W-:Y:S02]  /*8030*/  LOP3.LUT R44, R11, 0x10, R4, 0x78, !PT ;  /* 0x000000100b2c7812 */ /* 0x000fe400078e7804 */
[----:B------:R-:W-:Y:S02]  /*8040*/  LOP3.LUT R46, R9, 0x10, R8, 0x78, !PT ;  /* 0x00000010092e7812 */ /* 0x000fe400078e7808 */
[----:B-1----:R-:W-:Y:S01]  /*8050*/  LOP3.LUT R5, R40, 0x100, RZ, 0xfc, !PT ;  /* 0x0000010028057812 */ /* 0x002fe200078efcff */
[----:B------:R-:W2:Y:S01]  /*8060*/  LDCU UR5, c[0x0][0x708] ;  /* 0x0000e100ff0577ac */ /* 0x000ea20008000800 */
[----:B------:R-:W1:Y:S01]  /*8070*/  MUFU.RCP R4, R2 ;  /* 0x0000000200047308 */ /* 0x000e620000001000 */
[----:B------:R-:W3:Y:S01]  /*8080*/  LDC R39, c[0x0][0x708] ;  /* 0x0001c200ff277b82 */ /* 0x000ee20000000800 */
[----:B------:R-:W-:Y:S01]  /*8090*/  R2UR UR4, R5 ;  /* 0x00000000050472ca */ /* 0x000fe200000e0000 */
[----:B------:R-:W-:-:S12]  /*80a0*/  BSSY.RECONVERGENT B2, `(.L_x_197) ;  /* 0x000000d000027945 */ /* 0x000fd80003800200 */
[----:B------:R-:W4:Y:S01]  /*80b0*/  LDTM.x16 R8, tmem[UR4] ;  /* 0x00000004000879ee */ /* 0x000f220008240000 */
[----:B--2---:R-:W-:Y:S01]  /*80c0*/  MOV R25, UR5 ;  /* 0x0000000500197c02 */ /* 0x004fe20008000f00 */
[----:B-1----:R-:W-:-:S03]  /*80d0*/  FFMA R5, -R2, R4, 1 ;  /* 0x3f80000002057423 */ /* 0x002fc60000000104 */
[----:B------:R-:W1:Y:S01]  /*80e0*/  FCHK P0, R25, R2 ;  /* 0x0000000219007302 */ /* 0x000e620000000000 */
[----:B------:R-:W-:-:S04]  /*80f0*/  FFMA R5, R4, R5, R4 ;  /* 0x0000000504057223 */ /* 0x000fc80000000004 */
[----:B------:R-:W-:-:S04]  /*8100*/  FFMA R4, R5, UR5, RZ ;  /* 0x0000000505047c23 */ /* 0x000fc800080000ff */
[----:B------:R-:W-:-:S04]  /*8110*/  FFMA R43, -R2, R4, UR5 ;  /* 0x00000005022b7e23 */ /* 0x000fc80008000104 */
[----:B------:R-:W-:Y:S01]  /*8120*/  FFMA R43, R5, R43, R4 ;  /* 0x0000002b052b7223 */ /* 0x000fe20000000004 */
[----:B-1--4-:R-:W-:Y:S05]  /*8130*/  @!P0 BRA `(.L_x_198) ;  /* 0x00000000000c8947 */ /* 0x012fea0003800000 */
[----:B------:R-:W-:Y:S02]  /*8140*/  MOV R24, 0x8160 ;  /* 0x0000816000187802 */ /* 0x000fe40000000f00 */
[----:B---3--:R-:W-:Y:S05]  /*8150*/  CALL.REL.NOINC `($__internal_3_$__cuda_sm3x_div_rn_noftz_f32_slowpath) ;  /* 0x000000a8000c7944 */ /* 0x008fea0003c00000 */
[----:B------:R-:W-:Y:S02]  /*8160*/  MOV R43, R4 ;  /* 0x00000004002b7202 */ /* 0x000fe40000000f00 */
.L_x_198:
[----:B------:R-:W-:Y:S05]  /*8170*/  BSYNC.RECONVERGENT B2 ;  /* 0x0000000000027941 */ /* 0x000fea0003800200 */
.L_x_197:
[----:B------:R-:W1:Y:S01]  /*8180*/  LDCU.64 UR4, c[0x0][0x880] ;  /* 0x00011000ff0477ac */ /* 0x000e620008000a00 */
[C---:B------:R-:W-:Y:S02]  /*8190*/  FMUL2 R8, R43.reuse.F32, R8.F32x2.HI_LO ;  /* 0x000000082b08724a */ /* 0x040fe40000040000 */
[C---:B------:R-:W-:Y:S02]  /*81a0*/  FMUL2 R10, R43.reuse.F32, R10.F32x2.HI_LO ;  /* 0x0000000a2b0a724a */ /* 0x040fe40000040000 */
[----:B------:R-:W-:Y:S01]  /*81b0*/  FMUL2 R4, R43.F32, R12.F32x2.HI_LO ;  /* 0x0000000c2b04724a */ /* 0x000fe20000040000 */
[----:B------:R-:W-:Y:S01]  /*81c0*/  F2FP.F16.F32.PACK_AB R12, R9, R8 ;  /* 0x00000008090c723e */ /* 0x000fe200000000ff */
        /* <DEDUP_REMOVED lines=10> */
[----:B------:R2:W-:Y:S01]  /*8270*/  ST.E.128 desc[UR40][R46.64], R12 ;  /* 0x0000000c2e007985 */ /* 0x0005e2000c101d28 */
[----:B------:R-:W-:Y:S01]  /*8280*/  F2FP.F16.F32.PACK_AB R10, R21, R20 ;  /* 0x00000014150a723e */ /* 0x000fe200000000ff */
[----:B-1----:R-:W-:Y:S01]  /*8290*/  UISETP.NE.U32.AND UP0, UPT, UR4, URZ, UPT ;  /* 0x000000ff0400728c */ /* 0x002fe2000bf05070 */
[----:B------:R-:W-:-:S03]  /*82a0*/  F2FP.F16.F32.PACK_AB R11, R23, R22 ;  /* 0x00000016170b723e */ /* 0x000fc600000000ff */
[----:B------:R-:W-:Y:S02]  /*82b0*/  UISETP.NE.AND.EX UP0, UPT, UR5, URZ, UPT, UP0 ;  /* 0x000000ff0500728c */ /* 0x000fe4000bf05300 */
[----:B------:R2:W-:Y:S01]  /*82c0*/  ST.E.128 desc[UR40][R44.64], R8 ;  /* 0x000000082c007985 */ /* 0x0005e2000c101d28 */
[----:B------:R-:W-:Y:S01]  /*82d0*/  @!PT LDS RZ, [RZ] ;  /* 0x00000000fffff984 */ /* 0x000fe20000000800 */
[----:B------:R-:W-:Y:S01]  /*82e0*/  @!PT LDS RZ, [RZ] ;  /* 0x00000000fffff984 */ /* 0x000fe20000000800 */
[----:B------:R-:W-:Y:S01]  /*82f0*/  @!PT LDS RZ, [RZ] ;  /* 0x00000000fffff984 */ /* 0x000fe20000000800 */
[----:B------:R-:W-:Y:S01]  /*8300*/  @!PT LDS RZ, [RZ] ;  /* 0x00000000fffff984 */ /* 0x000fe20000000800 */
[----:B------:R1:W-:Y:S06]  /*8310*/  MEMBAR.ALL.CTA ;  /* 0x0000000000007992 */ /* 0x0003ec0000008000 */
[----:B-1----:R-:W1:Y:S01]  /*8320*/  FENCE.VIEW.ASYNC.S ;  /* 0x00000000000073c6 */ /* 0x002e620000000000 */
[----:B------:R-:W-:Y:S05]  /*8330*/  BRA.U !UP0, `(.L_x_199) ;  /* 0x0000000508347547 */ /* 0x000fea000b800000 */
[C---:B------:R-:W-:Y:S01]  /*8340*/  FSETP.GEU.AND P0, PT, R2.reuse, 1.175494350822287508e-38, PT ;  /* 0x008000000200780b */ /* 0x040fe20003f0e000 */
[----:B------:R-:W-:Y:S01]  /*8350*/  HFMA2 R5, -RZ, RZ, 1.5048828125, 33.21875 ;  /* 0x3e055027ff057431 */ /* 0x000fe200000001ff */
[----:B--2---:R-:W2:Y:S01]  /*8360*/  LDC R8, c[0x0][0x904] ;  /* 0x00024100ff087b82 */ /* 0x004ea20000000800 */
[----:B------:R-:W4:Y:S01]  /*8370*/  LDCU.64 UR4, c[0x0][0x908] ;  /* 0x00012100ff0477ac */ /* 0x000f220008000a00 */
[----:B------:R-:W-:Y:S01]  /*8380*/  FSEL R12, RZ, -23, P0 ;  /* 0xc1b80000ff0c7808 */ /* 0x000fe20000000000 */
[----:B------:R-:W-:Y:S08]  /*8390*/  BSSY.RECONVERGENT B0, `(.L_x_199) ;  /* 0x0000047000007945 */ /* 0x000ff00003800200 */
[----:B------:R-:W-:-:S05]  /*83a0*/  @!P0 FMUL R2, R2, 8388608 ;  /* 0x4b00000002028820 */ /* 0x000fca0000400000 */
[C---:B------:R-:W-:Y:S02]  /*83b0*/  IADD3 R9, PT, PT, R2.reuse, -0x3f2aaaab, RZ ;  /* 0xc0d5555502097810 */ /* 0x040fe40007ffe0ff */
[C---:B------:R-:W-:Y:S01]  /*83c0*/  ISETP.GT.U32.AND P1, PT, R2.reuse, 0x7f7fffff, PT ;  /* 0x7f7fffff0200780c */ /* 0x040fe20003f24070 */
[----:B----4-:R-:W-:Y:S01]  /*83d0*/  IMAD.HI.U32 R4, R37, UR4, RZ ;  /* 0x0000000425047c27 */ /* 0x010fe2000f8e00ff */
[----:B------:R-:W-:Y:S01]  /*83e0*/  LOP3.LUT R9, R9, 0xff800000, RZ, 0xc0, !PT ;  /* 0xff80000009097812 */ /* 0x000fe200078ec0ff */
[----:B------:R-:W4:Y:S03]  /*83f0*/  LDCU UR4, c[0x0][0x380] ;  /* 0x00007000ff0477ac */ /* 0x000f260008000800 */
[-C--:B------:R-:W-:Y:S02]  /*8400*/  IADD3 R10, PT, PT, R2, -R9.reuse, RZ ;  /* 0x80000009020a7210 */ /* 0x080fe40007ffe0ff */
[----:B------:R-:W-:Y:S01]  /*8410*/  SHF.R.U32.HI R4, RZ, UR5, R4 ;  /* 0x00000005ff047c19 */ /* 0x000fe20008011604 */
[----:B------:R-:W5:Y:S01]  /*8420*/  LDCU UR5, c[0x0][0x700] ;  /* 0x0000e000ff0577ac */ /* 0x000f620008000800 */
[----:B--2---:R-:W-:Y:S01]  /*8430*/  ISETP.NE.AND P0, PT, R8, 0x1, PT ;  /* 0x000000010800780c */ /* 0x004fe20003f05270 */
[----:B------:R-:W-:Y:S01]  /*8440*/  FADD R10, R10, -1 ;  /* 0xbf8000000a0a7421 */ /* 0x000fe20000000000 */
[----:B------:R-:W-:-:S02]  /*8450*/  I2FP.F32.S32 R9, R9 ;  /* 0x0000000900097245 */ /* 0x000fc40000201400 */
[----:B------:R-:W-:Y:S01]  /*8460*/  SEL R4, R37, R4, !P0 ;  /* 0x0000000425047207 */ /* 0x000fe20004000000 */
[----:B------:R-:W-:Y:S02]  /*8470*/  FFMA R5, R10, -R5, 0.14084610342979431152 ;  /* 0x3e1039f60a057423 */ /* 0x000fe40000000805 */
[----:B------:R-:W-:Y:S01]  /*8480*/  FFMA R9, R9, 1.1920928955078125e-07, R12 ;  /* 0x3400000009097823 */ /* 0x000fe2000000000c */
[----:B------:R-:W-:Y:S01]  /*8490*/  IADD3 R4, PT, PT, -R4, RZ, RZ ;  /* 0x000000ff04047210 */ /* 0x000fe20007ffe1ff */
[----:B------:R-:W-:-:S04]  /*84a0*/  FFMA R5, R10, R5, -0.12148627638816833496 ;  /* 0xbdf8cdcc0a057423 */ /* 0x000fc80000000005 */
[----:B------:R-:W-:Y:S01]  /*84b0*/  FFMA R5, R10, R5, 0.13980610668659210205 ;  /* 0x3e0f29550a057423 */ /* 0x000fe20000000005 */
[----:B------:R-:W-:-:S03]  /*84c0*/  IMAD R11, R8, R4, R37 ;  /* 0x00000004080b7224 */ /* 0x000fc600078e0225 */
[C---:B------:R-:W-:Y:S02]  /*84d0*/  FFMA R5, R10.reuse, R5, -0.16684235632419586182 ;  /* 0xbe2ad8b90a057423 */ /* 0x040fe40000000005 */
[----:B------:R-:W-:Y:S02]  /*84e0*/  LEA R4, R11, R36, 0x8 ;  /* 0x000000240b047211 */ /* 0x000fe400078e40ff */
[----:B------:R-:W-:Y:S02]  /*84f0*/  FFMA R5, R10, R5, 0.20012299716472625732 ;  /* 0x3e4ced0b0a057423 */ /* 0x000fe40000000005 */
[----:B----4-:R-:W-:Y:S02]  /*8500*/  ISETP.GE.AND P0, PT, R4, UR4, PT ;  /* 0x0000000404007c0c */ /* 0x010fe4000bf06270 */
[----:B------:R-:W-:-:S04]  /*8510*/  FFMA R5, R10, R5, -0.24999669194221496582 ;  /* 0xbe7fff220a057423 */ /* 0x000fc80000000005 */
[----:B------:R-:W-:-:S04]  /*8520*/  FFMA R5, R10, R5, 0.33333182334899902344 ;  /* 0x3eaaaa780a057423 */ /* 0x000fc80000000005 */
[----:B------:R-:W-:-:S04]  /*8530*/  FFMA R5, R10, R5, -0.5 ;  /* 0xbf0000000a057423 */ /* 0x000fc80000000005 */
[----:B------:R-:W-:-:S04]  /*8540*/  FMUL R5, R10, R5 ;  /* 0x000000050a057220 */ /* 0x000fc80000400000 */
[----:B------:R-:W-:Y:S01]  /*8550*/  FFMA R10, R10, R5, R10 ;  /* 0x000000050a0a7223 */ /* 0x000fe2000000000a */
[----:B------:R-:W-:-:S03]  /*8560*/  MOV R5, 0x7f800000 ;  /* 0x7f80000000057802 */ /* 0x000fc60000000f00 */
[----:B------:R-:W-:Y:S02]  /*8570*/  FFMA R9, R9, 0.69314718246459960938, R10 ;  /* 0x3f31721809097823 */ /* 0x000fe4000000000a */
[C---:B------:R-:W-:Y:S01]  /*8580*/  @P1 FFMA R9, R2.reuse, R5, +INF ;  /* 0x7f80000002091423 */ /* 0x040fe20000000005 */
[----:B------:R-:W-:-:S04]  /*8590*/  FSETP.NEU.AND P1, PT, R2, RZ, PT ;  /* 0x000000ff0200720b */ /* 0x000fc80003f2d000 */
[----:B------:R-:W-:-:S05]  /*85a0*/  FSEL R8, R9, -INF , P1 ;  /* 0xff80000009087808 */ /* 0x000fca0000800000 */
[----:B-----5:R-:W-:Y:S01]  /*85b0*/  FFMA R8, R3, UR5, R8 ;  /* 0x0000000503087c23 */ /* 0x020fe20008000008 */
[----:B------:R-:W-:Y:S06]  /*85c0*/  @P0 BRA `(.L_x_200) ;  /* 0x00000000008c0947 */ /* 0x000fec0003800000 */
[----:B------:R-:W2:Y:S01]  /*85d0*/  LDC R9, c[0x0][0x38c] ;  /* 0x0000e300ff097b82 */ /* 0x000ea20000000800 */
[----:B------:R-:W-:Y:S01]  /*85e0*/  MOV R10, RZ ;  /* 0x000000ff000a7202 */ /* 0x000fe20000000f00 */
[----:B------:R-:W4:Y:S01]  /*85f0*/  LDCU UR6, c[0x0][0x890] ;  /* 0x00011200ff0677ac */ /* 0x000f220008000800 */
[----:B------:R-:W5:Y:S01]  /*8600*/  LDCU.64 UR4, c[0x0][0x888] ;  /* 0x00011100ff0477ac */ /* 0x000f620008000a00 */
[----:B----4-:R-:W-:Y:S01]  /*8610*/  IMAD R4, R27, UR6, R4 ;  /* 0x000000061b047c24 */ /* 0x010fe2000f8e0204 */
[----:B--2---:R-:W-:-:S04]  /*8620*/  IABS R5, R9 ;  /* 0x0000000900057213 */ /* 0x004fc80000000000 */
[----:B------:R-:W2:Y:S08]  /*8630*/  I2F.RP R12, R5 ;  /* 0x00000005000c7306 */ /* 0x000eb00000209400 */
[----:B--2---:R-:W2:Y:S02]  /*8640*/  MUFU.RCP R11, R12 ;  /* 0x0000000c000b7308 */ /* 0x004ea40000001000 */
[----:B--2---:R-:W-:-:S06]  /*8650*/  IADD3 R11, PT, PT, R11, 0xffffffe, RZ ;  /* 0x0ffffffe0b0b7810 */ /* 0x004fcc0007ffe0ff */
[----:B------:R-:W2:Y:S02]  /*8660*/  F2I.FTZ.U32.TRUNC.NTZ R11, R11 ;  /* 0x0000000b000b7305 */ /* 0x000ea4000021f000 */
[----:B--2---:R-:W-:-:S04]  /*8670*/  IMAD.MOV R2, RZ, RZ, -R11 ;  /* 0x000000ffff027224 */ /* 0x004fc800078e0a0b */
[----:B------:R-:W-:Y:S01]  /*8680*/  IMAD R3, R2, R5, RZ ;  /* 0x0000000502037224 */ /* 0x000fe200078e02ff */
[----:B------:R-:W-:-:S03]  /*8690*/  IABS R2, R26 ;  /* 0x0000001a00027213 */ /* 0x000fc60000000000 */
[----:B------:R-:W-:-:S04]  /*86a0*/  IMAD.HI.U32 R3, R11, R3, R10 ;  /* 0x000000030b037227 */ /* 0x000fc800078e000a */
[----:B------:R-:W-:-:S04]  /*86b0*/  IMAD.MOV.U32 R10, RZ, RZ, R2 ;  /* 0x000000ffff0a7224 */ /* 0x000fc800078e0002 */
[----:B------:R-:W-:-:S05]  /*86c0*/  IMAD.HI.U32 R3, R3, R10, RZ ;  /* 0x0000000a03037227 */ /* 0x000fca00078e00ff */
[----:B------:R-:W-:-:S05]  /*86d0*/  IADD3 R2, PT, PT, -R3, RZ, RZ ;  /* 0x000000ff03027210 */ /* 0x000fca0007ffe1ff */
[C---:B------:R-:W-:Y:S02]  /*86e0*/  IMAD R2, R5.reuse, R2, R10 ;  /* 0x0000000205027224 */ /* 0x040fe400078e020a */
[----:B------:R-:W2:Y:S03]  /*86f0*/  LDC.64 R10, c[0x0][0x880] ;  /* 0x00022000ff0a7b82 */ /* 0x000ea60000000a00 */
[----:B------:R-:W-:-:S13]  /*8700*/  ISETP.GT.U32.AND P0, PT, R5, R2, PT ;  /* 0x000000020500720c */ /* 0x000fda0003f04070 */
[----:B------:R-:W-:Y:S01]  /*8710*/  @!P0 IMAD.IADD R2, R2, 0x1, -R5 ;  /* 0x0000000102028824 */ /* 0x000fe200078e0a05 */
[----:B------:R-:W-:Y:S02]  /*8720*/  @!P0 IADD3 R3, PT, PT, R3, 0x1, RZ ;  /* 0x0000000103038810 */ /* 0x000fe40007ffe0ff */
[----:B------:R-:W-:Y:S02]  /*8730*/  ISETP.NE.AND P0, PT, R9, RZ, PT ;  /* 0x000000ff0900720c */ /* 0x000fe40003f05270 */
[----:B------:R-:W-:Y:S02]  /*8740*/  ISETP.GE.U32.AND P2, PT, R2, R5, PT ;  /* 0x000000050200720c */ /* 0x000fe40003f46070 */
[----:B------:R-:W-:-:S04]  /*8750*/  LOP3.LUT R2, R26, R9, RZ, 0x3c, !PT ;  /* 0x000000091a027212 */ /* 0x000fc800078e3cff */
[----:B------:R-:W-:-:S07]  /*8760*/  ISETP.GE.AND P1, PT, R2, RZ, PT ;  /* 0x000000ff0200720c */ /* 0x000fce0003f26270 */
[----:B------:R-:W-:-:S06]  /*8770*/  @P2 VIADD R3, R3, 0x1 ;  /* 0x0000000103032836 */ /* 0x000fcc0000000000 */
[----:B------:R-:W-:Y:S02]  /*8780*/  @!P1 IADD3 R3, PT, PT, -R3, RZ, RZ ;  /* 0x000000ff03039210 */ /* 0x000fe40007ffe1ff */
[----:B------:R-:W-:-:S04]  /*8790*/  @!P0 LOP3.LUT R3, RZ, R9, RZ, 0x33, !PT ;  /* 0x00000009ff038212 */ /* 0x000fc800078e33ff */
[C---:B------:R-:W-:Y:S01]  /*87a0*/  IADD3 R2, PT, PT, -R3.reuse, RZ, RZ ;  /* 0x000000ff03027210 */ /* 0x040fe20007ffe1ff */
[----:B-----5:R-:W-:-:S04]  /*87b0*/  IMAD R4, R3, UR5, R4 ;  /* 0x0000000503047c24 */ /* 0x020fc8000f8e0204 */
[----:B------:R-:W-:-:S04]  /*87c0*/  IMAD R9, R9, R2, R26 ;  /* 0x0000000209097224 */ /* 0x000fc800078e021a */
[----:B------:R-:W-:-:S04]  /*87d0*/  IMAD R9, R9, UR4, R4 ;  /* 0x0000000409097c24 */ /* 0x000fc8000f8e0204 */
[----:B--2---:R-:W-:-:S05]  /*87e0*/  IMAD.WIDE R10, R9, 0x4, R10 ;  /* 0x00000004090a7825 */ /* 0x004fca00078e020a */
[----:B------:R2:W-:Y:S02]  /*87f0*/  STG.E desc[UR40][R10.64], R8 ;  /* 0x000000080a007986 */ /* 0x0005e4000c101928 */
.L_x_200:
[----:B------:R-:W-:Y:S05]  /*8800*/  BSYNC.RECONVERGENT B0 ;  /* 0x0000000000007941 */ /* 0x000fea0003800200 */
.L_x_199:
[----:B------:R-:W-:Y:S01]  /*8810*/  UISETP.NE.AND UP1, UPT, UR39, URZ, UPT ;  /* 0x000000ff2700728c */ /* 0x000fe2000bf25270 */
[----:B------:R-:W-:-:S08]  /*8820*/  NOP ;  /* 0x0000000000007918 */ /* 0x000fd00000000000 */
[----:B------:R-:W-:Y:S05]  /*8830*/  BRA.U UP1, `(.L_x_201) ;  /* 0x0000000101087547 */ /* 0x000fea000b800000 */
[----:B------:R-:W-:Y:S05]  /*8840*/  BPT.TRAP 0x1 ;  /* 0x000000040000795c */ /* 0x000fea0000300000 */
[----:B------:R-:W-:Y:S05]  /*8850*/  BPT.TRAP 0x1 ;  /* 0x000000040000795c */ /* 0x000fea0000300000 */
.L_x_201:
[----:B------:R-:W-:Y:S01]  /*8860*/  IADD3 R3, PT, PT, R0, 0x70a0, RZ ;  /* 0x000070a000037810 */ /* 0x000fe20007ffe0ff */
[----:B------:R-:W-:-:S03]  /*8870*/  UISETP.NE.AND UP1, UPT, UR39, URZ, UPT ;  /* 0x000000ff2700728c */ /* 0x000fc6000bf25270 */
[----:B------:R-:W-:-:S04]  /*8880*/  PRMT R2, R6, 0x654, R3 ;  /* 0x0000065406027816 */ /* 0x000fc80000000003 */
[----:B-1----:R1:W-:Y:S02]  /*8890*/  SYNCS.ARRIVE.TRANS64.RED.A1T0 RZ, [R2+URZ], RZ ;  /* 0x000000ff02ff79a7 */ /* 0x0023e400081004ff */
[----:B------:R-:W-:Y:S05]  /*88a0*/  BRA.U UP1, `(.L_x_202) ;  /* 0x0000000101047547 */ /* 0x000fea000b800000 */
[----:B------:R-:W-:Y:S05]  /*88b0*/  BPT.TRAP 0x1 ;  /* 0x000000040000795c */ /* 0x000fea0000300000 */
.L_x_202:
[----:B------:R4:W-:Y:S01]  /*88c0*/  SYNCS.ARRIVE.TRANS64.A1T0 RZ, [R0+URZ+0x70b0], RZ ;  /* 0x0070b0ff00ff79a7 */ /* 0x0009e200081000ff */
[----:B------:R-:W-:-:S09]  /*88d0*/  UISETP.NE.AND UP1, UPT, UR37, URZ, UPT ;  /* 0x000000ff2500728c */ /* 0x000fd2000bf25270 */
[----:B------:R-:W-:Y:S05]  /*88e0*/  BRA.U !UP1, `(.L_x_203) ;  /* 0x0000000109047547 */ /* 0x000fea000b800000 */
[----:B------:R-:W-:Y:S05]  /*88f0*/  BPT.TRAP 0x1 ;  /* 0x000000040000795c */ /* 0x000fea0000300000 */
.L_x_203:
[----:B------:R-:W-:Y:S02]  /*8900*/  LOP3.LUT R3, R33, 0x1, RZ, 0x3c, !PT ;  /* 0x0000000121037812 */ /* 0x000fe400078e3cff */
[----:B-1----:R-:W-:Y:S02]  /*8910*/  LOP3.LUT R2, R40, 0x80, RZ, 0xfc, !PT ;  /* 0x0000008028027812 */ /* 0x002fe400078efcff */
[----:B------:R-:W-:-:S04]  /*8920*/  SHF.L.U32 R3, R3, 0x1f, RZ ;  /* 0x0000001f03037819 */ /* 0x000fc800000006ff */
[----:B------:R-:W1:Y:S02]  /*8930*/  SYNCS.PHASECHK.TRANS64.TRYWAIT P0, [R0+URZ+0x7080], R3 ;  /* 0x00708003000075a7 */ /* 0x000e6400080011ff */
[----:B-1----:R-:W-:Y:S05]  /*8940*/  @!P0 BRA `(.L_x_204) ;  /* 0x0000009400408947 */ /* 0x002fea0003800000 */
.L_x_399:
[----:B------:R-:W-:Y:S01]  /*8950*/  R2UR UR4, R2 ;  /* 0x00000000020472ca */ /* 0x000fe200000e0000 */
[----:B------:R-:W-:-:S12]  /*8960*/  UISETP.NE.AND UP1, UPT, UR37, URZ, UPT ;  /* 0x000000ff2500728c */ /* 0x000fd8000bf25270 */
[----:B------:R-:W1:Y:S02]  /*8970*/  LDTM.x2 R2, tmem[UR4] ;  /* 0x00000004000279ee */ /* 0x000e6400080c0000 */
[----:B-1----:R-:W-:Y:S05]  /*8980*/  BRA.U !UP1, `(.L_x_205) ;  /* 0x0000000109047547 */ /* 0x002fea000b800000 */
[----:B------:R-:W-:Y:S05]  /*8990*/  BPT.TRAP 0x1 ;  /* 0x000000040000795c */ /* 0x000fea0000300000 */
.L_x_205:
[----:B------:R-:W-:Y:S01]  /*89a0*/  PRMT R41, R6, 0x654, R41 ;  /* 0x0000065406297816 */ /* 0x000fe20000000029 */
[----:B------:R-:W-:-:S03]  /*89b0*/  UISETP.NE.AND UP1, UPT, UR39, URZ, UPT ;  /* 0x000000ff2700728c */ /* 0x000fc6000bf25270 */
[----:B------:R1:W-:Y:S06]  /*89c0*/  SYNCS.ARRIVE.TRANS64.RED.A1T0 RZ, [R41+URZ], RZ ;  /* 0x000000ff29ff79a7 */ /* 0x0003ec00081004ff */
[----:B------:R-:W-:Y:S05]  /*89d0*/  BRA.U UP1, `(.L_x_206) ;  /* 0x0000000101047547 */ /* 0x000fea000b800000 */
[----:B------:R-:W-:Y:S05]  /*89e0*/  BPT.TRAP 0x1 ;  /* 0x000000040000795c */ /* 0x000fea0000300000 */
.L_x_206:
[----:B------:R-:W-:-:S04]  /*89f0*/  SHF.L.U32 R5, R34, 0x1f, RZ ;  /* 0x0000001f22057819 */ /* 0x000fc800000006ff */
[----:B------:R-:W5:Y:S02]  /*8a00*/  SYNCS.PHASECHK.TRANS64.TRYWAIT P0, [R0+URZ+0x7098], R5 ;  /* 0x00709805000075a7 */ /* 0x000f6400080011ff */
[----:B-----5:R-:W-:Y:S05]  /*8a10*/  @!P0 BRA `(.L_x_207) ;  /* 0x0000009400208947 */ /* 0x020fea0003800000 */
.L_x_400:
[----:B------:R-:W-:-:S09]  /*8a20*/  UISETP.NE.AND UP1, UPT, UR39, URZ, UPT ;  /* 0x000000ff2700728c */ /* 0x000fd2000bf25270 */
[----:B------:R-:W-:Y:S05]  /*8a30*/  BRA.U UP1, `(.L_x_208) ;  /* 0x0000000101047547 */ /* 0x000fea000b800000 */
[----:B------:R-:W-:Y:S05]  /*8a40*/  BPT.TRAP 0x1 ;  /* 0x000000040000795c */ /* 0x000fea0000300000 */
.L_x_208:
[----:B--2---:R-:W-:Y:S01]  /*8a50*/  SHF.L.U32 R9, R35, 0x1f, RZ ;  /* 0x0000001f23097819 */ /* 0x004fe200000006ff */
[----:B------:R-:W2:Y:S01]  /*8a60*/  S2R R5, SR_SWINHI ;  /* 0x0000000000057919 */ /* 0x000ea20000002f00 */
[----:B------:R-:W-:Y:S02]  /*8a70*/  LOP3.LUT R40, R40, 0x180, RZ, 0xfc, !PT ;  /* 0x0000018028287812 */ /* 0x000fe400078efcff */
[----:B------:R-:W5:Y:S02]  /*8a80*/  SYNCS.PHASECHK.TRANS64.TRYWAIT P0, [R0+URZ+0x70c8], R9 ;  /* 0x0070c809000075a7 */ /* 0x000f6400080011ff */
[----:B--2--5:R-:W-:Y:S05]  /*8a90*/  @!P0 BRA `(.L_x_209) ;  /* 0x0000009400148947 */ /* 0x024fea0003800000 */
.L_x_401:
[----:B------:R-:W-:Y:S05]  /*8aa0*/  WARPSYNC.ALL ;  /* 0x0000000000007948 */ /* 0x000fea0003800000 */
[----:B------:R-:W5:Y:S01]  /*8ab0*/  LDCU UR5, c[0x0][0x708] ;  /* 0x0000e100ff0577ac */ /* 0x000f620008000800 */
[----:B------:R-:W-:Y:S02]  /*8ac0*/  MOV R8, R0 ;  /* 0x0000000000087202 */ /* 0x000fe40000000f00 */
[----:B--2---:R-:W-:Y:S01]  /*8ad0*/  MOV R9, R5 ;  /* 0x0000000500097202 */ /* 0x004fe20000000f00 */
[----:B-1----:R-:W1:Y:S01]  /*8ae0*/  MUFU.RCP R41, R2 ;  /* 0x0000000200297308 */ /* 0x002e620000001000 */
[----:B------:R-:W-:Y:S01]  /*8af0*/  R2UR UR4, R40 ;  /* 0x00000000280472ca */ /* 0x000fe200000e0000 */
[----:B------:R-:W-:Y:S01]  /*8b00*/  BSSY.RECONVERGENT B2, `(.L_x_210) ;  /* 0x0000016000027945 */ /* 0x000fe20003800200 */
[----:B------:R-:W-:-:S03]  /*8b10*/  IMAD.WIDE.U32 R42, R42, 0x2, R8 ;  /* 0x000000022a2a7825 */ /* 0x000fc600078e0008 */
[C---:B------:R-:W-:Y:S02]  /*8b20*/  IADD3 R25, P0, PT, R42.reuse, 0x6000, RZ ;  /* 0x000060002a197810 */ /* 0x040fe40007f1e0ff */
[----:B------:R-:W-:-:S03]  /*8b30*/  IADD3 R5, P1, PT, R42, 0x6010, RZ ;  /* 0x000060102a057810 */ /* 0x000fc60007f3e0ff */
[----:B------:R-:W-:-:S03]  /*8b40*/  IMAD.X R45, RZ, RZ, R43, P0 ;  /* 0x000000ffff2d7224 */ /* 0x000fc600000e062b */
[----:B------:R-:W2:Y:S01]  /*8b50*/  LDTM.x16 R8, tmem[UR4] ;  /* 0x00000004000879ee */ /* 0x000ea20008240000 */
[----:B-----5:R-:W-:Y:S02]  /*8b60*/  IMAD.U32 R47, RZ, RZ, UR5 ;  /* 0x00000005ff2f7e24 */ /* 0x020fe4000f8e00ff */
[----:B-1----:R-:W-:Y:S01]  /*8b70*/  FFMA R46, -R2, R41, 1 ;  /* 0x3f800000022e7423 */ /* 0x002fe20000000129 */
[----:B------:R-:W-:Y:S01]  /*8b80*/  SHF.R.U64 R24, R25, 0x3, R45 ;  /* 0x0000000319187819 */ /* 0x000fe2000000122d */
[----:B------:R-:W1:Y:S02]  /*8b90*/  FCHK P0, R47, R2 ;  /* 0x000000022f007302 */ /* 0x000e640000000000 */
[----:B------:R-:W-:Y:S01]  /*8ba0*/  FFMA R46, R41, R46, R41 ;  /* 0x0000002e292e7223 */ /* 0x000fe20000000029 */
[----:B------:R-:W-:Y:S02]  /*8bb0*/  IADD3.X R41, PT, PT, RZ, R43, RZ, P1, !PT ;  /* 0x0000002bff297210 */ /* 0x000fe40000ffe4ff */
[----:B------:R-:W-:Y:S01]  /*8bc0*/  LOP3.LUT R44, R25, 0x10, R24, 0x78, !PT ;  /* 0x00000010192c7812 */ /* 0x000fe200078e7818 */
[----:B------:R-:W-:Y:S01]  /*8bd0*/  FFMA R43, R46, UR5, RZ ;  /* 0x000000052e2b7c23 */ /* 0x000fe200080000ff */
[----:B------:R-:W-:-:S03]  /*8be0*/  SHF.R.U64 R4, R5, 0x3, R41 ;  /* 0x0000000305047819 */ /* 0x000fc60000001229 */
[----:B------:R-:W-:Y:S01]  /*8bf0*/  FFMA R42, -R2, R43, UR5 ;  /* 0x00000005022a7e23 */ /* 0x000fe2000800012b */
[----:B------:R-:W-:-:S03]  /*8c00*/  LOP3.LUT R40, R5, 0x10, R4, 0x78, !PT ;  /* 0x0000001005287812 */ /* 0x000fc600078e7804 */
[----:B------:R-:W-:Y:S01]  /*8c10*/  FFMA R42, R46, R42, R43 ;  /* 0x0000002a2e2a7223 */ /* 0x000fe2000000002b */
[----:B-12---:R-:W-:Y:S06]  /*8c20*/  @!P0 BRA `(.L_x_211) ;  /* 0x00000000000c8947 */ /* 0x006fec0003800000 */
[----:B------:R-:W-:Y:S02]  /*8c30*/  MOV R24, 0x8c50 ;  /* 0x00008c5000187802 */ /* 0x000fe40000000f00 */
[----:B---34-:R-:W-:Y:S05]  /*8c40*/  CALL.REL.NOINC `($__internal_3_$__cuda_sm3x_div_rn_noftz_f32_slowpath) ;  /* 0x0000009c00507944 */ /* 0x018fea0003c00000 */
[----:B------:R-:W-:Y:S02]  /*8c50*/  MOV R42, R4 ;  /* 0x00000004002a7202 */ /* 0x000fe40000000f00 */
.L_x_211:
[----:B------:R-:W-:Y:S05]  /*8c60*/  BSYNC.RECONVERGENT B2 ;  /* 0x0000000000027941 */ /* 0x000fea0003800200 */
.L_x_210:
[C---:B------:R-:W-:Y:S02]  /*8c70*/  FMUL2 R8, R42.reuse.F32, R8.F32x2.HI_LO ;  /* 0x000000082a08724a */ /* 0x040fe40000040000 */
[C---:B------:R-:W-:Y:S02]  /*8c80*/  FMUL2 R10, R42.reuse.F32, R10.F32x2.HI_LO ;  /* 0x0000000a2a0a724a */ /* 0x040fe40000040000 */
[C---:B------:R-:W-:Y:S01]  /*8c90*/  FMUL2 R4, R42.reuse.F32, R12.F32x2.HI_LO ;  /* 0x0000000c2a04724a */ /* 0x040fe20000040000 */
[----:B------:R-:W-:Y:S01]  /*8ca0*/  F2FP.F16.F32.PACK_AB R12, R9, R8 ;  /* 0x00000008090c723e */ /* 0x000fe200000000ff */
        /* <DEDUP_REMOVED lines=8> */
[----:B------:R-:W-:Y:S01]  /*8d30*/  FMUL2 R22, R42.F32, R22.F32x2.HI_LO ;  /* 0x000000162a16724a */ /* 0x000fe20000040000 */
[----:B------:R-:W-:Y:S01]  /*8d40*/  F2FP.F16.F32.PACK_AB R9, R19, R18 ;  /* 0x000000121309723e */ /* 0x000fe200000000ff */
[----:B------:R1:W-:Y:S01]  /*8d50*/  ST.E.128 desc[UR40][R44.64], R12 ;  /* 0x0000000c2c007985 */ /* 0x0003e2000c101d28 */
[----:B------:R-:W-:-:S02]  /*8d60*/  F2FP.F16.F32.PACK_AB R10, R21, R20 ;  /* 0x00000014150a723e */ /* 0x000fc400000000ff */
[----:B------:R-:W-:-:S05]  /*8d70*/  F2FP.F16.F32.PACK_AB R11, R23, R22 ;  /* 0x00000016170b723e */ /* 0x000fca00000000ff */
[----:B------:R1:W-:Y:S01]  /*8d80*/  ST.E.128 desc[UR40][R40.64], R8 ;  /* 0x0000000828007985 */ /* 0x0003e2000c101d28 */
[----:B------:R-:W-:Y:S01]  /*8d90*/  @!PT LDS RZ, [RZ] ;  /* 0x00000000fffff984 */ /* 0x000fe20000000800 */
[----:B------:R-:W-:Y:S01]  /*8da0*/  @!PT LDS RZ, [RZ] ;  /* 0x00000000fffff984 */ /* 0x000fe20000000800 */
[----:B------:R-:W-:Y:S01]  /*8db0*/  @!PT LDS RZ, [RZ] ;  /* 0x00000000fffff984 */ /* 0x000fe20000000800 */
[----:B------:R-:W-:Y:S01]  /*8dc0*/  @!PT LDS RZ, [RZ] ;  /* 0x00000000fffff984 */ /* 0x000fe20000000800 */
[----:B------:R2:W-:Y:S06]  /*8dd0*/  MEMBAR.ALL.CTA ;  /* 0x0000000000007992 */ /* 0x0005ec0000008000 */
[----:B--2---:R-:W2:Y:S01]  /*8de0*/  FENCE.VIEW.ASYNC.S ;  /* 0x00000000000073c6 */ /* 0x004ea20000000000 */
[----:B------:R-:W-:Y:S05]  /*8df0*/  BRA.U !UP0, `(.L_x_212) ;  /* 0x0000000508387547 */ /* 0x000fea000b800000 */
[C---:B------:R-:W-:Y:S01]  /*8e00*/  FSETP.GEU.AND P1, PT, R2.reuse, 1.175494350822287508e-38, PT ;  /* 0x008000000200780b */ /* 0x040fe20003f2e000 */
[----:B------:R-:W-:Y:S01]  /*8e10*/  HFMA2 R4, -RZ, RZ, 1.5048828125, 33.21875 ;  /* 0x3e055027ff047431 */ /* 0x000fe200000001ff */
[----:B------:R-:W5:Y:S01]  /*8e20*/  LDC R5, c[0x0][0x904] ;  /* 0x00024100ff057b82 */ /* 0x000f620000000800 */
[----:B------:R-:W3:Y:S01]  /*8e30*/  LDCU.64 UR4, c[0x0][0x908] ;  /* 0x00012100ff0477ac */ /* 0x000ee20008000a00 */
[----:B-1----:R-:W-:Y:S01]  /*8e40*/  FSEL R11, RZ, -23, P1 ;  /* 0xc1b80000ff0b7808 */ /* 0x002fe20000800000 */
[----:B------:R-:W-:Y:S08]  /*8e50*/  BSSY.RECONVERGENT B0, `(.L_x_212) ;  /* 0x0000048000007945 */ /* 0x000ff00003800200 */
[----:B------:R-:W-:-:S05]  /*8e60*/  @!P1 FMUL R2, R2, 8388608 ;  /* 0x4b00000002029820 */ /* 0x000fca0000400000 */
[C---:B------:R-:W-:Y:S02]  /*8e70*/  IADD3 R13, PT, PT, R2.reuse, -0x3f2aaaab, RZ ;  /* 0xc0d55555020d7810 */ /* 0x040fe40007ffe0ff */
[----:B------:R-:W-:Y:S02]  /*8e80*/  FSETP.NEU.AND P1, PT, R2, RZ, PT ;  /* 0x000000ff0200720b */ /* 0x000fe40003f2d000 */
[----:B------:R-:W-:-:S04]  /*8e90*/  LOP3.LUT R13, R13, 0xff800000, RZ, 0xc0, !PT ;  /* 0xff8000000d0d7812 */ /* 0x000fc800078ec0ff */
[-C--:B------:R-:W-:Y:S02]  /*8ea0*/  IADD3 R9, PT, PT, R2, -R13.reuse, RZ ;  /* 0x8000000d02097210 */ /* 0x080fe40007ffe0ff */
[----:B-----5:R-:W-:Y:S02]  /*8eb0*/  ISETP.NE.AND P0, PT, R5, 0x1, PT ;  /* 0x000000010500780c */ /* 0x020fe40003f05270 */
[----:B------:R-:W-:Y:S01]  /*8ec0*/  I2FP.F32.S32 R10, R13 ;  /* 0x0000000d000a7245 */ /* 0x000fe20000201400 */
[----:B------:R-:W-:-:S04]  /*8ed0*/  FADD R9, R9, -1 ;  /* 0xbf80000009097421 */ /* 0x000fc80000000000 */
[----:B------:R-:W-:Y:S01]  /*8ee0*/  FFMA R4, R9, -R4, 0.14084610342979431152 ;  /* 0x3e1039f609047423 */ /* 0x000fe20000000804 */
[----:B------:R-:W-:-:S03]  /*8ef0*/  FFMA R10, R10, 1.1920928955078125e-07, R11 ;  /* 0x340000000a0a7823 */ /* 0x000fc6000000000b */
[----:B------:R-:W-:Y:S01]  /*8f00*/  FFMA R8, R9, R4, -0.12148627638816833496 ;  /* 0xbdf8cdcc09087423 */ /* 0x000fe20000000004 */
[----:B---3--:R-:W-:Y:S01]  /*8f10*/  IMAD.HI.U32 R4, R37, UR4, RZ ;  /* 0x0000000425047c27 */ /* 0x008fe2000f8e00ff */
[----:B------:R-:W1:Y:S03]  /*8f20*/  LDCU UR4, c[0x0][0x380] ;  /* 0x00007000ff0477ac */ /* 0x000e660008000800 */
[C---:B------:R-:W-:Y:S01]  /*8f30*/  FFMA R8, R9.reuse, R8, 0.13980610668659210205 ;  /* 0x3e0f295509087423 */ /* 0x040fe20000000008 */
[----:B------:R-:W-:Y:S01]  /*8f40*/  SHF.R.U32.HI R4, RZ, UR5, R4 ;  /* 0x00000005ff047c19 */ /* 0x000fe20008011604 */
[----:B------:R-:W3:Y:S02]  /*8f50*/  LDCU UR5, c[0x0][0x700] ;  /* 0x0000e000ff0577ac */ /* 0x000ee40008000800 */
[----:B------:R-:W-:Y:S01]  /*8f60*/  FFMA R8, R9, R8, -0.16684235632419586182 ;  /* 0xbe2ad8b909087423 */ /* 0x000fe20000000008 */
[----:B------:R-:W-:-:S03]  /*8f70*/  SEL R4, R37, R4, !P0 ;  /* 0x0000000425047207 */ /* 0x000fc60004000000 */
[C---:B------:R-:W-:Y:S01]  /*8f80*/  FFMA R8, R9.reuse, R8, 0.20012299716472625732 ;  /* 0x3e4ced0b09087423 */ /* 0x040fe20000000008 */
[----:B------:R-:W-:Y:S02]  /*8f90*/  ISETP.GT.U32.AND P0, PT, R2, 0x7f7fffff, PT ;  /* 0x7f7fffff0200780c */ /* 0x000fe40003f04070 */
[----:B------:R-:W-:Y:S01]  /*8fa0*/  IADD3 R4, PT, PT, -R4, RZ, RZ ;  /* 0x000000ff04047210 */ /* 0x000fe20007ffe1ff */
[----:B------:R-:W-:-:S04]  /*8fb0*/  FFMA R8, R9, R8, -0.24999669194221496582 ;  /* 0xbe7fff2209087423 */ /* 0x000fc80000000008 */
[----:B------:R-:W-:Y:S01]  /*8fc0*/  FFMA R8, R9, R8, 0.33333182334899902344 ;  /* 0x3eaaaa7809087423 */ /* 0x000fe20000000008 */
[----:B------:R-:W-:Y:S01]  /*8fd0*/  IMAD R11, R5, R4, R37 ;  /* 0x00000004050b7224 */ /* 0x000fe200078e0225 */
[----:B------:R-:W-:Y:S02]  /*8fe0*/  MOV R5, 0x7f800000 ;  /* 0x7f80000000057802 */ /* 0x000fe40000000f00 */
[----:B------:R-:W-:Y:S02]  /*8ff0*/  FFMA R8, R9, R8, -0.5 ;  /* 0xbf00000009087423 */ /* 0x000fe40000000008 */
[----:B------:R-:W-:Y:S02]  /*9000*/  LEA R4, R11, R36, 0x8 ;  /* 0x000000240b047211 */ /* 0x000fe400078e40ff */
[----:B------:R-:W-:Y:S02]  /*9010*/  FMUL R8, R9, R8 ;  /* 0x0000000809087220 */ /* 0x000fe40000400000 */
[----:B------:R-:W-:-:S02]  /*9020*/  IADD3 R4, PT, PT, R4, 0x80, RZ ;  /* 0x0000008004047810 */ /* 0x000fc40007ffe0ff */
[----:B------:R-:W-:-:S04]  /*9030*/  FFMA R9, R9, R8, R9 ;  /* 0x0000000809097223 */ /* 0x000fc80000000009 */
[----:B------:R-:W-:Y:S01]  /*9040*/  FFMA R9, R10, 0.69314718246459960938, R9 ;  /* 0x3f3172180a097823 */ /* 0x000fe20000000009 */
[----:B------:R-:W-:Y:S01]  /*9050*/  @P0 FFMA R9, R2, R5, +INF ;  /* 0x7f80000002090423 */ /* 0x000fe20000000005 */
[----:B-1----:R-:W-:-:S04]  /*9060*/  ISETP.GE.AND P0, PT, R4, UR4, PT ;  /* 0x0000000404007c0c */ /* 0x002fc8000bf06270 */
[----:B------:R-:W-:-:S05]  /*9070*/  FSEL R8, R9, -INF , P1 ;  /* 0xff80000009087808 */ /* 0x000fca0000800000 */
[----:B---3--:R-:W-:-:S04]  /*9080*/  FFMA R8, R3, UR5, R8 ;  /* 0x0000000503087c23 */ /* 0x008fc80008000008 */
[----:B------:R-:W-:Y:S05]  /*9090*/  @P0 BRA `(.L_x_213) ;  /* 0x00000000008c0947 */ /* 0x000fea0003800000 */
[----:B------:R-:W1:Y:S01]  /*90a0*/  LDC R9, c[0x0][0x38c] ;  /* 0x0000e300ff097b82 */ /* 0x000e620000000800 */
[----:B------:R-:W-:Y:S01]  /*90b0*/  MOV R10, RZ ;  /* 0x000000ff000a7202 */ /* 0x000fe20000000f00 */
[----:B------:R-:W3:Y:S01]  /*90c0*/  LDCU UR6, c[0x0][0x890] ;  /* 0x00011200ff0677ac */ /* 0x000ee20008000800 */
[----:B------:R-:W5:Y:S01]  /*90d0*/  LDCU.64 UR4, c[0x0][0x888] ;  /* 0x00011100ff0477ac */ /* 0x000f620008000a00 */
[----:B---3--:R-:W-:Y:S01]  /*90e0*/  IMAD R4, R27, UR6, R4 ;  /* 0x000000061b047c24 */ /* 0x008fe2000f8e0204 */
[----:B-1----:R-:W-:-:S04]  /*90f0*/  IABS R5, R9 ;  /* 0x0000000900057213 */ /* 0x002fc80000000000 */
[----:B------:R-:W1:Y:S08]  /*9100*/  I2F.RP R12, R5 ;  /* 0x00000005000c7306 */ /* 0x000e700000209400 */
[----:B-1----:R-:W1:Y:S02]  /*9110*/  MUFU.RCP R11, R12 ;  /* 0x0000000c000b7308 */ /* 0x002e640000001000 */
[----:B-1----:R-:W-:-:S06]  /*9120*/  IADD3 R11, PT, PT, R11, 0xffffffe, RZ ;  /* 0x0ffffffe0b0b7810 */ /* 0x002fcc0007ffe0ff */
[----:B------:R-:W1:Y:S02]  /*9130*/  F2I.FTZ.U32.TRUNC.NTZ R11, R11 ;  /* 0x0000000b000b7305 */ /* 0x000e64000021f000 */
[----:B-1----:R-:W-:-:S04]  /*9140*/  IMAD.MOV R2, RZ, RZ, -R11 ;  /* 0x000000ffff027224 */ /* 0x002fc800078e0a0b */
[----:B------:R-:W-:Y:S01]  /*9150*/  IMAD R3, R2, R5, RZ ;  /* 0x0000000502037224 */ /* 0x000fe200078e02ff */
[----:B------:R-:W-:-:S03]  /*9160*/  IABS R2, R26 ;  /* 0x0000001a00027213 */ /* 0x000fc60000000000 */
[----:B------:R-:W-:-:S04]  /*9170*/  IMAD.HI.U32 R3, R11, R3, R10 ;  /* 0x000000030b037227 */ /* 0x000fc800078e000a */
[----:B------:R-:W-:-:S04]  /*9180*/  IMAD.MOV.U32 R10, RZ, RZ, R2 ;  /* 0x000000ffff0a7224 */ /* 0x000fc800078e0002 */
[----:B------:R-:W-:-:S05]  /*9190*/  IMAD.HI.U32 R3, R3, R10, RZ ;  /* 0x0000000a03037227 */ /* 0x000fca00078e00ff */
[----:B------:R-:W-:-:S05]  /*91a0*/  IADD3 R2, PT, PT, -R3, RZ, RZ ;  /* 0x000000ff03027210 */ /* 0x000fca0007ffe1ff */
[C---:B------:R-:W-:Y:S02]  /*91b0*/  IMAD R2, R5.reuse, R2, R10 ;  /* 0x0000000205027224 */ /* 0x040fe400078e020a */
[----:B------:R-:W1:Y:S03]  /*91c0*/  LDC.64 R10, c[0x0][0x880] ;  /* 0x00022000ff0a7b82 */ /* 0x000e660000000a00 */
        /* <DEDUP_REMOVED lines=14> */
[----:B-1----:R-:W-:-:S05]  /*92b0*/  IMAD.WIDE R10, R9, 0x4, R10 ;  /* 0x00000004090a7825 */ /* 0x002fca00078e020a */
[----:B------:R1:W-:Y:S02]  /*92c0*/  STG.E desc[UR40][R10.64], R8 ;  /* 0x000000080a007986 */ /* 0x0003e4000c101928 */
.L_x_213:
[----:B------:R-:W-:Y:S05]  /*92d0*/  BSYNC.RECONVERGENT B0 ;  /* 0x0000000000007941 */ /* 0x000fea0003800200 */
.L_x_212:
[----:B------:R-:W-:Y:S01]  /*92e0*/  UISETP.NE.AND UP0, UPT, UR39, URZ, UPT ;  /* 0x000000ff2700728c */ /* 0x000fe2000bf05270 */
[----:B------:R-:W-:-:S08]  /*92f0*/  NOP ;  /* 0x0000000000007918 */ /* 0x000fd00000000000 */
[----:B------:R-:W-:Y:S05]  /*9300*/  BRA.U UP0, `(.L_x_214) ;  /* 0x0000000100087547 */ /* 0x000fea000b800000 */
[----:B------:R-:W-:Y:S05]  /*9310*/  BPT.TRAP 0x1 ;  /* 0x000000040000795c */ /* 0x000fea0000300000 */
[----:B------:R-:W-:Y:S05]  /*9320*/  BPT.TRAP 0x1 ;  /* 0x000000040000795c */ /* 0x000fea0000300000 */
.L_x_214:
[----:B------:R-:W-:Y:S01]  /*9330*/  IADD3 R3, PT, PT, R0, 0x70a8, RZ ;  /* 0x000070a800037810 */ /* 0x000fe20007ffe0ff */
[----:B------:R-:W-:-:S03]  /*9340*/  UISETP.NE.AND UP0, UPT, UR39, URZ, UPT ;  /* 0x000000ff2700728c */ /* 0x000fc6000bf05270 */
[----:B------:R-:W-:-:S04]  /*9350*/  PRMT R3, R6, 0x654, R3 ;  /* 0x0000065406037816 */ /* 0x000fc80000000003 */
[----:B--2---:R2:W-:Y:S02]  /*9360*/  SYNCS.ARRIVE.TRANS64.RED.A1T0 RZ, [R3+URZ], RZ ;  /* 0x000000ff03ff79a7 */ /* 0x0045e400081004ff */
[----:B------:R-:W-:Y:S05]  /*9370*/  BRA.U UP0, `(.L_x_215) ;  /* 0x0000000100047547 */ /* 0x000fea000b800000 */
[----:B------:R-:W-:Y:S05]  /*9380*/  BPT.TRAP 0x1 ;  /* 0x000000040000795c */ /* 0x000fea0000300000 */
.L_x_215:
[----:B------:R1:W-:Y:S01]  /*9390*/  SYNCS.ARRIVE.TRANS64.A1T0 RZ, [R0+URZ+0x70b8], RZ ;  /* 0x0070b8ff00ff79a7 */ /* 0x0003e200081000ff */
[----:B------:R-:W-:Y:S01]  /*93a0*/  LOP3.LUT R35, R35, 0x1, RZ, 0x3c, !PT ;  /* 0x0000000123237812 */ /* 0x000fe200078e3cff */
[----:B------:R-:W-:Y:S01]  /*93b0*/  VIADD R24, R7, 0x2 ;  /* 0x0000000207187836 */ /* 0x000fe20000000000 */
[----:B------:R-:W-:-:S05]  /*93c0*/  LOP3.LUT R34, R34, 0x1, RZ, 0x3c, !PT ;  /* 0x0000000122227812 */ /* 0x000fca00078e3cff */
.L_x_92:
[----:B------:R-:W-:Y:S05]  /*93d0*/  BSYNC B7 ;  /* 0x0000000000077941 */ /* 0x000fea0003800000 */
.L_x_91:
[----:B------:R-:W5:Y:S01]  /*93e0*/  LDCU UR4, c[0x0][0x900] ;  /* 0x00012000ff0477ac */ /* 0x000f620008000800 */
[----:B------:R-:W-:-:S04]  /*93f0*/  IADD3 R37, PT, PT, R30, R37, RZ ;  /* 0x000000251e257210 */ /* 0x000fc80007ffe0ff */
[----:B-----5:R-:W-:-:S13]  /*9400*/  ISETP.GE.AND P0, PT, R37, UR4, PT ;  /* 0x0000000425007c0c */ /* 0x020fda000bf06270 */
[----:B------:R-:W-:Y:S05]  /*9410*/  @!P0 BRA `(.L_x_216) ;  /* 0xffffffa800f08947 */ /* 0x000fea000383ffff */
[----:B------:R-:W-:Y:S05]  /*9420*/  BSYNC B8 ;  /* 0x0000000000087941 */ /* 0x000fea0003800000 */
.L_x_90:
[----:B------:R-:W-:Y:S05]  /*9430*/  EXIT ;  /* 0x000000000000794d */ /* 0x000fea0003800000 */
.L_x_27:
[----:B------:R-:W-:-:S08]  /*9440*/  NOP ;  /* 0x0000000000007918 */ /* 0x000fd00000000000 */
[----:B------:R-:W1:Y:S02]  /*9450*/  USETMAXREG.TRY_ALLOC.CTAPOOL UP0, 0xc0 ;  /* 0x000000c0000079c8 */ /* 0x000e640008000600 */
[----:B-1----:R-:W-:Y:S05]  /*9460*/  BRA.U !UP0, `(.L_x_27) ;  /* 0xfffffffd08f47547 */ /* 0x002fea000b83ffff */
[----:B------:R-:W1:Y:S08]  /*9470*/  LDC R0, c[0x0][0x900] ;  /* 0x00024000ff007b82 */ /* 0x000e700000000800 */
[----:B------:R-:W2:Y:S01]  /*9480*/  S2UR UR39, SR_CgaCtaId ;  /* 0x00000000002779c3 */ /* 0x000ea20000008800 */
[----:B-1----:R-:W-:-:S13]  /*9490*/  ISETP.LE.AND P0, PT, R0, UR36, PT ;  /* 0x0000002400007c0c */ /* 0x002fda000bf03270 */
[----:B--2---:R-:W-:Y:S05]  /*94a0*/  @P0 EXIT ;  /* 0x000000000000094d */ /* 0x004fea0003800000 */
[----:B------:R-:W-:Y:S02]  /*94b0*/  UISETP.NE.AND UP0, UPT, UR51, URZ, UPT ;  /* 0x000000ff3300728c */ /* 0x000fe4000bf05270 */
[----:B------:R-:W-:Y:S01]  /*94c0*/  USEL UR42, URZ, 0x8, !UP4 ;  /* 0x00000008ff2a7887 */ /* 0x000fe2000e000000 */
[----:B------:R-:W-:Y:S01]  /*94d0*/  UMOV UR41, 0x400 ;  /* 0x0000040000297882 */ /* 0x000fe20000000000 */
[----:B------:R-:W-:Y:S02]  /*94e0*/  USEL UR44, UR7, UR6, UP0 ;  /* 0x00000006072c7287 */ /* 0x000fe40008000000 */
[----:B------:R-:W-:Y:S02]  /*94f0*/  ULEA UR41, UR39, UR41, 0x18 ;  /* 0x0000002927297291 */ /* 0x000fe4000f8ec0ff */
[----:B------:R-:W-:Y:S02]  /*9500*/  ULOP3.LUT UR8, UR42, 0x8, URZ, 0x3c, !UPT ;  /* 0x000000082a087892 */ /* 0x000fe4000f8e3cff */
[----:B------:R-:W-:-:S02]  /*9510*/  UIADD3 UR42, UPT, UPT, UR42, 0x70d0, UR41 ;  /* 0x000070d02a2a7890 */ /* 0x000fc4000fffe029 */
[----:B------:R-:W-:Y:S02]  /*9520*/  USEL UR43, UR5, UR4, UP0 ;  /* 0x00000004052b7287 */ /* 0x000fe40008000000 */
[----:B------:R-:W-:Y:S02]  /*9530*/  USEL UR50, URZ, 0x1, UP4 ;  /* 0x00000001ff327887 */ /* 0x000fe4000a000000 */
[----:B------:R-:W-:Y:S02]  /*9540*/  ULOP3.LUT UR44, UR44, 0x1, URZ, 0xc0, !UPT ;  /* 0x000000012c2c7892 */ /* 0x000fe4000f8ec0ff */
[----:B------:R-:W-:Y:S01]  /*9550*/  UIADD3 UR41, UPT, UPT, UR8, 0x70d0, UR41 ;  /* 0x000070d008297890 */ /* 0x000fe2000fffe029 */
[----:B------:R-:W-:Y:S01]  /*9560*/  UMOV UR49, URZ ;  /* 0x000000ff00317c82 */ /* 0x000fe20008000000 */
[----:B------:R-:W-:Y:S01]  /*9570*/  UMOV UR48, 0x1 ;  /* 0x0000000100307882 */ /* 0x000fe20000000000 */
[----:B------:R-:W-:Y:S01]  /*9580*/  UMOV UR47, 0x1 ;  /* 0x00000001002f7882 */ /* 0x000fe20000000000 */
[----:B------:R-:W-:-:S08]  /*9590*/  UMOV UR46, URZ ;  /* 0x000000ff002e7c82 */ /* 0x000fd00008000000 */
.L_x_246:
[----:B-1----:R-:W1:Y:S01]  /*95a0*/  LDCU.64 UR6, c[0x0][0x908] ;  /* 0x00012100ff0677ac */ /* 0x002e620008000a00 */
[----:B--2---:R-:W2:Y:S01]  /*95b0*/  LDCU UR8, c[0x0][0x904] ;  /* 0x00012080ff0877ac */ /* 0x004ea20008000800 */
[----:B------:R-:W3:Y:S01]  /*95c0*/  LDCU.64 UR4, c[0x0][0x380] ;  /* 0x00007000ff0477ac */ /* 0x000ee20008000a00 */
[----:B-1----:R-:W-:Y:S02]  /*95d0*/  UIMAD.WIDE.U32 UR10, UR36, UR6, URZ ;  /* 0x00000006240a72a5 */ /* 0x002fe4000f8e00ff */
[----:B--2---:R-:W-:Y:S02]  /*95e0*/  UISETP.NE.AND UP0, UPT, UR8, 0x1, UPT ;  /* 0x000000010800788c */ /* 0x004fe4000bf05270 */
[----:B------:R-:W-:-:S04]  /*95f0*/  USHF.R.U32.HI UR6, URZ, UR7, UR11 ;  /* 0x00000007ff067299 */ /* 0x000fc8000801160b */
[----:B------:R-:W-:Y:S02]  /*9600*/  USEL UR6, UR36, UR6, !UP0 ;  /* 0x0000000624067287 */ /* 0x000fe4000c000000 */
[----:B---3--:R-:W-:Y:S02]  /*9610*/  UISETP.NE.AND UP0, UPT, UR5, URZ, UPT ;  /* 0x000000ff0500728c */ /* 0x008fe4000bf05270 */
[----:B------:R-:W-:-:S04]  /*9620*/  UIADD3 UR6, UPT, UPT, -UR6, URZ, URZ ;  /* 0x000000ff06067290 */ /* 0x000fc8000fffe1ff */
[----:B------:R-:W-:-:S04]  /*9630*/  UIMAD UR6, UR8, UR6, UR36 ;  /* 0x00000006080672a4 */ /* 0x000fc8000f8e0224 */
[----:B------:R-:W-:-:S04]  /*9640*/  USHF.L.U32 UR6, UR6, 0x8, URZ ;  /* 0x0000000806067899 */ /* 0x000fc800080006ff */
[----:B------:R-:W-:-:S09]  /*9650*/  UISETP.GE.OR UP0, UPT, UR6, UR4, !UP0 ;  /* 0x000000040600728c */ /* 0x000fd2000c706670 */
[----:B------:R-:W-:Y:S05]  /*9660*/  BRA.U UP0, `(.L_x_217) ;  /* 0x00000049003c7547 */ /* 0x000fea000b800000 */
[----:B------:R-:W-:-:S09]  /*9670*/  UISETP.NE.AND UP0, UPT, UR44, URZ, UPT ;  /* 0x000000ff2c00728c */ /* 0x000fd2000bf05270 */
[----:B------:R-:W-:Y:S05]  /*9680*/  BRA.U UP0, `(.L_x_218) ;  /* 0x0000000100047547 */ /* 0x000fea000b800000 */
[----:B------:R-:W-:Y:S05]  /*9690*/  BPT.TRAP 0x1 ;  /* 0x000000040000795c */ /* 0x000fea0000300000 */
.L_x_218:
[----:B------:R-:W1:Y:S01]  /*96a0*/  S2UR UR4, SR_CgaCtaId ;  /* 0x00000000000479c3 */ /* 0x000e620000008800 */
[----:B------:R-:W-:Y:S01]  /*96b0*/  UISETP.NE.AND UP0, UPT, UR51, URZ, UPT ;  /* 0x000000ff3300728c */ /* 0x000fe2000bf05270 */
[----:B------:R-:W-:Y:S02]  /*96c0*/  UMOV UR6, 0x400 ;  /* 0x0000040000067882 */ /* 0x000fe40000000000 */
[----:B-1----:R-:W-:Y:S02]  /*96d0*/  ULEA UR4, UR4, UR6, 0x18 ;  /* 0x0000000604047291 */ /* 0x002fe4000f8ec0ff */
[----:B------:R-:W-:Y:S02]  /*96e0*/  USEL UR6, UR47, UR48, UP0 ;  /* 0x000000302f067287 */ /* 0x000fe40008000000 */
[----:B------:R-:W-:-:S04]  /*96f0*/  UIADD3 UR7, UPT, UPT, UR4, 0x7088, URZ ;  /* 0x0000708804077890 */ /* 0x000fc8000fffe0ff */
[----:B------:R-:W-:Y:S01]  /*9700*/  @UP0 UIADD3 UR7, UPT, UPT, UR4, 0x7078, URZ ;  /* 0x0000707804070890 */ /* 0x000fe2000fffe0ff */
[----:B------:R-:W-:-:S04]  /*9710*/  MOV R3, UR6 ;  /* 0x0000000600037c02 */ /* 0x000fc80008000f00 */
[----:B------:R-:W-:-:S04]  /*9720*/  SHF.L.U32 R3, R3, 0x1f, RZ ;  /* 0x0000001f03037819 */ /* 0x000fc800000006ff */
[----:B------:R-:W1:Y:S02]  /*9730*/  SYNCS.PHASECHK.TRANS64.TRYWAIT P0, [UR7], R3 ;  /* 0x00000003ff0075a7 */ /* 0x000e640008001107 */
[----:B-1----:R-:W-:Y:S05]  /*9740*/  @!P0 BRA `(.L_x_219) ;  /* 0x0000008400fc8947 */ /* 0x002fea0003800000 */
.L_x_403:
[----:B------:R-:W-:-:S09]  /*9750*/  UISETP.GE.AND UP0, UPT, UR5, 0x1, UPT ;  /* 0x000000010500788c */ /* 0x000fd2000bf06270 */
[----:B------:R-:W-:Y:S05]  /*9760*/  BRA.U !UP0, `(.L_x_220) ;  /* 0x00000045086c7547 */ /* 0x000fea000b800000 */
[----:B------:R-:W-:Y:S01]  /*9770*/  UIADD3 UR5, UPT, UPT, UR5, 0x7f, URZ ;  /* 0x0000007f05057890 */ /* 0x000fe2000fffe0ff */
[----:B------:R-:W-:Y:S01]  /*9780*/  HFMA2 R16, -RZ, RZ, 0, 0 ;  /* 0x00000000ff107431 */ /* 0x000fe200000001ff */
[----:B------:R-:W-:Y:S01]  /*9790*/  MOV R156, 0xff800000 ;  /* 0xff800000009c7802 */ /* 0x000fe20000000f00 */
[----:B------:R-:W2:Y:S01]  /*97a0*/  LDCU UR37, c[0x0][0x704] ;  /* 0x0000e080ff2577ac */ /* 0x000ea20008000800 */
[----:B------:R-:W-:-:S04]  /*97b0*/  USHF.R.S32.HI UR4, URZ, 0x1f, UR5 ;  /* 0x0000001fff047899 */ /* 0x000fc80008011405 */
[----:B------:R-:W-:-:S04]  /*97c0*/  ULEA.HI UR4, UR4, UR5, URZ, 0x7 ;  /* 0x0000000504047291 */ /* 0x000fc8000f8f38ff */
[----:B------:R-:W-:-:S12]  /*97d0*/  ULEA.HI.SX32 UR45, UR4, 0xffffffff, 0x19 ;  /* 0xffffffff042d7891 */ /* 0x000fd8000f8fcaff */
.L_x_241:
[----:B------:R-:W3:Y:S01]  /*97e0*/  S2R R2, SR_TID.X ;  /* 0x0000000000027919 */ /* 0x000ee20000002100 */
[----:B------:R-:W-:Y:S01]  /*97f0*/  UISETP.NE.AND UP0, UPT, UR51, URZ, UPT ;  /* 0x000000ff3300728c */ /* 0x000fe2000bf05270 */
[----:B------:R-:W-:-:S03]  /*9800*/  UMOV UR4, 0x20 ;  /* 0x0000002000047882 */ /* 0x000fc60000000000 */
[----:B------:R-:W-:Y:S01]  /*9810*/  USEL UR4, UR4, 0xa0, UP0 ;  /* 0x000000a004047887 */ /* 0x000fe20008000000 */
[----:B---3--:R-:W-:-:S05]  /*9820*/  IMAD.U32 R18, R2, 0x10000, RZ ;  /* 0x0001000002127824 */ /* 0x008fca00078e00ff */
[----:B------:R-:W-:-:S05]  /*9830*/  LOP3.LUT R18, R18, 0x600000, RZ, 0xc0, !PT ;  /* 0x0060000012127812 */ /* 0x000fca00078ec0ff */
[----:B-1----:R-:W-:Y:S01]  /*9840*/  VIADD R0, R18, UR4 ;  /* 0x0000000412007c36 */ /* 0x002fe20008000000 */
[----:B------:R-:W-:Y:S02]  /*9850*/  USEL UR4, UR46, UR49, UP0 ;  /* 0x000000312e047287 */ /* 0x000fe40008000000 */
[----:B------:R-:W-:-:S03]  /*9860*/  UISETP.GT.U32.AND UP0, UPT, UR43, 0x1, UPT ;  /* 0x000000012b00788c */ /* 0x000fc6000bf04070 */
[----:B------:R-:W1:Y:S02]  /*9870*/  SHFL.IDX PT, R0, R0, RZ, 0x1f ;  /* 0x00001fff00007589 */ /* 0x000e6400000e0000 */
[----:B-1----:R-:W-:-:S04]  /*9880*/  R2UR UR40, R0 ;  /* 0x00000000002872ca */ /* 0x002fc800000e0000 */
[----:B--2---:R-:W-:Y:S11]  /*9890*/  BRA.U UP0, `(.L_x_221) ;  /* 0x0000000100047547 */ /* 0x004ff6000b800000 */
[----:B--2---:R-:W-:Y:S05]  /*98a0*/  BPT.TRAP 0x1 ;  /* 0x000000040000795c */ /* 0x004fea0000300000 */
.L_x_221:
[----:B------:R-:W1:Y:S01]  /*98b0*/  S2UR UR38, SR_CgaCtaId ;  /* 0x00000000002679c3 */ /* 0x000e620000008800 */
[----:B------:R-:W-:Y:S01]  /*98c0*/  UISETP.NE.AND UP0, UPT, UR51, URZ, UPT ;  /* 0x000000ff3300728c */ /* 0x000fe2000bf05270 */
[----:B------:R-:W-:Y:S01]  /*98d0*/  IMAD.U32 R3, RZ, RZ, UR4 ;  /* 0x00000004ff037e24 */ /* 0x000fe2000f8e00ff */
[----:B------:R-:W-:Y:S01]  /*98e0*/  UMOV UR5, 0x400 ;  /* 0x0000040000057882 */ /* 0x000fe20000000000 */
[----:B------:R-:W-:Y:S01]  /*98f0*/  SHF.R.U32.HI R2, RZ, 0x5, R2 ;  /* 0x00000005ff027819 */ /* 0x000fe20000011602 */
[----:B------:R-:W-:Y:S01]  /*9900*/  USEL UR4, URZ, 0x80, UP0 ;  /* 0x00000080ff047887 */ /* 0x000fe20008000000 */
[----:B------:R-:W-:Y:S02]  /*9910*/  SHF.R.U32.HI R22, RZ, 0x15, R18 ;  /* 0x00000015ff167819 */ /* 0x000fe40000011612 */
[----:B------:R-:W-:Y:S02]  /*9920*/  SHF.L.U32 R3, R3, 0x1f, RZ ;  /* 0x0000001f03037819 */ /* 0x000fe400000006ff */
[----:B------:R-:W-:-:S02]  /*9930*/  LOP3.LUT R19, R2, 0x3, RZ, 0xc0, !PT ;  /* 0x0000000302137812 */ /* 0x000fc400078ec0ff */
[----:B------:R-:W-:Y:S02]  /*9940*/  LOP3.LUT R18, R18, UR4, RZ, 0xfc, !PT ;  /* 0x0000000412127c12 */ /* 0x000fe4000f8efcff */
[----:B------:R-:W-:Y:S01]  /*9950*/  ISETP.NE.AND P0, PT, R19, R22, PT ;  /* 0x000000161300720c */ /* 0x000fe20003f05270 */
[----:B-1----:R-:W-:-:S04]  /*9960*/  ULEA UR38, UR38, UR5, 0x18 ;  /* 0x0000000526267291 */ /* 0x002fc8000f8ec0ff */
[----:B------:R-:W-:Y:S02]  /*9970*/  UIADD3 UR5, UPT, UPT, UR38, 0x7060, URZ ;  /* 0x0000706026057890 */ /* 0x000fe4000fffe0ff */
[----:B------:R-:W-:-:S09]  /*9980*/  @UP0 UIADD3 UR5, UPT, UPT, UR38, 0x7050, URZ ;  /* 0x0000705026050890 */ /* 0x000fd2000fffe0ff */
[----:B------:R-:W1:Y:S02]  /*9990*/  SYNCS.PHASECHK.TRANS64.TRYWAIT P1, [UR5], R3 ;  /* 0x00000003ff0075a7 */ /* 0x000e640008021105 */
[----:B-1----:R-:W-:Y:S05]  /*99a0*/  @!P1 BRA `(.L_x_222) ;  /* 0x00000084007c9947 */ /* 0x002fea0003800000 */
.L_x_405:
[----:B------:R-:W-:Y:S05]  /*99b0*/  @!P0 BRA `(.L_x_223) ;  /* 0x0000000000408947 */ /* 0x000fea0003800000 */
[----:B------:R-:W-:Y:S01]  /*99c0*/  MOV R14, 0x8 ;  /* 0x00000008000e7802 */ /* 0x000fe20000000f00 */
[----:B------:R-:W3:Y:S01]  /*99d0*/  LDCU.64 UR8, c[0x4][0xb0] ;  /* 0x01001600ff0877ac */ /* 0x000ee20008000a00 */
[----:B------:R-:W-:Y:S02]  /*99e0*/  HFMA2 R12, -RZ, RZ, 0, 5.9604644775390625e-08 ;  /* 0x00000001ff0c7431 */ /* 0x000fe400000001ff */
[----:B------:R-:W-:Y:S01]  /*99f0*/  IMAD.MOV.U32 R8, RZ, RZ, 0x192 ;  /* 0x00000192ff087424 */ /* 0x000fe200078e00ff */
[----:B------:R-:W4:Y:S01]  /*9a00*/  LDCU.64 UR6, c[0x4][0xb8] ;  /* 0x01001700ff0677ac */ /* 0x000f220008000a00 */
[----:B------:R-:W1:Y:S01]  /*9a10*/  LDC.64 R14, c[0x4][R14] ;  /* 0x010000000e0e7b82 */ /* 0x000e620000000a00 */
[----:B------:R-:W-:Y:S01]  /*9a20*/  IMAD.MOV.U32 R13, RZ, RZ, RZ ;  /* 0x000000ffff0d7224 */ /* 0x000fe200078e00ff */
[----:B------:R-:W5:Y:S01]  /*9a30*/  LDCU.64 UR4, c[0x4][0x10] ;  /* 0x01000200ff0477ac */ /* 0x000f620008000a00 */
[----:B---3--:R-:W-:Y:S01]  /*9a40*/  IMAD.U32 R4, RZ, RZ, UR8 ;  /* 0x00000008ff047e24 */ /* 0x008fe2000f8e00ff */
[----:B------:R-:W-:Y:S01]  /*9a50*/  MOV R5, UR9 ;  /* 0x0000000900057c02 */ /* 0x000fe20008000f00 */
[----:B----4-:R-:W-:Y:S01]  /*9a60*/  IMAD.U32 R6, RZ, RZ, UR6 ;  /* 0x00000006ff067e24 */ /* 0x010fe2000f8e00ff */
[----:B------:R-:W-:Y:S01]  /*9a70*/  MOV R7, UR7 ;  /* 0x0000000700077c02 */ /* 0x000fe20008000f00 */
[----:B-----5:R-:W-:Y:S01]  /*9a80*/  IMAD.U32 R10, RZ, RZ, UR4 ;  /* 0x00000004ff0a7e24 */ /* 0x020fe2000f8e00ff */
[----:B------:R-:W-:-:S02]  /*9a90*/  MOV R11, UR5 ;  /* 0x00000005000b7c02 */ /* 0x000fc40008000f00 */
[----:B------:R-:W-:-:S07]  /*9aa0*/  LEPC R20, `(.L_x_223) ;  /* 0x000000001014794e */ /* 0x000fce0000000000 */
[----:B-12---:R-:W-:Y:S05]  /*9ab0*/  CALL.ABS.NOINC R14 ;  /* 0x000000000e007343 */ /* 0x006fea0003c00000 */
.L_x_223:
[C---:B-1----:R-:W-:Y:S01]  /*9ac0*/  VIADD R0, R18.reuse, 0x20 ;  /* 0x0000002012007836 */ /* 0x042fe20000000000 */
[----:B------:R-:W-:Y:S05]  /*9ad0*/  WARPSYNC.ALL ;  /* 0x0000000000007948 */ /* 0x000fea0003800000 */
[----:B------:R-:W-:Y:S02]  /*9ae0*/  SHF.R.U32.HI R0, RZ, 0x15, R0 ;  /* 0x00000015ff007819 */ /* 0x000fe40000011600 */
[----:B------:R-:W-:Y:S02]  /*9af0*/  R2UR UR4, R18 ;  /* 0x00000000120472ca */ /* 0x000fe400000e0000 */
[----:B------:R-:W-:-:S11]  /*9b00*/  ISETP.NE.AND P0, PT, R19, R0, PT ;  /* 0x000000001300720c */ /* 0x000fd60003f05270 */
[----:B------:R-:W1:Y:S02]  /*9b10*/  LDTM.x32 R124, tmem[UR4] ;  /* 0x00000004007c79ee */ /* 0x000e6400082c0000 */
[----:B-1----:R-:W-:Y:S05]  /*9b20*/  @!P0 BRA `(.L_x_224) ;  /* 0x0000000000408947 */ /* 0x002fea0003800000 */
[----:B------:R-:W-:Y:S01]  /*9b30*/  MOV R14, 0x8 ;  /* 0x00000008000e7802 */ /* 0x000fe20000000f00 */
[----:B------:R-:W1:Y:S01]  /*9b40*/  LDCU.64 UR8, c[0x4][0xb0] ;  /* 0x01001600ff0877ac */ /* 0x000e620008000a00 */
[----:B------:R-:W-:Y:S02]  /*9b50*/  HFMA2 R12, -RZ, RZ, 0, 5.9604644775390625e-08 ;  /* 0x00000001ff0c7431 */ /* 0x000fe400000001ff */
[----:B------:R-:W-:Y:S01]  /*9b60*/  IMAD.MOV.U32 R8, RZ, RZ, 0x192 ;  /* 0x00000192ff087424 */ /* 0x000fe200078e00ff */
[----:B------:R-:W3:Y:S01]  /*9b70*/  LDCU.64 UR6, c[0x4][0xb8] ;  /* 0x01001700ff0677ac */ /* 0x000ee20008000a00 */
[----:B------:R-:W4:Y:S01]  /*9b80*/  LDC.64 R14, c[0x4][R14] ;  /* 0x010000000e0e7b82 */ /* 0x000f220000000a00 */
[----:B------:R-:W-:Y:S01]  /*9b90*/  IMAD.MOV.U32 R13, RZ, RZ, RZ ;  /* 0x000000ffff0d7224 */ /* 0x000fe200078e00ff */
[----:B------:R-:W5:Y:S01]  /*9ba0*/  LDCU.64 UR4, c[0x4][0x10] ;  /* 0x01000200ff0477ac */ /* 0x000f620008000a00 */
[----:B-1----:R-:W-:Y:S01]  /*9bb0*/  IMAD.U32 R4, RZ, RZ, UR8 ;  /* 0x00000008ff047e24 */ /* 0x002fe2000f8e00ff */
[----:B------:R-:W-:Y:S01]  /*9bc0*/  MOV R5, UR9 ;  /* 0x0000000900057c02 */ /* 0x000fe20008000f00 */
[----:B---3--:R-:W-:Y:S01]  /*9bd0*/  IMAD.U32 R6, RZ, RZ, UR6 ;  /* 0x00000006ff067e24 */ /* 0x008fe2000f8e00ff */
[----:B------:R-:W-:Y:S01]  /*9be0*/  MOV R7, UR7 ;  /* 0x0000000700077c02 */ /* 0x000fe20008000f00 */
[----:B-----5:R-:W-:Y:S01]  /*9bf0*/  IMAD.U32 R10, RZ, RZ, UR4 ;  /* 0x00000004ff0a7e24 */ /* 0x020fe2000f8e00ff */
[----:B------:R-:W-:-:S02]  /*9c00*/  MOV R11, UR5 ;  /* 0x00000005000b7c02 */ /* 0x000fc40008000f00 */
[----:B------:R-:W-:-:S07]  /*9c10*/  LEPC R20, `(.L_x_224) ;  /* 0x000000001014794e */ /* 0x000fce0000000000 */
[----:B--2-4-:R-:W-:Y:S05]  /*9c20*/  CALL.ABS.NOINC R14 ;  /* 0x000000000e007343 */ /* 0x014fea0003c00000 */
.L_x_224:
[C---:B------:R-:W-:Y:S01]  /*9c30*/  VIADD R0, R18.reuse, 0x40 ;  /* 0x0000004012007836 */ /* 0x040fe20000000000 */
[----:B------:R-:W-:Y:S05]  /*9c40*/  WARPSYNC.ALL ;  /* 0x0000000000007948 */ /* 0x000fea0003800000 */
[----:B------:R-:W-:Y:S02]  /*9c50*/  SHF.R.U32.HI R0, RZ, 0x15, R0 ;  /* 0x00000015ff007819 */ /* 0x000fe40000011600 */
[----:B------:R-:W-:Y:S02]  /*9c60*/  R2UR UR4, R18 ;  /* 0x00000000120472ca */ /* 0x000fe400000e0000 */
[----:B------:R-:W-:-:S11]  /*9c70*/  ISETP.NE.AND P0, PT, R19, R0, PT ;  /* 0x000000001300720c */ /* 0x000fd60003f05270 */
[----:B------:R-:W1:Y:S02]  /*9c80*/  LDTM.x32 R92, tmem[UR4+0x20] ;  /* 0x00002004005c79ee */ /* 0x000e6400082c0000 */
        /* <DEDUP_REMOVED lines=17> */
.L_x_225:
        /* <DEDUP_REMOVED lines=23> */
.L_x_226:
[C---:B------:R-:W-:Y:S01]  /*9f10*/  FMNMX3 R3, R156.reuse, R124, R128, !PT ;  /* 0x0000007c9c037276 */ /* 0x040fe20007800080 */
[----:B------:R-:W-:Y:S05]  /*9f20*/  WARPSYNC.ALL ;  /* 0x0000000000007948 */ /* 0x000fea0003800000 */
[C---:B------:R-:W-:Y:S02]  /*9f30*/  FMNMX3 R0, R156.reuse, R125, R129, !PT ;  /* 0x0000007d9c007276 */ /* 0x040fe40007800081 */
[----:B------:R-:W-:Y:S02]  /*9f40*/  FMNMX3 R5, R156, R126, R130, !PT ;  /* 0x0000007e9c057276 */ /* 0x000fe40007800082 */
[----:B------:R-:W-:-:S02]  /*9f50*/  FMNMX3 R3, R3, R132, R136, !PT ;  /* 0x0000008403037276 */ /* 0x000fc40007800088 */
[----:B------:R-:W-:Y:S02]  /*9f60*/  FMNMX3 R0, R0, R133, R137, !PT ;  /* 0x0000008500007276 */ /* 0x000fe40007800089 */
[----:B------:R-:W-:Y:S02]  /*9f70*/  FMNMX3 R6, R156, R127, R131, !PT ;  /* 0x0000007f9c067276 */ /* 0x000fe40007800083 */
[----:B------:R-:W-:Y:S02]  /*9f80*/  FMNMX3 R5, R5, R134, R138, !PT ;  /* 0x0000008605057276 */ /* 0x000fe4000780008a */
[----:B------:R-:W-:Y:S02]  /*9f90*/  FMNMX3 R3, R3, R140, R144, !PT ;  /* 0x0000008c03037276 */ /* 0x000fe40007800090 */
[----:B------:R-:W-:Y:S02]  /*9fa0*/  FMNMX3 R0, R0, R141, R145, !PT ;  /* 0x0000008d00007276 */ /* 0x000fe40007800091 */
[----:B------:R-:W-:-:S02]  /*9fb0*/  FMNMX3 R6, R6, R135, R139, !PT ;  /* 0x0000008706067276 */ /* 0x000fc4000780008b */
[----:B------:R-:W-:Y:S02]  /*9fc0*/  FMNMX3 R5, R5, R142, R146, !PT ;  /* 0x0000008e05057276 */ /* 0x000fe40007800092 */
[----:B------:R-:W-:Y:S02]  /*9fd0*/  R2UR UR4, R18 ;  /* 0x00000000120472ca */ /* 0x000fe400000e0000 */
[----:B------:R-:W-:Y:S02]  /*9fe0*/  FMNMX3 R3, R3, R148, R152, !PT ;  /* 0x0000009403037276 */ /* 0x000fe40007800098 */
[----:B------:R-:W-:Y:S02]  /*9ff0*/  FMNMX3 R0, R0, R149, R153, !PT ;  /* 0x0000009500007276 */ /* 0x000fe40007800099 */
[----:B------:R-:W-:Y:S02]  /*a000*/  FMNMX3 R6, R6, R143, R147, !PT ;  /* 0x0000008f06067276 */ /* 0x000fe40007800093 */
[----:B------:R-:W-:-:S02]  /*a010*/  FMNMX3 R5, R5, R150, R154, !PT ;  /* 0x0000009605057276 */ /* 0x000fc4000780009a */
[----:B------:R-:W-:Y:S02]  /*a020*/  FMNMX3 R3, R3, R92, R96, !PT ;  /* 0x0000005c03037276 */ /* 0x000fe40007800060 */
[----:B------:R-:W-:Y:S01]  /*a030*/  FMNMX3 R0, R0, R93, R97, !PT ;  /* 0x0000005d00007276 */ /* 0x000fe20007800061 */
[----:B------:R-:W1:Y:S01]  /*a040*/  LDTM.x32 R60, tmem[UR4+0x60] ;  /* 0x00006004003c79ee */ /* 0x000e6200082c0000 */
[----:B------:R-:W-:Y:S02]  /*a050*/  FMNMX3 R6, R6, R151, R155, !PT ;  /* 0x0000009706067276 */ /* 0x000fe4000780009b */
[----:B------:R-:W-:Y:S02]  /*a060*/  FMNMX3 R5, R5, R94, R98, !PT ;  /* 0x0000005e05057276 */ /* 0x000fe40007800062 */
        /* <DEDUP_REMOVED lines=28> */
[----:B-1----:R-:W-:Y:S02]  /*a230*/  FMNMX3 R3, R3, R60, R64, !PT ;  /* 0x0000003c03037276 */ /* 0x002fe40007800040 */
        /* <DEDUP_REMOVED lines=15> */
[----:B------:R-:W-:Y:S02]  /*a330*/  ISETP.NE.AND P0, PT, R19, R22, PT ;  /* 0x000000161300720c */ /* 0x000fe40003f05270 */
[----:B------:R-:W-:Y:S02]  /*a340*/  FMNMX3 R17, R6, R87, R91, !PT ;  /* 0x0000005706117276 */ /* 0x000fe4000780005b */
[----:B------:R-:W-:-:S04]  /*a350*/  FMNMX3 R0, R4, R3, R0, !PT ;  /* 0x0000000304007276 */ /* 0x000fc80007800000 */
[----:B------:R-:W-:-:S04]  /*a360*/  FMNMX R17, R17, R0, !PT ;  /* 0x0000000011117209 */ /* 0x000fc80007800000 */
[----:B------:R-:W-:-:S04]  /*a370*/  FSETP.NEU.AND P1, PT, R17, -INF , PT ;  /* 0xff8000001100780b */ /* 0x000fc80003f2d000 */
[----:B------:R-:W-:Y:S01]  /*a380*/  FSEL R157, R17, RZ, P1 ;  /* 0x000000ff119d7208 */ /* 0x000fe20000800000 */
[----:B------:R-:W-:Y:S08]  /*a390*/  @!P0 BRA `(.L_x_227) ;  /* 0x0000000000408947 */ /* 0x000ff00003800000 */
        /* <DEDUP_REMOVED lines=16> */
.L_x_227:
[----:B------:R-:W-:Y:S05]  /*a4a0*/  WARPSYNC.ALL ;  /* 0x0000000000007948 */ /* 0x000fea0003800000 */
[----:B------:R-:W-:Y:S02]  /*a4b0*/  R2UR UR4, R18 ;  /* 0x00000000120472ca */ /* 0x000fe400000e0000 */
[----:B------:R-:W-:-:S11]  /*a4c0*/  ISETP.NE.AND P0, PT, RZ, UR44, PT ;  /* 0x0000002cff007c0c */ /* 0x000fd6000bf05270 */
[----:B------:R1:W-:Y:S02]  /*a4d0*/  STTM.x2 tmem[UR4], R156 ;  /* 0x0000009c000079ed */ /* 0x0003e400080c0004 */
[----:B------:R-:W-:Y:S05]  /*a4e0*/  @P0 BRA `(.L_x_228) ;  /* 0x0000000000040947 */ /* 0x000fea0003800000 */
[----:B--2---:R-:W-:Y:S05]  /*a4f0*/  BPT.TRAP 0x1 ;  /* 0x000000040000795c */ /* 0x004fea0000300000 */
.L_x_228:
[----:B------:R-:W-:Y:S01]  /*a500*/  UISETP.NE.AND UP0, UPT, UR51, URZ, UPT ;  /* 0x000000ff3300728c */ /* 0x000fe2000bf05270 */
[----:B------:R-:W-:Y:S01]  /*a510*/  MOV R3, UR50 ;  /* 0x0000003200037c02 */ /* 0x000fe20008000f00 */
[----:B------:R-:W-:Y:S01]  /*a520*/  UIADD3 UR4, UPT, UPT, UR38, 0x7080, URZ ;  /* 0x0000708026047890 */ /* 0x000fe2000fffe0ff */
[----:B------:R-:W-:Y:S02]  /*a530*/  FSETP.NEU.AND P0, PT, R17, -INF , PT ;  /* 0xff8000001100780b */ /* 0x000fe40003f0d000 */
[----:B------:R-:W-:Y:S02]  /*a540*/  SHF.L.U32 R3, R3, 0x1f, RZ ;  /* 0x0000001f03037819 */ /* 0x000fe400000006ff */
[----:B------:R-:W-:-:S04]  /*a550*/  FSEL R0, R17, RZ, P0 ;  /* 0x000000ff11007208 */ /* 0x000fc80000000000 */
[----:B------:R-:W-:Y:S01]  /*a560*/  @UP0 UIADD3 UR4, UPT, UPT, UR38, 0x7070, URZ ;  /* 0x0000707026040890 */ /* 0x000fe2000fffe0ff */
[----:B--2---:R-:W-:Y:S01]  /*a570*/  FMUL R0, R0, -UR37 ;  /* 0x8000002500007c20 */ /* 0x004fe20008400000 */
[----:B------:R-:W-:-:S03]  /*a580*/  USEL UR38, UR47, UR48, UP0 ;  /* 0x000000302f267287 */ /* 0x000fc60008000000 */
[--C-:B------:R-:W-:Y:S01]  /*a590*/  FFMA2 R18, R124.F32x2.HI_LO, UR37.F32, R0.reuse.F32 ;  /* 0x000000257c127c49 */ /* 0x100fe20009200000 */
[----:B------:R-:W-:Y:S01]  /*a5a0*/  ULOP3.LUT UR38, UR38, 0x1, URZ, 0x3c, !UPT ;  /* 0x0000000126267892 */ /* 0x000fe2000f8e3cff */
[--C-:B------:R-:W-:Y:S02]  /*a5b0*/  FFMA2 R22, R126.F32x2.HI_LO, UR37.F32, R0.reuse.F32 ;  /* 0x000000257e167c49 */ /* 0x100fe40009200000 */
[----:B------:R-:W-:Y:S01]  /*a5c0*/  SYNCS.ARRIVE.TRANS64.A1T0 RZ, [UR4], RZ ;  /* 0x000000ffffff79a7 */ /* 0x000fe20008100004 */
[----:B------:R-:W-:Y:S01]  /*a5d0*/  FSETP.GEU.AND P4, PT, R18, -126, PT ;  /* 0xc2fc00001200780b */ /* 0x000fe20003f8e000 */
[--C-:B------:R-:W-:Y:S01]  /*a5e0*/  FFMA2 R124, R128.F32x2.HI_LO, UR37.F32, R0.reuse.F32 ;  /* 0x00000025807c7c49 */ /* 0x100fe20009200000 */
[----:B------:R-:W-:Y:S01]  /*a5f0*/  FSETP.GEU.AND P3, PT, R19, -126, PT ;  /* 0xc2fc00001300780b */ /* 0x000fe20003f6e000 */
[----:B------:R-:W-:Y:S01]  /*a600*/  FFMA2 R126, R130.F32x2.HI_LO, UR37.F32, R0.F32 ;  /* 0x00000025827e7c49 */ /* 0x000fe20009200000 */
[----:B------:R-:W-:Y:S02]  /*a610*/  FSETP.GEU.AND P2, PT, R22, -126, PT ;  /* 0xc2fc00001600780b */ /* 0x000fe40003f4e000 */
[----:B------:R-:W-:Y:S01]  /*a620*/  FSETP.GEU.AND P1, PT, R23, -126, PT ;  /* 0xc2fc00001700780b */ /* 0x000fe20003f2e000 */
[----:B------:R-:W2:Y:S01]  /*a630*/  SYNCS.PHASECHK.TRANS64.TRYWAIT P5, [UR42], R3 ;  /* 0x00000003ff0075a7 */ /* 0x000ea200080a112a */
[----:B------:R-:W-:-:S02]  /*a640*/  FSETP.GEU.AND P0, PT, R124, -126, PT ;  /* 0xc2fc00007c00780b */ /* 0x000fc40003f0e000 */
[----:B------:R-:W-:-:S03]  /*a650*/  FSETP.GEU.AND P6, PT, R125, -126, PT ;  /* 0xc2fc00007d00780b */ /* 0x000fc60003fce000 */
[----:B------:R-:W-:Y:S02]  /*a660*/  @!P4 FMUL R18, R18, 0.5 ;  /* 0x3f0000001212c820 */ /* 0x000fe40000400000 */
[----:B------:R-:W-:Y:S02]  /*a670*/  @!P3 FMUL R19, R19, 0.5 ;  /* 0x3f0000001313b820 */ /* 0x000fe40000400000 */
[----:B------:R-:W-:Y:S02]  /*a680*/  @!P2 FMUL R22, R22, 0.5 ;  /* 0x3f0000001616a820 */ /* 0x000fe40000400000 */
[----:B------:R-:W-:Y:S01]  /*a690*/  @!P1 FMUL R23, R23, 0.5 ;  /* 0x3f00000017179820 */ /* 0x000fe20000400000 */
[----:B------:R-:W3:Y:S08]  /*a6a0*/  MUFU.EX2 R18, R18 ;  /* 0x0000001200127308 */ /* 0x000ef00000000800 */
[----:B------:R-:W4:Y:S08]  /*a6b0*/  MUFU.EX2 R19, R19 ;  /* 0x0000001300137308 */ /* 0x000f300000000800 */
[----:B------:R-:W1:Y:S08]  /*a6c0*/  MUFU.EX2 R22, R22 ;  /* 0x0000001600167308 */ /* 0x000e700000000800 */
[----:B------:R-:W1:Y:S02]  /*a6d0*/  MUFU.EX2 R23, R23 ;  /* 0x0000001700177308 */ /* 0x000e640000000800 */
[----:B-1234-:R-:W-:Y:S05]  /*a6e0*/  @!P5 BRA `(.L_x_229) ;  /* 0x000000780044d947 */ /* 0x01efea0003800000 */
.L_x_406:
[----:B------:R-:W-:Y:S01]  /*a6f0*/  @!P0 FMUL R124, R124, 0.5 ;  /* 0x3f0000007c7c8820 */ /* 0x000fe20000400000 */
[--C-:B------:R-:W-:Y:S01]  /*a700*/  FFMA2 R128, R132.F32x2.HI_LO, UR37.F32, R0.reuse.F32 ;  /* 0x0000002584807c49 */ /* 0x100fe20009200000 */
[----:B------:R-:W-:Y:S01]  /*a710*/  FSETP.GEU.AND P5, PT, R126, -126, PT ;  /* 0xc2fc00007e00780b */ /* 0x000fe20003fae000 */
[----:B------:R-:W-:Y:S01]  /*a720*/  @!P4 FMUL R18, R18, R18 ;  /* 0x000000121212c220 */ /* 0x000fe20000400000 */
[--C-:B------:R-:W-:Y:S01]  /*a730*/  FFMA2 R130, R134.F32x2.HI_LO, UR37.F32, R0.reuse.F32 ;  /* 0x0000002586827c49 */ /* 0x100fe20009200000 */
[----:B------:R-:W-:Y:S01]  /*a740*/  FSETP.GEU.AND P4, PT, R127, -126, PT ;  /* 0xc2fc00007f00780b */ /* 0x000fe20003f8e000 */
[----:B------:R-:W2:Y:S01]  /*a750*/  MUFU.EX2 R124, R124 ;  /* 0x0000007c007c7308 */ /* 0x000ea20000000800 */
[----:B------:R-:W-:Y:S01]  /*a760*/  @!P3 FMUL R19, R19, R19 ;  /* 0x000000131313b220 */ /* 0x000fe20000400000 */
[----:B------:R-:W-:Y:S01]  /*a770*/  FSETP.GEU.AND P3, PT, R128, -126, PT ;  /* 0xc2fc00008000780b */ /* 0x000fe20003f6e000 */
[----:B------:R-:W-:Y:S01]  /*a780*/  @!P2 FMUL R22, R22, R22 ;  /* 0x000000161616a220 */ /* 0x000fe20000400000 */
[----:B------:R-:W-:Y:S01]  /*a790*/  @!P1 FMUL R23, R23, R23 ;  /* 0x0000001717179220 */ /* 0x000fe20000400000 */
[----:B------:R-:W-:Y:S01]  /*a7a0*/  FSETP.GEU.AND P2, PT, R129, -126, PT ;  /* 0xc2fc00008100780b */ /* 0x000fe20003f4e000 */
[----:B------:R-:W-:Y:S01]  /*a7b0*/  @!P6 FMUL R125, R125, 0.5 ;  /* 0x3f0000007d7de820 */ /* 0x000fe20000400000 */
[----:B------:R-:W-:Y:S01]  /*a7c0*/  FSETP.GEU.AND P1, PT, R130, -126, PT ;  /* 0xc2fc00008200780b */ /* 0x000fe20003f2e000 */
[--C-:B------:R-:W-:Y:S01]  /*a7d0*/  FFMA2 R132, R136.F32x2.HI_LO, UR37.F32, R0.reuse.F32 ;  /* 0x0000002588847c49 */ /* 0x100fe20009200000 */
[----:B------:R-:W-:Y:S01]  /*a7e0*/  USHF.R.U32.HI UR4, URZ, 0x15, UR40 ;  /* 0x00000015ff047899 */ /* 0x000fe20008011628 */
[----:B------:R-:W-:Y:S01]  /*a7f0*/  @!P5 FMUL R126, R126, 0.5 ;  /* 0x3f0000007e7ed820 */ /* 0x000fe20000400000 */
[--C-:B------:R-:W-:Y:S01]  /*a800*/  FFMA2 R134, R138.F32x2.HI_LO, UR37.F32, R0.reuse.F32 ;  /* 0x000000258a867c49 */ /* 0x100fe20009200000 */
[----:B------:R-:W3:Y:S01]  /*a810*/  MUFU.EX2 R125, R125 ;  /* 0x0000007d007d7308 */ /* 0x000ee20000000800 */
[----:B------:R-:W-:Y:S01]  /*a820*/  @!P4 FMUL R127, R127, 0.5 ;  /* 0x3f0000007f7fc820 */ /* 0x000fe20000400000 */
[--C-:B------:R-:W-:Y:S01]  /*a830*/  FFMA2 R136, R140.F32x2.HI_LO, UR37.F32, R0.reuse.F32 ;  /* 0x000000258c887c49 */ /* 0x100fe20009200000 */
[----:B-1----:R-:W-:Y:S01]  /*a840*/  MOV R3, UR4 ;  /* 0x0000000400037c02 */ /* 0x002fe20008000f00 */
[----:B------:R-:W-:Y:S01]  /*a850*/  @!P3 FMUL R128, R128, 0.5 ;  /* 0x3f0000008080b820 */ /* 0x000fe20000400000 */
[----:B--2---:R-:W-:Y:S01]  /*a860*/  @!P0 FMUL R124, R124, R124 ;  /* 0x0000007c7c7c8220 */ /* 0x004fe20000400000 */
[----:B------:R-:W-:Y:S01]  /*a870*/  FSETP.GEU.AND P0, PT, R131, -126, PT ;  /* 0xc2fc00008300780b */ /* 0x000fe20003f0e000 */
[----:B------:R-:W-:Y:S01]  /*a880*/  @!P2 FMUL R129, R129, 0.5 ;  /* 0x3f0000008181a820 */ /* 0x000fe20000400000 */
[----:B------:R-:W-:Y:S01]  /*a890*/  @!P1 FMUL R130, R130, 0.5 ;  /* 0x3f00000082829820 */ /* 0x000fe20000400000 */
[----:B------:R-:W1:Y:S01]  /*a8a0*/  MUFU.EX2 R126, R126 ;  /* 0x0000007e007e7308 */ /* 0x000e620000000800 */
[--C-:B------:R-:W-:Y:S01]  /*a8b0*/  FFMA2 R138, R142.F32x2.HI_LO, UR37.F32, R0.reuse.F32 ;  /* 0x000000258e8a7c49 */ /* 0x100fe20009200000 */
[----:B------:R-:W-:Y:S01]  /*a8c0*/  UISETP.NE.AND UP0, UPT, UR51, URZ, UPT ;  /* 0x000000ff3300728c */ /* 0x000fe2000bf05270 */
[--C-:B------:R-:W-:Y:S01]  /*a8d0*/  FFMA2 R140, R144.F32x2.HI_LO, UR37.F32, R0.reuse.F32 ;  /* 0x00000025908c7c49 */ /* 0x100fe20009200000 */
[----:B------:R-:W-:Y:S01]  /*a8e0*/  ULOP3.LUT UR50, UR50, 0x1, URZ, 0x3c, !UPT ;  /* 0x0000000132327892 */ /* 0x000fe2000f8e3cff */
[--C-:B------:R-:W-:Y:S01]  /*a8f0*/  FFMA2 R142, R146.F32x2.HI_LO, UR37.F32, R0.reuse.F32 ;  /* 0x00000025928e7c49 */ /* 0x100fe20009200000 */
[----:B------:R-:W-:Y:S01]  /*a900*/  USEL UR47, UR38, UR47, UP0 ;  /* 0x0000002f262f7287 */ /* 0x000fe20008000000 */
[--C-:B------:R-:W-:Y:S01]  /*a910*/  FFMA2 R144, R148.F32x2.HI_LO, UR37.F32, R0.reuse.F32 ;  /* 0x0000002594907c49 */ /* 0x100fe20009200000 */
[----:B------:R-:W2:Y:S01]  /*a920*/  MUFU.EX2 R127, R127 ;  /* 0x0000007f007f7308 */ /* 0x000ea20000000800 */
[----:B---3--:R-:W-:Y:S01]  /*a930*/  @!P6 FMUL R125, R125, R125 ;  /* 0x0000007d7d7de220 */ /* 0x008fe20000400000 */
[----:B------:R-:W-:Y:S01]  /*a940*/  @!P0 FMUL R131, R131, 0.5 ;  /* 0x3f00000083838820 */ /* 0x000fe20000400000 */
[----:B------:R-:W-:Y:S01]  /*a950*/  FSETP.GEU.AND P6, PT, R132, -126, PT ;  /* 0xc2fc00008400780b */ /* 0x000fe20003fce000 */
[--C-:B------:R-:W-:Y:S01]  /*a960*/  FFMA2 R146, R150.F32x2.HI_LO, UR37.F32, R0.reuse.F32 ;  /* 0x0000002596927c49 */ /* 0x100fe20009200000 */
[----:B------:R-:W-:Y:S01]  /*a970*/  USEL UR48, UR48, UR38, UP0 ;  /* 0x0000002630307287 */ /* 0x000fe20008000000 */
[--C-:B------:R-:W-:Y:S01]  /*a980*/  FFMA2 R148, R152.F32x2.HI_LO, UR37.F32, R0.reuse.F32 ;  /* 0x0000002598947c49 */ /* 0x100fe20009200000 */
[----:B------:R-:W-:Y:S01]  /*a990*/  SYNCS.ARRIVE.TRANS64.A1T0 RZ, [UR41], RZ ;  /* 0x000000ffffff79a7 */ /* 0x000fe20008100029 */
[----:B------:R-:W3:Y:S01]  /*a9a0*/  MUFU.EX2 R128, R128 ;  /* 0x0000008000807308 */ /* 0x000ee20000000800 */
[----:B-1----:R-:W-:Y:S01]  /*a9b0*/  @!P5 FMUL R126, R126, R126 ;  /* 0x0000007e7e7ed220 */ /* 0x002fe20000400000 */
[----:B------:R-:W-:Y:S01]  /*a9c0*/  FSETP.GEU.AND P5, PT, R133, -126, PT ;  /* 0xc2fc00008500780b */ /* 0x000fe20003fae000 */
[--C-:B------:R-:W-:Y:S01]  /*a9d0*/  FFMA2 R154, R154.F32x2.HI_LO, UR37.F32, R0.reuse.F32 ;  /* 0x000000259a9a7c49 */ /* 0x100fe20009200000 */
[----:B------:R-:W-:Y:S01]  /*a9e0*/  F2FP.BF16.F32.PACK_AB R56, R19, R18 ;  /* 0x000000121338723e */ /* 0x000fe200000010ff */
[--C-:B------:R-:W-:Y:S01]  /*a9f0*/  FFMA2 R8, R92.F32x2.HI_LO, UR37.F32, R0.reuse.F32 ;  /* 0x000000255c087c49 */ /* 0x100fe20009200000 */
[----:B------:R-:W-:Y:S01]  /*aa00*/  F2FP.BF16.F32.PACK_AB R57, R23, R22 ;  /* 0x000000161739723e */ /* 0x000fe200000010ff */
[--C-:B------:R-:W-:Y:S01]  /*aa10*/  FFMA2 R6, R94.F32x2.HI_LO, UR37.F32, R0.reuse.F32 ;  /* 0x000000255e067c49 */ /* 0x100fe20009200000 */
[----:B------:R-:W1:Y:S01]  /*aa20*/  MUFU.EX2 R129, R129 ;  /* 0x0000008100817308 */ /* 0x000e620000000800 */
[----:B--2---:R-:W-:Y:S01]  /*aa30*/  @!P4 FMUL R127, R127, R127 ;  /* 0x0000007f7f7fc220 */ /* 0x004fe20000400000 */
[----:B------:R-:W-:Y:S01]  /*aa40*/  FSETP.GEU.AND P4, PT, R134, -126, PT ;  /* 0xc2fc00008600780b */ /* 0x000fe20003f8e000 */
[----:B------:R-:W-:Y:S01]  /*aa50*/  @!P6 FMUL R132, R132, 0.5 ;  /* 0x3f0000008484e820 */ /* 0x000fe20000400000 */
[--C-:B------:R-:W-:Y:S01]  /*aa60*/  FFMA2 R4, R96.F32x2.HI_LO, UR37.F32, R0.reuse.F32 ;  /* 0x0000002560047c49 */ /* 0x100fe20009200000 */
[----:B------:R-:W-:Y:S01]  /*aa70*/  F2FP.BF16.F32.PACK_AB R58, R125, R124 ;  /* 0x0000007c7d3a723e */ /* 0x000fe200000010ff */
[--C-:B------:R-:W-:Y:S01]  /*aa80*/  FFMA2 R10, R98.F32x2.HI_LO, UR37.F32, R0.reuse.F32 ;  /* 0x00000025620a7c49 */ /* 0x100fe20009200000 */
[----:B------:R-:W-:Y:S01]  /*aa90*/  F2FP.BF16.F32.PACK_AB R59, R127, R126 ;  /* 0x0000007e7f3b723e */ /* 0x000fe200000010ff */
[----:B------:R-:W2:Y:S01]  /*aaa0*/  MUFU.EX2 R130, R130 ;  /* 0x0000008200827308 */ /* 0x000ea20000000800 */
[----:B---3--:R-:W-:Y:S01]  /*aab0*/  @!P3 FMUL R128, R128, R128 ;  /* 0x000000808080b220 */ /* 0x008fe20000400000 */
[----:B------:R-:W-:Y:S01]  /*aac0*/  FSETP.GEU.AND P3, PT, R135, -126, PT ;  /* 0xc2fc00008700780b */ /* 0x000fe20003f6e000 */
[----:B------:R-:W-:Y:S01]  /*aad0*/  @!P5 FMUL R133, R133, 0.5 ;  /* 0x3f0000008585d820 */ /* 0x000fe20000400000 */
[----:B------:R-:W-:-:S02]  /*aae0*/  FFMA2 R150, R122.F32x2.HI_LO, UR37.F32, R0.F32 ;  /* 0x000000257a967c49 */ /* 0x000fc40009200000 */
[--C-:B------:R-:W-:Y:S02]  /*aaf0*/  FFMA2 R24, R24.F32x2.HI_LO, UR37.F32, R0.reuse.F32 ;  /* 0x0000002518187c49 */ /* 0x100fe40009200000 */
[----:B------:R-:W3:Y:S01]  /*ab00*/  MUFU.EX2 R131, R131 ;  /* 0x0000008300837308 */ /* 0x000ee20000000800 */
[----:B-1----:R-:W-:Y:S01]  /*ab10*/  @!P2 FMUL R129, R129, R129 ;  /* 0x000000818181a220 */ /* 0x002fe20000400000 */
[----:B------:R-:W-:Y:S01]  /*ab20*/  FSETP.GEU.AND P2, PT, R136, -126, PT ;  /* 0xc2fc00008800780b */ /* 0x000fe20003f4e000 */
[----:B------:R-:W-:Y:S01]  /*ab30*/  @!P4 FMUL R134, R134, 0.5 ;  /* 0x3f0000008686c820 */ /* 0x000fe20000400000 */
[--C-:B------:R-:W-:Y:S02]  /*ab40*/  FFMA2 R26, R26.F32x2.HI_LO, UR37.F32, R0.reuse.F32 ;  /* 0x000000251a1a7c49 */ /* 0x100fe40009200000 */
[--C-:B------:R-:W-:Y:S02]  /*ab50*/  FFMA2 R28, R28.F32x2.HI_LO, UR37.F32, R0.reuse.F32 ;  /* 0x000000251c1c7c49 */ /* 0x100fe40009200000 */
[----:B------:R-:W-:Y:S01]  /*ab60*/  @!P3 FMUL R135, R135, 0.5 ;  /* 0x3f0000008787b820 */ /* 0x000fe20000400000 */
[----:B--2---:R-:W-:Y:S01]  /*ab70*/  @!P1 FMUL R130, R130, R130 ;  /* 0x0000008282829220 */ /* 0x004fe20000400000 */
[----:B------:R-:W-:Y:S01]  /*ab80*/  FSETP.GEU.AND P1, PT, R137, -126, PT ;  /* 0xc2fc00008900780b */ /* 0x000fe20003f2e000 */
[----:B------:R-:W1:Y:S01]  /*ab90*/  MUFU.EX2 R132, R132 ;  /* 0x0000008400847308 */ /* 0x000e620000000800 */
[----:B------:R-:W-:-:S02]  /*aba0*/  FFMA2 R30, R30.F32x2.HI_LO, UR37.F32, R0.F32 ;  /* 0x000000251e1e7c49 */ /* 0x000fc40009200000 */
[--C-:B------:R-:W-:Y:S02]  /*abb0*/  FFMA2 R32, R32.F32x2.HI_LO, UR37.F32, R0.reuse.F32 ;  /* 0x0000002520207c49 */ /* 0x100fe40009200000 */
[----:B------:R-:W-:Y:S01]  /*abc0*/  @!P2 FMUL R136, R136, 0.5 ;  /* 0x3f0000008888a820 */ /* 0x000fe20000400000 */
[----:B---3--:R-:W-:Y:S01]  /*abd0*/  @!P0 FMUL R131, R131, R131 ;  /* 0x0000008383838220 */ /* 0x008fe20000400000 */
[----:B------:R-:W-:Y:S01]  /*abe0*/  FSETP.GEU.AND P0, PT, R138, -126, PT ;  /* 0xc2fc00008a00780b */ /* 0x000fe20003f0e000 */
[----:B------:R-:W2:Y:S01]  /*abf0*/  MUFU.EX2 R133, R133 ;  /* 0x0000008500857308 */ /* 0x000ea20000000800 */
[--C-:B------:R-:W-:Y:S02]  /*ac00*/  FFMA2 R34, R34.F32x2.HI_LO, UR37.F32, R0.reuse.F32 ;  /* 0x0000002522227c49 */ /* 0x100fe40009200000 */
[--C-:B------:R-:W-:Y:S02]  /*ac10*/  FFMA2 R36, R36.F32x2.HI_LO, UR37.F32, R0.reuse.F32 ;  /* 0x0000002524247c49 */ /* 0x100fe40009200000 */
[----:B------:R-:W-:Y:S01]  /*ac20*/  @!P1 FMUL R137, R137, 0.5 ;  /* 0x3f00000089899820 */ /* 0x000fe20000400000 */
[----:B------:R-:W-:-:S02]  /*ac30*/  FFMA2 R38, R38.F32x2.HI_LO, UR37.F32, R0.F32 ;  /* 0x0000002526267c49 */ /* 0x000fc40009200000 */
[----:B------:R-:W3:Y:S01]  /*ac40*/  MUFU.EX2 R134, R134 ;  /* 0x0000008600867308 */ /* 0x000ee20000000800 */
[----:B-1----:R-:W-:Y:S01]  /*ac50*/  @!P6 FMUL R132, R132, R132 ;  /* 0x000000848484e220 */ /* 0x002fe20000400000 */
[----:B------:R-:W-:Y:S01]  /*ac60*/  FSETP.GEU.AND P6, PT, R139, -126, PT ;  /* 0xc2fc00008b00780b */ /* 0x000fe20003fce000 */
[--C-:B------:R-:W-:Y:S02]  /*ac70*/  FFMA2 R40, R40.F32x2.HI_LO, UR37.F32, R0.reuse.F32 ;  /* 0x0000002528287c49 */ /* 0x100fe40009200000 */
[----:B------:R-:W-:Y:S01]  /*ac80*/  @!P0 FMUL R138, R138, 0.5 ;  /* 0x3f0000008a8a8820 */ /* 0x000fe20000400000 */
[--C-:B------:R-:W-:Y:S02]  /*ac90*/  FFMA2 R42, R42.F32x2.HI_LO, UR37.F32, R0.reuse.F32 ;  /* 0x000000252a2a7c49 */ /* 0x100fe40009200000 */
[----:B------:R-:W1:Y:S01]  /*aca0*/  MUFU.EX2 R135, R135 ;  /* 0x0000008700877308 */ /* 0x000e620000000800 */
[----:B--2---:R-:W-:Y:S01]  /*acb0*/  @!P5 FMUL R133, R133, R133 ;  /* 0x000000858585d220 */ /* 0x004fe20000400000 */
[----:B------:R-:W-:Y:S01]  /*acc0*/  FSETP.GEU.AND P5, PT, R140, -126, PT ;  /* 0xc2fc00008c00780b */ /* 0x000fe20003fae000 */
[----:B------:R-:W-:-:S02]  /*acd0*/  FFMA2 R44, R44.F32x2.HI_LO, UR37.F32, R0.F32 ;  /* 0x000000252c2c7c49 */ /* 0x000fc40009200000 */
[--C-:B------:R-:W-:Y:S02]  /*ace0*/  FFMA2 R46, R46.F32x2.HI_LO, UR37.F32, R0.reuse.F32 ;  /* 0x000000252e2e7c49 */ /* 0x100fe40009200000 */
[----:B------:R-:W-:Y:S01]  /*acf0*/  @!P6 FMUL R139, R139, 0.5 ;  /* 0x3f0000008b8be820 */ /* 0x000fe20000400000 */
[----:B------:R-:W2:Y:S01]  /*ad00*/  MUFU.EX2 R136, R136 ;  /* 0x0000008800887308 */ /* 0x000ea20000000800 */
[----:B---3--:R-:W-:Y:S01]  /*ad10*/  @!P4 FMUL R134, R134, R134 ;  /* 0x000000868686c220 */ /* 0x008fe20000400000 */
[----:B------:R-:W-:Y:S01]  /*ad20*/  FSETP.GEU.AND P4, PT, R141, -126, PT ;  /* 0xc2fc00008d00780b */ /* 0x000fe20003f8e000 */
[--C-:B------:R-:W-:Y:S02]  /*ad30*/  FFMA2 R48, R48.F32x2.HI_LO, UR37.F32, R0.reuse.F32 ;  /* 0x0000002530307c49 */ /* 0x100fe40009200000 */
[--C-:B------:R-:W-:Y:S02]  /*ad40*/  FFMA2 R50, R50.F32x2.HI_LO, UR37.F32, R0.reuse.F32 ;  /* 0x0000002532327c49 */ /* 0x100fe40009200000 */
[----:B------:R-:W-:Y:S01]  /*ad50*/  @!P5 FMUL R140, R140, 0.5 ;  /* 0x3f0000008c8cd820 */ /* 0x000fe20000400000 */
[----:B------:R-:W3:Y:S01]  /*ad60*/  MUFU.EX2 R137, R137 ;  /* 0x0000008900897308 */ /* 0x000ee20000000800 */
[----:B-1----:R-:W-:Y:S01]  /*ad70*/  @!P3 FMUL R135, R135, R135 ;  /* 0x000000878787b220 */ /* 0x002fe20000400000 */
[----:B------:R-:W-:Y:S01]  /*ad80*/  FSETP.GEU.AND P3, PT, R142, -126, PT ;  /* 0xc2fc00008e00780b */ /* 0x000fe20003f6e000 */
[----:B------:R-:W-:-:S02]  /*ad90*/  FFMA2 R52, R52.F32x2.HI_LO, UR37.F32, R0.F32 ;  /* 0x0000002534347c49 */ /* 0x000fc40009200000 */
[--C-:B------:R-:W-:Y:S02]  /*ada0*/  FFMA2 R54, R54.F32x2.HI_LO, UR37.F32, R0.reuse.F32 ;  /* 0x0000002536367c49 */ /* 0x100fe40009200000 */
[----:B------:R-:W-:Y:S01]  /*adb0*/  @!P4 FMUL R141, R141, 0.5 ;  /* 0x3f0000008d8dc820 */ /* 0x000fe20000400000 */
[----:B------:R-:W1:Y:S01]  /*adc0*/  MUFU.EX2 R138, R138 ;  /* 0x0000008a008a7308 */ /* 0x000e620000000800 */
[----:B--2---:R-:W-:Y:S01]  /*add0*/  @!P2 FMUL R136, R136, R136 ;  /* 0x000000888888a220 */ /* 0x004fe20000400000 */
[----:B------:R-:W-:Y:S01]  /*ade0*/  FSETP.GEU.AND P2, PT, R143, -126, PT ;  /* 0xc2fc00008f00780b */ /* 0x000fe20003f4e000 */
[--C-:B------:R-:W-:Y:S02]  /*adf0*/  FFMA2 R60, R60.F32x2.HI_LO, UR37.F32, R0.reuse.F32 ;  /* 0x000000253c3c7c49 */ /* 0x100fe40009200000 */
[--C-:B------:R-:W-:Y:S02]  /*ae00*/  FFMA2 R62, R62.F32x2.HI_LO, UR37.F32, R0.reuse.F32 ;  /* 0x000000253e3e7c49 */ /* 0x100fe40009200000 */
[----:B------:R-:W-:Y:S01]  /*ae10*/  @!P3 FMUL R142, R142, 0.5 ;  /* 0x3f0000008e8eb820 */ /* 0x000fe20000400000 */
[----:B------:R-:W2:Y:S01]  /*ae20*/  MUFU.EX2 R139, R139 ;  /* 0x0000008b008b7308 */ /* 0x000ea20000000800 */
[----:B---3--:R-:W-:Y:S01]  /*ae30*/  @!P1 FMUL R137, R137, R137 ;  /* 0x0000008989899220 */ /* 0x008fe20000400000 */
[----:B------:R-:W-:Y:S01]  /*ae40*/  FSETP.GEU.AND P1, PT, R144, -126, PT ;  /* 0xc2fc00009000780b */ /* 0x000fe20003f2e000 */
[----:B------:R-:W-:-:S02]  /*ae50*/  FFMA2 R64, R64.F32x2.HI_LO, UR37.F32, R0.F32 ;  /* 0x0000002540407c49 */ /* 0x000fc40009200000 */
[--C-:B------:R-:W-:Y:S02]  /*ae60*/  FFMA2 R66, R66.F32x2.HI_LO, UR37.F32, R0.reuse.F32 ;  /* 0x0000002542427c49 */ /* 0x100fe40009200000 */
[----:B------:R-:W-:Y:S01]  /*ae70*/  @!P2 FMUL R143, R143, 0.5 ;  /* 0x3f0000008f8fa820 */ /* 0x000fe20000400000 */
[----:B------:R-:W3:Y:S01]  /*ae80*/  MUFU.EX2 R140, R140 ;  /* 0x0000008c008c7308 */ /* 0x000ee20000000800 */
[----:B-1----:R-:W-:Y:S01]  /*ae90*/  @!P0 FMUL R138, R138, R138 ;  /* 0x0000008a8a8a8220 */ /* 0x002fe20000400000 */
[----:B------:R-:W-:Y:S01]  /*aea0*/  FSETP.GEU.AND P0, PT, R145, -126, PT ;  /* 0xc2fc00009100780b */ /* 0x000fe20003f0e000 */
[--C-:B------:R-:W-:Y:S02]  /*aeb0*/  FFMA2 R68, R68.F32x2.HI_LO, UR37.F32, R0.reuse.F32 ;  /* 0x0000002544447c49 */ /* 0x100fe40009200000 */
[--C-:B------:R-:W-:Y:S02]  /*aec0*/  FFMA2 R70, R70.F32x2.HI_LO, UR37.F32, R0.reuse.F32 ;  /* 0x0000002546467c49 */ /* 0x100fe40009200000 */
[----:B------:R-:W-:Y:S01]  /*aed0*/  @!P1 FMUL R144, R144, 0.5 ;  /* 0x3f00000090909820 */ /* 0x000fe20000400000 */
        /* <DEDUP_REMOVED lines=22> */
[----:B------:R-:W-:Y:S02]  /*b040*/  FFMA2 R86, R86.F32x2.HI_LO, UR37.F32, R0.F32 ;  /* 0x0000002556567c49 */ /* 0x000fe40009200000 */
[----:B------:R-:W-:Y:S01]  /*b050*/  @!P4 FMUL R148, R148, 0.5 ;  /* 0x3f0000009494c820 */ /* 0x000fe20000400000 */
[----:B------:R-:W2:Y:S01]  /*b060*/  MUFU.EX2 R145, R145 ;  /* 0x0000009100917308 */ /* 0x000ea20000000800 */
[----:B---3--:R-:W-:Y:S01]  /*b070*/  @!P2 FMUL R143, R143, R143 ;  /* 0x0000008f8f8fa220 */ /* 0x008fe20000400000 */
[----:B------:R-:W-:-:S05]  /*b080*/  FSETP.GEU.AND P2, PT, R154, -126, PT ;  /* 0xc2fc00009a00780b */ /* 0x000fca0003f4e000 */
[----:B------:R-:W-:Y:S01]  /*b090*/  @!P3 FMUL R149, R149, 0.5 ;  /* 0x3f0000009595b820 */ /* 0x000fe20000400000 */
[----:B------:R-:W3:Y:S01]  /*b0a0*/  MUFU.EX2 R146, R146 ;  /* 0x0000009200927308 */ /* 0x000ee20000000800 */
[----:B-1----:R-:W-:Y:S01]  /*b0b0*/  @!P1 FMUL R144, R144, R144 ;  /* 0x0000009090909220 */ /* 0x002fe20000400000 */
[----:B------:R-:W-:-:S05]  /*b0c0*/  FSETP.GEU.AND P1, PT, R155, -126, PT ;  /* 0xc2fc00009b00780b */ /* 0x000fca0003f2e000 */
[----:B------:R-:W-:Y:S01]  /*b0d0*/  @!P2 FMUL R154, R154, 0.5 ;  /* 0x3f0000009a9aa820 */ /* 0x000fe20000400000 */
[----:B------:R-:W1:Y:S01]  /*b0e0*/  MUFU.EX2 R147, R147 ;  /* 0x0000009300937308 */ /* 0x000e620000000800 */
[----:B--2---:R-:W-:Y:S01]  /*b0f0*/  @!P0 FMUL R145, R145, R145 ;  /* 0x0000009191918220 */ /* 0x004fe20000400000 */
[----:B------:R-:W-:-:S05]  /*b100*/  FSETP.GEU.AND P0, PT, R8, -126, PT ;  /* 0xc2fc00000800780b */ /* 0x000fca0003f0e000 */
        /* <DEDUP_REMOVED lines=21> */
[----:B------:R1:W4:Y:S01]  /*b260*/  MUFU.EX2 R95, R9 ;  /* 0x00000009005f7308 */ /* 0x0003220000000800 */
[----:B--2---:R-:W-:Y:S01]  /*b270*/  @!P1 FMUL R93, R93, R93 ;  /* 0x0000005d5d5d9220 */ /* 0x004fe20000400000 */
[----:B------:R-:W-:-:S05]  /*b280*/  FSETP.GEU.AND P1, PT, R10, -126, PT ;  /* 0xc2fc00000a00780b */ /* 0x000fca0003f2e000 */
[----:B------:R-:W-:Y:S01]  /*b290*/  @!P2 FMUL R5, R5, 0.5 ;  /* 0x3f0000000505a820 */ /* 0x000fe20000400000 */
[----:B------:R-:W2:Y:S01]  /*b2a0*/  MUFU.EX2 R96, R6 ;  /* 0x0000000600607308 */ /* 0x000ea20000000800 */
[----:B---3--:R-:W-:Y:S01]  /*b2b0*/  @!P0 FMUL R94, R94, R94 ;  /* 0x0000005e5e5e8220 */ /* 0x008fe20000400000 */
[----:B------:R-:W-:-:S05]  /*b2c0*/  FSETP.GEU.AND P0, PT, R11, -126, PT ;  /* 0xc2fc00000b00780b */ /* 0x000fca0003f0e000 */
[----:B------:R-:W-:Y:S01]  /*b2d0*/  @!P1 FMUL R10, R10, 0.5 ;  /* 0x3f0000000a0a9820 */ /* 0x000fe20000400000 */
[----:B------:R3:W5:Y:S01]  /*b2e0*/  MUFU.EX2 R97, R7 ;  /* 0x0000000700617308 */ /* 0x0007620000000800 */
[----:B-1----:R-:W-:Y:S02]  /*b2f0*/  FFMA2 R8, R100.F32x2.HI_LO, UR37.F32, R0.F32 ;  /* 0x0000002564087c49 */ /* 0x002fe40009200000 */
[----:B----4-:R-:W-:-:S03]  /*b300*/  @!P6 FMUL R95, R95, R95 ;  /* 0x0000005f5f5fe220 */ /* 0x010fc60000400000 */
[----:B------:R-:W-:Y:S01]  /*b310*/  FSETP.GEU.AND P6, PT, R8, -126, PT ;  /* 0xc2fc00000800780b */ /* 0x000fe20003fce000 */
[----:B------:R-:W-:Y:S01]  /*b320*/  @!P0 FMUL R11, R11, 0.5 ;  /* 0x3f0000000b0b8820 */ /* 0x000fe20000400000 */
[----:B------:R-:W1:Y:S01]  /*b330*/  MUFU.EX2 R98, R4 ;  /* 0x0000000400627308 */ /* 0x000e620000000800 */
[----:B--2---:R-:W-:Y:S01]  /*b340*/  @!P5 FMUL R96, R96, R96 ;  /* 0x000000606060d220 */ /* 0x004fe20000400000 */
[----:B------:R-:W-:-:S06]  /*b350*/  FSETP.GEU.AND P5, PT, R9, -126, PT ;  /* 0xc2fc00000900780b */ /* 0x000fcc0003fae000 */
[----:B------:R2:W4:Y:S01]  /*b360*/  MUFU.EX2 R99, R5 ;  /* 0x0000000500637308 */ /* 0x0005220000000800 */
[----:B---3--:R-:W-:Y:S02]  /*b370*/  FFMA2 R6, R102.F32x2.HI_LO, UR37.F32, R0.F32 ;  /* 0x0000002566067c49 */ /* 0x008fe40009200000 */
[----:B-----5:R-:W-:Y:S01]  /*b380*/  @!P4 FMUL R97, R97, R97 ;  /* 0x000000616161c220 */ /* 0x020fe20000400000 */
[----:B------:R-:W-:Y:S02]  /*b390*/  @!P6 FMUL R8, R8, 0.5 ;  /* 0x3f0000000808e820 */ /* 0x000fe40000400000 */
[----:B------:R-:W-:Y:S01]  /*b3a0*/  FSETP.GEU.AND P4, PT, R6, -126, PT ;  /* 0xc2fc00000600780b */ /* 0x000fe20003f8e000 */
[----:B------:R-:W-:Y:S01]  /*b3b0*/  @!P5 FMUL R9, R9, 0.5 ;  /* 0x3f0000000909d820 */ /* 0x000fe20000400000 */
[----:B------:R-:W3:Y:S01]  /*b3c0*/  MUFU.EX2 R100, R10 ;  /* 0x0000000a00647308 */ /* 0x000ee20000000800 */
[----:B-1----:R-:W-:Y:S01]  /*b3d0*/  @!P3 FMUL R98, R98, R98 ;  /* 0x000000626262b220 */ /* 0x002fe20000400000 */
[----:B------:R-:W-:-:S06]  /*b3e0*/  FSETP.GEU.AND P3, PT, R7, -126, PT ;  /* 0xc2fc00000700780b */ /* 0x000fcc0003f6e000 */
[----:B------:R1:W5:Y:S01]  /*b3f0*/  MUFU.EX2 R101, R11 ;  /* 0x0000000b00657308 */ /* 0x0003620000000800 */
[----:B--2---:R-:W-:Y:S02]  /*b400*/  FFMA2 R4, R104.F32x2.HI_LO, UR37.F32, R0.F32 ;  /* 0x0000002568047c49 */ /* 0x004fe40009200000 */
[----:B----4-:R-:W-:Y:S01]  /*b410*/  @!P2 FMUL R99, R99, R99 ;  /* 0x000000636363a220 */ /* 0x010fe20000400000 */
[----:B------:R-:W-:Y:S02]  /*b420*/  @!P4 FMUL R6, R6, 0.5 ;  /* 0x3f0000000606c820 */ /* 0x000fe40000400000 */
[----:B------:R-:W-:Y:S01]  /*b430*/  FSETP.GEU.AND P2, PT, R4, -126, PT ;  /* 0xc2fc00000400780b */ /* 0x000fe20003f4e000 */
[----:B------:R-:W-:Y:S01]  /*b440*/  @!P3 FMUL R7, R7, 0.5 ;  /* 0x3f0000000707b820 */ /* 0x000fe20000400000 */
[----:B------:R-:W2:Y:S01]  /*b450*/  MUFU.EX2 R102, R8 ;  /* 0x0000000800667308 */ /* 0x000ea20000000800 */
[----:B---3--:R-:W-:Y:S01]  /*b460*/  @!P1 FMUL R100, R100, R100 ;  /* 0x0000006464649220 */ /* 0x008fe20000400000 */
[----:B------:R-:W-:-:S06]  /*b470*/  FSETP.GEU.AND P1, PT, R5, -126, PT ;  /* 0xc2fc00000500780b */ /* 0x000fcc0003f2e000 */
[----:B------:R3:W4:Y:S01]  /*b480*/  MUFU.EX2 R103, R9 ;  /* 0x0000000900677308 */ /* 0x0007220000000800 */
[----:B-1----:R-:W-:Y:S02]  /*b490*/  FFMA2 R10, R106.F32x2.HI_LO, UR37.F32, R0.F32 ;  /* 0x000000256a0a7c49 */ /* 0x002fe40009200000 */
[----:B-----5:R-:W-:Y:S01]  /*b4a0*/  @!P0 FMUL R101, R101, R101 ;  /* 0x0000006565658220 */ /* 0x020fe20000400000 */
[----:B------:R-:W-:Y:S02]  /*b4b0*/  @!P2 FMUL R4, R4, 0.5 ;  /* 0x3f0000000404a820 */ /* 0x000fe40000400000 */
[----:B------:R-:W-:Y:S01]  /*b4c0*/  FSETP.GEU.AND P0, PT, R10, -126, PT ;  /* 0xc2fc00000a00780b */ /* 0x000fe20003f0e000 */
[----:B------:R-:W-:Y:S01]  /*b4d0*/  @!P1 FMUL R5, R5, 0.5 ;  /* 0x3f00000005059820 */ /* 0x000fe20000400000 */
[----:B------:R-:W1:Y:S01]  /*b4e0*/  MUFU.EX2 R104, R6 ;  /* 0x0000000600687308 */ /* 0x000e620000000800 */
[----:B--2---:R-:W-:Y:S01]  /*b4f0*/  @!P6 FMUL R102, R102, R102 ;  /* 0x000000666666e220 */ /* 0x004fe20000400000 */
[----:B------:R-:W-:-:S06]  /*b500*/  FSETP.GEU.AND P6, PT, R11, -126, PT ;  /* 0xc2fc00000b00780b */ /* 0x000fcc0003fce000 */
[----:B------:R2:W5:Y:S01]  /*b510*/  MUFU.EX2 R105, R7 ;  /* 0x0000000700697308 */ /* 0x0005620000000800 */
[----:B---3--:R-:W-:Y:S02]  /*b520*/  FFMA2 R8, R108.F32x2.HI_LO, UR37.F32, R0.F32 ;  /* 0x000000256c087c49 */ /* 0x008fe40009200000 */
[----:B------:R-:W-:Y:S01]  /*b530*/  @!P0 FMUL R10, R10, 0.5 ;  /* 0x3f0000000a0a8820 */ /* 0x000fe20000400000 */
[----:B----4-:R-:W-:Y:S02]  /*b540*/  @!P5 FMUL R103, R103, R103 ;  /* 0x000000676767d220 */ /* 0x010fe40000400000 */
[----:B------:R-:W-:Y:S01]  /*b550*/  FSETP.GEU.AND P5, PT, R8, -126, PT ;  /* 0xc2fc00000800780b */ /* 0x000fe20003fae000 */
[----:B------:R-:W-:Y:S01]  /*b560*/  @!P6 FMUL R11, R11, 0.5 ;  /* 0x3f0000000b0be820 */ /* 0x000fe20000400000 */
[----:B------:R-:W3:Y:S01]  /*b570*/  MUFU.EX2 R106, R4 ;  /* 0x00000004006a7308 */ /* 0x000ee20000000800 */
[----:B-1----:R-:W-:Y:S01]  /*b580*/  @!P4 FMUL R104, R104, R104 ;  /* 0x000000686868c220 */ /* 0x002fe20000400000 */
[----:B------:R-:W-:-:S06]  /*b590*/  FSETP.GEU.AND P4, PT, R9, -126, PT ;  /* 0xc2fc00000900780b */ /* 0x000fcc0003f8e000 */
[----:B------:R1:W4:Y:S01]  /*b5a0*/  MUFU.EX2 R107, R5 ;  /* 0x00000005006b7308 */ /* 0x0003220000000800 */
[----:B--2---:R-:W-:Y:S02]  /*b5b0*/  FFMA2 R6, R110.F32x2.HI_LO, UR37.F32, R0.F32 ;  /* 0x000000256e067c49 */ /* 0x004fe40009200000 */
[----:B-----5:R-:W-:Y:S01]  /*b5c0*/  @!P3 FMUL R105, R105, R105 ;  /* 0x000000696969b220 */ /* 0x020fe20000400000 */
[----:B------:R-:W-:Y:S02]  /*b5d0*/  @!P5 FMUL R8, R8, 0.5 ;  /* 0x3f0000000808d820 */ /* 0x000fe40000400000 */
[----:B------:R-:W-:Y:S01]  /*b5e0*/  FSETP.GEU.AND P3, PT, R6, -126, PT ;  /* 0xc2fc00000600780b */ /* 0x000fe20003f6e000 */
[----:B------:R-:W-:Y:S01]  /*b5f0*/  @!P4 FMUL R9, R9, 0.5 ;  /* 0x3f0000000909c820 */ /* 0x000fe20000400000 */
[----:B------:R-:W2:Y:S01]  /*b600*/  MUFU.EX2 R108, R10 ;  /* 0x0000000a006c7308 */ /* 0x000ea20000000800 */
[----:B---3--:R-:W-:Y:S01]  /*b610*/  @!P2 FMUL R106, R106, R106 ;  /* 0x0000006a6a6aa220 */ /* 0x008fe20000400000 */
[----:B------:R-:W-:-:S06]  /*b620*/  FSETP.GEU.AND P2, PT, R7, -126, PT ;  /* 0xc2fc00000700780b */ /* 0x000fcc0003f4e000 */
[----:B------:R3:W5:Y:S01]  /*b630*/  MUFU.EX2 R109, R11 ;  /* 0x0000000b006d7308 */ /* 0x0007620000000800 */
[----:B-1----:R-:W-:Y:S02]  /*b640*/  FFMA2 R4, R112.F32x2.HI_LO, UR37.F32, R0.F32 ;  /* 0x0000002570047c49 */ /* 0x002fe40009200000 */
[----:B----4-:R-:W-:Y:S01]  /*b650*/  @!P1 FMUL R107, R107, R107 ;  /* 0x0000006b6b6b9220 */ /* 0x010fe20000400000 */
[----:B------:R-:W-:Y:S02]  /*b660*/  @!P3 FMUL R6, R6, 0.5 ;  /* 0x3f0000000606b820 */ /* 0x000fe40000400000 */
[----:B------:R-:W-:Y:S01]  /*b670*/  FSETP.GEU.AND P1, PT, R4, -126, PT ;  /* 0xc2fc00000400780b */ /* 0x000fe20003f2e000 */
[----:B------:R-:W-:Y:S01]  /*b680*/  @!P2 FMUL R7, R7, 0.5 ;  /* 0x3f0000000707a820 */ /* 0x000fe20000400000 */
[----:B------:R-:W1:Y:S01]  /*b690*/  MUFU.EX2 R110, R8 ;  /* 0x00000008006e7308 */ /* 0x000e620000000800 */
[----:B--2---:R-:W-:Y:S01]  /*b6a0*/  @!P0 FMUL R108, R108, R108 ;  /* 0x0000006c6c6c8220 */ /* 0x004fe20000400000 */
[----:B------:R-:W-:-:S06]  /*b6b0*/  FSETP.GEU.AND P0, PT, R5, -126, PT ;  /* 0xc2fc00000500780b */ /* 0x000fcc0003f0e000 */
[----:B------:R2:W4:Y:S01]  /*b6c0*/  MUFU.EX2 R111, R9 ;  /* 0x00000009006f7308 */ /* 0x0005220000000800 */
[----:B---3--:R-:W-:Y:S02]  /*b6d0*/  FFMA2 R10, R114.F32x2.HI_LO, UR37.F32, R0.F32 ;  /* 0x00000025720a7c49 */ /* 0x008fe40009200000 */
[----:B------:R-:W-:Y:S01]  /*b6e0*/  @!P1 FMUL R4, R4, 0.5 ;  /* 0x3f00000004049820 */ /* 0x000fe20000400000 */
[----:B-----5:R-:W-:Y:S02]  /*b6f0*/  @!P6 FMUL R109, R109, R109 ;  /* 0x0000006d6d6de220 */ /* 0x020fe40000400000 */
        /* <DEDUP_REMOVED lines=23> */
[----:B------:R-:W2:Y:S01]  /*b870*/  MUFU.EX2 R118, R8 ;  /* 0x0000000800767308 */ /* 0x000ea20000000800 */
[----:B---3--:R-:W-:Y:S02]  /*b880*/  FFMA2 R4, R120.F32x2.HI_LO, UR37.F32, R0.F32 ;  /* 0x0000002578047c49 */ /* 0x008fe40009200000 */
[----:B----4-:R-:W-:Y:S01]  /*b890*/  @!P0 FMUL R115, R115, R115 ;  /* 0x0000007373738220 */ /* 0x010fe20000400000 */
[----:B------:R-:W-:Y:S02]  /*b8a0*/  @!P2 FMUL R6, R6, 0.5 ;  /* 0x3f0000000606a820 */ /* 0x000fe40000400000 */
[----:B------:R-:W-:Y:S01]  /*b8b0*/  FSETP.GEU.AND P0, PT, R4, -126, PT ;  /* 0xc2fc00000400780b */ /* 0x000fe20003f0e000 */
[----:B------:R-:W-:Y:S01]  /*b8c0*/  @!P1 FMUL R7, R7, 0.5 ;  /* 0x3f00000007079820 */ /* 0x000fe20000400000 */
[----:B------:R-:W3:Y:S01]  /*b8d0*/  MUFU.EX2 R116, R10 ;  /* 0x0000000a00747308 */ /* 0x000ee20000000800 */
[----:B-1----:R-:W-:Y:S01]  /*b8e0*/  @!P5 FMUL R117, R117, R117 ;  /* 0x000000757575d220 */ /* 0x002fe20000400000 */
[----:B------:R-:W-:-:S06]  /*b8f0*/  FSETP.GEU.AND P5, PT, R150, -126, PT ;  /* 0xc2fc00009600780b */ /* 0x000fcc0003fae000 */
[----:B------:R-:W1:Y:S01]  /*b900*/  MUFU.EX2 R119, R9 ;  /* 0x0000000900777308 */ /* 0x000e620000000800 */
[----:B--2---:R-:W-:Y:S01]  /*b910*/  @!P4 FMUL R118, R118, R118 ;  /* 0x000000767676c220 */ /* 0x004fe20000400000 */
[----:B------:R-:W-:Y:S01]  /*b920*/  FSETP.GEU.AND P4, PT, R151, -126, PT ;  /* 0xc2fc00009700780b */ /* 0x000fe20003f8e000 */
[----:B------:R-:W-:-:S04]  /*b930*/  @!P0 FMUL R4, R4, 0.5 ;  /* 0x3f00000004048820 */ /* 0x000fc80000400000 */
        /* <DEDUP_REMOVED lines=39> */
[----:B------:R-:W-:-:S04]  /*bbb0*/  FSETP.GEU.AND P2, PT, R32, -126, PT ;  /* 0xc2fc00002000780b */ /* 0x000fc80003f4e000 */
[----:B------:R-:W-:Y:S01]  /*bbc0*/  F2FP.BF16.F32.PACK_AB R24, R153, R152 ;  /* 0x000000989918723e */ /* 0x000fe200000010ff */
[----:B------:R-:W-:Y:S01]  /*bbd0*/  @!P3 FMUL R31, R31, 0.5 ;  /* 0x3f0000001f1fb820 */ /* 0x000fe20000400000 */
[----:B------:R-:W3:Y:S01]  /*bbe0*/  MUFU.EX2 R158, R28 ;  /* 0x0000001c009e7308 */ /* 0x000ee20000000800 */
[----:B-1----:R-:W-:Y:S01]  /*bbf0*/  @!P1 FMUL R154, R154, R154 ;  /* 0x0000009a9a9a9220 */ /* 0x002fe20000400000 */
[----:B------:R-:W-:-:S05]  /*bc00*/  FSETP.GEU.AND P1, PT, R33, -126, PT ;  /* 0xc2fc00002100780b */ /* 0x000fca0003f2e000 */
[----:B------:R-:W-:Y:S01]  /*bc10*/  @!P2 FMUL R32, R32, 0.5 ;  /* 0x3f0000002020a820 */ /* 0x000fe20000400000 */
[----:B------:R-:W1:Y:S01]  /*bc20*/  MUFU.EX2 R159, R29 ;  /* 0x0000001d009f7308 */ /* 0x000e620000000800 */
[----:B--2---:R-:W-:Y:S01]  /*bc30*/  @!P0 FMUL R155, R155, R155 ;  /* 0x0000009b9b9b8220 */ /* 0x004fe20000400000 */
[----:B------:R-:W-:-:S04]  /*bc40*/  FSETP.GEU.AND P0, PT, R34, -126, PT ;  /* 0xc2fc00002200780b */ /* 0x000fc80003f0e000 */
[----:B------:R-:W-:Y:S01]  /*bc50*/  F2FP.BF16.F32.PACK_AB R25, R155, R154 ;  /* 0x0000009a9b19723e */ /* 0x000fe200000010ff */
[----:B------:R-:W-:Y:S01]  /*bc60*/  @!P1 FMUL R33, R33, 0.5 ;  /* 0x3f00000021219820 */ /* 0x000fe20000400000 */
[----:B------:R-:W2:Y:S01]  /*bc70*/  MUFU.EX2 R160, R30 ;  /* 0x0000001e00a07308 */ /* 0x000ea20000000800 */
[----:B---3--:R-:W-:Y:S01]  /*bc80*/  @!P6 FMUL R158, R158, R158 ;  /* 0x0000009e9e9ee220 */ /* 0x008fe20000400000 */
[----:B------:R-:W-:-:S05]  /*bc90*/  FSETP.GEU.AND P6, PT, R35, -126, PT ;  /* 0xc2fc00002300780b */ /* 0x000fca0003fce000 */
[----:B------:R-:W-:Y:S01]  /*bca0*/  @!P0 FMUL R34, R34, 0.5 ;  /* 0x3f00000022228820 */ /* 0x000fe20000400000 */
[----:B------:R-:W3:Y:S01]  /*bcb0*/  MUFU.EX2 R161, R31 ;  /* 0x0000001f00a17308 */ /* 0x000ee20000000800 */
[----:B-1----:R-:W-:Y:S01]  /*bcc0*/  @!P5 FMUL R159, R159, R159 ;  /* 0x0000009f9f9fd220 */ /* 0x002fe20000400000 */
[----:B------:R-:W-:-:S04]  /*bcd0*/  FSETP.GEU.AND P5, PT, R36, -126, PT ;  /* 0xc2fc00002400780b */ /* 0x000fc80003fae000 */
[----:B------:R-:W-:Y:S01]  /*bce0*/  F2FP.BF16.F32.PACK_AB R26, R159, R158 ;  /* 0x0000009e9f1a723e */ /* 0x000fe200000010ff */
        /* <DEDUP_REMOVED lines=120> */
[----:B------:R-:W-:Y:S02]  /*c470*/  FSETP.GEU.AND P6, PT, R67, -126, PT ;  /* 0xc2fc00004300780b */ /* 0x000fe40003fce000 */
[----:B------:R-:W-:-:S03]  /*c480*/  F2FP.BF16.F32.PACK_AB R60, R129, R128 ;  /* 0x00000080813c723e */ /* 0x000fc600000010ff */
[----:B------:R-:W-:Y:S01]  /*c490*/  @!P0 FMUL R66, R66, 0.5 ;  /* 0x3f00000042428820 */ /* 0x000fe20000400000 */
[----:B------:R-:W1:Y:S01]  /*c4a0*/  MUFU.EX2 R189, R63 ;  /* 0x0000003f00bd7308 */ /* 0x000e620000000800 */
[----:B--2---:R-:W-:Y:S01]  /*c4b0*/  @!P5 FMUL R187, R187, R187 ;  /* 0x000000bbbbbbd220 */ /* 0x004fe20000400000 */
[----:B------:R-:W-:Y:S02]  /*c4c0*/  FSETP.GEU.AND P5, PT, R68, -126, PT ;  /* 0xc2fc00004400780b */ /* 0x000fe40003fae000 */
[----:B------:R-:W-:Y:S02]  /*c4d0*/  F2FP.BF16.F32.PACK_AB R61, R131, R130 ;  /* 0x00000082833d723e */ /* 0x000fe400000010ff */
[----:B------:R-:W-:Y:S01]  /*c4e0*/  F2FP.BF16.F32.PACK_AB R40, R187, R186 ;  /* 0x000000babb28723e */ /* 0x000fe200000010ff */
[----:B------:R-:W-:Y:S01]  /*c4f0*/  @!P6 FMUL R67, R67, 0.5 ;  /* 0x3f0000004343e820 */ /* 0x000fe20000400000 */
[----:B------:R-:W2:Y:S01]  /*c500*/  MUFU.EX2 R42, R64 ;  /* 0x00000040002a7308 */ /* 0x000ea20000000800 */
[----:B---3--:R-:W-:Y:S01]  /*c510*/  @!P4 FMUL R188, R188, R188 ;  /* 0x000000bcbcbcc220 */ /* 0x008fe20000400000 */
[----:B------:R-:W-:-:S02]  /*c520*/  FSETP.GEU.AND P4, PT, R69, -126, PT ;  /* 0xc2fc00004500780b */ /* 0x000fc40003f8e000 */
[----:B------:R-:W-:-:S03]  /*c530*/  F2FP.BF16.F32.PACK_AB R62, R133, R132 ;  /* 0x00000084853e723e */ /* 0x000fc600000010ff */
[----:B------:R-:W-:Y:S01]  /*c540*/  @!P5 FMUL R68, R68, 0.5 ;  /* 0x3f0000004444d820 */ /* 0x000fe20000400000 */
[----:B------:R-:W3:Y:S01]  /*c550*/  MUFU.EX2 R50, R65 ;  /* 0x0000004100327308 */ /* 0x000ee20000000800 */
[----:B-1----:R-:W-:Y:S01]  /*c560*/  @!P3 FMUL R189, R189, R189 ;  /* 0x000000bdbdbdb220 */ /* 0x002fe20000400000 */
[----:B------:R-:W-:Y:S02]  /*c570*/  FSETP.GEU.AND P3, PT, R70, -126, PT ;  /* 0xc2fc00004600780b */ /* 0x000fe40003f6e000 */
[----:B------:R-:W-:Y:S02]  /*c580*/  F2FP.BF16.F32.PACK_AB R63, R135, R134 ;  /* 0x00000086873f723e */ /* 0x000fe400000010ff */
[----:B------:R-:W-:Y:S01]  /*c590*/  F2FP.BF16.F32.PACK_AB R41, R189, R188 ;  /* 0x000000bcbd29723e */ /* 0x000fe200000010ff */
[----:B------:R-:W-:Y:S01]  /*c5a0*/  @!P4 FMUL R69, R69, 0.5 ;  /* 0x3f0000004545c820 */ /* 0x000fe20000400000 */
[----:B------:R-:W1:Y:S01]  /*c5b0*/  MUFU.EX2 R43, R66 ;  /* 0x00000042002b7308 */ /* 0x000e620000000800 */
[----:B--2---:R-:W-:Y:S01]  /*c5c0*/  @!P2 FMUL R42, R42, R42 ;  /* 0x0000002a2a2aa220 */ /* 0x004fe20000400000 */
[----:B------:R-:W-:-:S02]  /*c5d0*/  FSETP.GEU.AND P2, PT, R71, -126, PT ;  /* 0xc2fc00004700780b */ /* 0x000fc40003f4e000 */
[----:B------:R-:W-:Y:S02]  /*c5e0*/  F2FP.BF16.F32.PACK_AB R64, R137, R136 ;  /* 0x000000888940723e */ /* 0x000fe400000010ff */
[----:B------:R2:W-:Y:S01]  /*c5f0*/  STL [R1+0x10], R42 ;  /* 0x0000102a01007387 */ /* 0x0005e20000100800 */
[----:B------:R-:W-:Y:S01]  /*c600*/  @!P3 FMUL R70, R70, 0.5 ;  /* 0x3f0000004646b820 */ /* 0x000fe20000400000 */
[----:B------:R-:W4:Y:S01]  /*c610*/  MUFU.EX2 R49, R67 ;  /* 0x0000004300317308 */ /* 0x000f220000000800 */
[----:B---3--:R-:W-:Y:S01]  /*c620*/  @!P1 FMUL R50, R50, R50 ;  /* 0x0000003232329220 */ /* 0x008fe20000400000 */
[----:B------:R-:W-:Y:S02]  /*c630*/  FSETP.GEU.AND P1, PT, R72, -126, PT ;  /* 0xc2fc00004800780b */ /* 0x000fe40003f2e000 */
[----:B------:R-:W-:Y:S02]  /*c640*/  F2FP.BF16.F32.PACK_AB R65, R139, R138 ;  /* 0x0000008a8b41723e */ /* 0x000fe400000010ff */
[----:B------:R-:W-:Y:S01]  /*c650*/  STL [R1+0x14], R50 ;  /* 0x0000143201007387 */ /* 0x000fe20000100800 */
[----:B------:R-:W-:Y:S01]  /*c660*/  @!P2 FMUL R71, R71, 0.5 ;  /* 0x3f0000004747a820 */ /* 0x000fe20000400000 */
[----:B------:R-:W3:Y:S01]  /*c670*/  MUFU.EX2 R44, R68 ;  /* 0x00000044002c7308 */ /* 0x000ee20000000800 */
[----:B-1----:R-:W-:Y:S01]  /*c680*/  @!P0 FMUL R43, R43, R43 ;  /* 0x0000002b2b2b8220 */ /* 0x002fe20000400000 */
[----:B------:R-:W-:-:S02]  /*c690*/  FSETP.GEU.AND P0, PT, R73, -126, PT ;  /* 0xc2fc00004900780b */ /* 0x000fc40003f0e000 */
[----:B------:R-:W-:Y:S02]  /*c6a0*/  F2FP.BF16.F32.PACK_AB R66, R141, R140 ;  /* 0x0000008c8d42723e */ /* 0x000fe400000010ff */
[----:B------:R1:W-:Y:S01]  /*c6b0*/  STL [R1+0x18], R43 ;  /* 0x0000182b01007387 */ /* 0x0003e20000100800 */
[----:B------:R-:W-:Y:S01]  /*c6c0*/  @!P1 FMUL R72, R72, 0.5 ;  /* 0x3f00000048489820 */ /* 0x000fe20000400000 */
[----:B------:R-:W5:Y:S01]  /*c6d0*/  MUFU.EX2 R48, R69 ;  /* 0x0000004500307308 */ /* 0x000f620000000800 */
[----:B----4-:R-:W-:Y:S01]  /*c6e0*/  @!P6 FMUL R49, R49, R49 ;  /* 0x000000313131e220 */ /* 0x010fe20000400000 */
[----:B------:R-:W-:Y:S02]  /*c6f0*/  FSETP.GEU.AND P6, PT, R74, -126, PT ;  /* 0xc2fc00004a00780b */ /* 0x000fe40003fce000 */
[----:B------:R-:W-:Y:S02]  /*c700*/  F2FP.BF16.F32.PACK_AB R67, R143, R142 ;  /* 0x0000008e8f43723e */ /* 0x000fe400000010ff */
[----:B------:R-:W-:Y:S01]  /*c710*/  STL [R1+0x1c], R49 ;  /* 0x00001c3101007387 */ /* 0x000fe20000100800 */
[----:B------:R-:W-:Y:S01]  /*c720*/  @!P0 FMUL R73, R73, 0.5 ;  /* 0x3f00000049498820 */ /* 0x000fe20000400000 */
[----:B------:R-:W4:Y:S01]  /*c730*/  MUFU.EX2 R45, R70 ;  /* 0x00000046002d7308 */ /* 0x000f220000000800 */
[----:B---3--:R-:W-:Y:S01]  /*c740*/  @!P5 FMUL R44, R44, R44 ;  /* 0x0000002c2c2cd220 */ /* 0x008fe20000400000 */
[----:B------:R-:W-:-:S02]  /*c750*/  FSETP.GEU.AND P5, PT, R75, -126, PT ;  /* 0xc2fc00004b00780b */ /* 0x000fc40003fae000 */
[----:B--2---:R-:W-:Y:S02]  /*c760*/  F2FP.BF16.F32.PACK_AB R42, R50, R42 ;  /* 0x0000002a322a723e */ /* 0x004fe400000010ff */
[----:B------:R2:W-:Y:S01]  /*c770*/  STL [R1+0x20], R44 ;  /* 0x0000202c01007387 */ /* 0x0005e20000100800 */
[----:B------:R-:W-:Y:S01]  /*c780*/  @!P6 FMUL R74, R74, 0.5 ;  /* 0x3f0000004a4ae820 */ /* 0x000fe20000400000 */
[----:B------:R-:W3:Y:S01]  /*c790*/  MUFU.EX2 R47, R71 ;  /* 0x00000047002f7308 */ /* 0x000ee20000000800 */
[----:B-----5:R-:W-:Y:S01]  /*c7a0*/  @!P4 FMUL R48, R48, R48 ;  /* 0x000000303030c220 */ /* 0x020fe20000400000 */
[----:B------:R-:W-:Y:S02]  /*c7b0*/  FSETP.GEU.AND P4, PT, R76, -126, PT ;  /* 0xc2fc00004c00780b */ /* 0x000fe40003f8e000 */
[----:B------:R-:W-:Y:S02]  /*c7c0*/  F2FP.BF16.F32.PACK_AB R68, R145, R144 ;  /* 0x000000909144723e */ /* 0x000fe400000010ff */
[----:B------:R-:W-:Y:S01]  /*c7d0*/  STL [R1+0x24], R48 ;  /* 0x0000243001007387 */ /* 0x000fe20000100800 */
[----:B------:R-:W-:Y:S01]  /*c7e0*/  @!P5 FMUL R75, R75, 0.5 ;  /* 0x3f0000004b4bd820 */ /* 0x000fe20000400000 */
[----:B------:R-:W5:Y:S01]  /*c7f0*/  MUFU.EX2 R5, R72 ;  /* 0x0000004800057308 */ /* 0x000f620000000800 */
[----:B----4-:R-:W-:Y:S01]  /*c800*/  @!P3 FMUL R45, R45, R45 ;  /* 0x0000002d2d2db220 */ /* 0x010fe20000400000 */
[----:B------:R-:W-:-:S02]  /*c810*/  FSETP.GEU.AND P3, PT, R77, -126, PT ;  /* 0xc2fc00004d00780b */ /* 0x000fc40003f6e000 */
[----:B-1----:R-:W-:Y:S02]  /*c820*/  F2FP.BF16.F32.PACK_AB R43, R49, R43 ;  /* 0x0000002b312b723e */ /* 0x002fe400000010ff */
        /* <DEDUP_REMOVED lines=9> */
[----:B-----5:R-:W-:Y:S01]  /*c8c0*/  @!P1 FMUL R5, R5, R5 ;  /* 0x0000000505059220 */ /* 0x020fe20000400000 */
[----:B------:R-:W-:-:S02]  /*c8d0*/  FSETP.GEU.AND P1, PT, R79, -126, PT ;  /* 0xc2fc00004f00780b */ /* 0x000fc40003f2e000 */
[----:B--2---:R-:W-:Y:S02]  /*c8e0*/  F2FP.BF16.F32.PACK_AB R44, R48, R44 ;  /* 0x0000002c302c723e */ /* 0x004fe400000010ff */
[----:B------:R-:W-:Y:S01]  /*c8f0*/  STL [R1+0x30], R5 ;  /* 0x0000300501007387 */ /* 0x000fe20000100800 */
[----:B------:R-:W-:Y:S01]  /*c900*/  @!P2 FMUL R78, R78, 0.5 ;  /* 0x3f0000004e4ea820 */ /* 0x000fe20000400000 */
[----:B------:R-:W2:Y:S01]  /*c910*/  MUFU.EX2 R4, R75 ;  /* 0x0000004b00047308 */ /* 0x000ea20000000800 */
[----:B----4-:R-:W-:Y:S01]  /*c920*/  @!P0 FMUL R46, R46, R46 ;  /* 0x0000002e2e2e8220 */ /* 0x010fe20000400000 */
[----:B------:R-:W-:Y:S02]  /*c930*/  FSETP.GEU.AND P0, PT, R80, -126, PT ;  /* 0xc2fc00005000780b */ /* 0x000fe40003f0e000 */
[----:B------:R-:W-:Y:S02]  /*c940*/  F2FP.BF16.F32.PACK_AB R70, R149, R148 ;  /* 0x000000949546723e */ /* 0x000fe400000010ff */
[----:B------:R4:W-:Y:S01]  /*c950*/  STL [R1+0x34], R46 ;  /* 0x0000342e01007387 */ /* 0x0009e20000100800 */
[----:B------:R-:W-:Y:S01]  /*c960*/  @!P1 FMUL R79, R79, 0.5 ;  /* 0x3f0000004f4f9820 */ /* 0x000fe20000400000 */
[----:B------:R-:W5:Y:S01]  /*c970*/  MUFU.EX2 R9, R76 ;  /* 0x0000004c00097308 */ /* 0x000f620000000800 */
[----:B---3--:R-:W-:Y:S01]  /*c980*/  @!P6 FMUL R7, R7, R7 ;  /* 0x000000070707e220 */ /* 0x008fe20000400000 */
[----:B------:R-:W-:-:S02]  /*c990*/  FSETP.GEU.AND P6, PT, R81, -126, PT ;  /* 0xc2fc00005100780b */ /* 0x000fc40003fce000 */
[----:B-1----:R-:W-:Y:S02]  /*c9a0*/  F2FP.BF16.F32.PACK_AB R45, R47, R45 ;  /* 0x0000002d2f2d723e */ /* 0x002fe400000010ff */
[----:B------:R1:W-:Y:S01]  /*c9b0*/  STL [R1+0x38], R7 ;  /* 0x0000380701007387 */ /* 0x0003e20000100800 */
[----:B------:R-:W-:Y:S01]  /*c9c0*/  @!P0 FMUL R80, R80, 0.5 ;  /* 0x3f00000050508820 */ /* 0x000fe20000400000 */
[----:B------:R-:W3:Y:S01]  /*c9d0*/  MUFU.EX2 R6, R77 ;  /* 0x0000004d00067308 */ /* 0x000ee20000000800 */
[----:B--2---:R-:W-:Y:S01]  /*c9e0*/  @!P5 FMUL R4, R4, R4 ;  /* 0x000000040404d220 */ /* 0x004fe20000400000 */
[----:B------:R-:W-:Y:S02]  /*c9f0*/  FSETP.GEU.AND P5, PT, R82, -126, PT ;  /* 0xc2fc00005200780b */ /* 0x000fe40003fae000 */
[----:B------:R-:W-:Y:S02]  /*ca00*/  F2FP.BF16.F32.PACK_AB R71, R93, R92 ;  /* 0x0000005c5d47723e */ /* 0x000fe400000010ff */
[----:B------:R1:W-:Y:S01]  /*ca10*/  STL [R1+0x3c], R4 ;  /* 0x00003c0401007387 */ /* 0x0003e20000100800 */
[----:B------:R-:W-:Y:S01]  /*ca20*/  @!P6 FMUL R81, R81, 0.5 ;  /* 0x3f0000005151e820 */ /* 0x000fe20000400000 */
[----:B------:R-:W2:Y:S01]  /*ca30*/  MUFU.EX2 R11, R78 ;  /* 0x0000004e000b7308 */ /* 0x000ea20000000800 */
[----:B-----5:R-:W-:Y:S01]  /*ca40*/  @!P4 FMUL R9, R9, R9 ;  /* 0x000000090909c220 */ /* 0x020fe20000400000 */
[----:B------:R-:W-:-:S02]  /*ca50*/  FSETP.GEU.AND P4, PT, R83, -126, PT ;  /* 0xc2fc00005300780b */ /* 0x000fc40003f8e000 */
[----:B------:R-:W-:Y:S02]  /*ca60*/  F2FP.BF16.F32.PACK_AB R72, R95, R94 ;  /* 0x0000005e5f48723e */ /* 0x000fe400000010ff */
[----:B------:R1:W-:Y:S01]  /*ca70*/  STL [R1+0x40], R9 ;  /* 0x0000400901007387 */ /* 0x0003e20000100800 */
[----:B------:R-:W-:Y:S01]  /*ca80*/  @!P5 FMUL R82, R82, 0.5 ;  /* 0x3f0000005252d820 */ /* 0x000fe20000400000 */
[----:B------:R-:W5:Y:S01]  /*ca90*/  MUFU.EX2 R8, R79 ;  /* 0x0000004f00087308 */ /* 0x000f620000000800 */
[----:B---3--:R-:W-:Y:S01]  /*caa0*/  @!P3 FMUL R6, R6, R6 ;  /* 0x000000060606b220 */ /* 0x008fe20000400000 */
[----:B------:R-:W-:Y:S02]  /*cab0*/  FSETP.GEU.AND P3, PT, R84, -126, PT ;  /* 0xc2fc00005400780b */ /* 0x000fe40003f6e000 */
[----:B------:R-:W-:Y:S02]  /*cac0*/  F2FP.BF16.F32.PACK_AB R73, R97, R96 ;  /* 0x000000606149723e */ /* 0x000fe400000010ff */
[----:B------:R1:W-:Y:S01]  /*cad0*/  STL [R1+0x44], R6 ;  /* 0x0000440601007387 */ /* 0x0003e20000100800 */
[----:B------:R-:W-:Y:S01]  /*cae0*/  @!P4 FMUL R83, R83, 0.5 ;  /* 0x3f0000005353c820 */ /* 0x000fe20000400000 */
[----:B------:R-:W3:Y:S01]  /*caf0*/  MUFU.EX2 R157, R80 ;  /* 0x00000050009d7308 */ /* 0x000ee20000000800 */
[----:B--2---:R-:W-:Y:S01]  /*cb00*/  @!P2 FMUL R11, R11, R11 ;  /* 0x0000000b0b0ba220 */ /* 0x004fe20000400000 */
[----:B------:R-:W-:-:S02]  /*cb10*/  FSETP.GEU.AND P2, PT, R85, -126, PT ;  /* 0xc2fc00005500780b */ /* 0x000fc40003f4e000 */
[----:B------:R-:W-:Y:S02]  /*cb20*/  F2FP.BF16.F32.PACK_AB R74, R99, R98 ;  /* 0x00000062634a723e */ /* 0x000fe400000010ff */
[----:B------:R1:W-:Y:S01]  /*cb30*/  STL [R1+0x48], R11 ;  /* 0x0000480b01007387 */ /* 0x0003e20000100800 */
[----:B------:R-:W-:Y:S01]  /*cb40*/  @!P3 FMUL R84, R84, 0.5 ;  /* 0x3f0000005454b820 */ /* 0x000fe20000400000 */
[----:B------:R-:W2:Y:S01]  /*cb50*/  MUFU.EX2 R10, R81 ;  /* 0x00000051000a7308 */ /* 0x000ea20000000800 */
[----:B-----5:R-:W-:Y:S01]  /*cb60*/  @!P1 FMUL R8, R8, R8 ;  /* 0x0000000808089220 */ /* 0x020fe20000400000 */
[----:B------:R-:W-:Y:S02]  /*cb70*/  FSETP.GEU.AND P1, PT, R86, -126, PT ;  /* 0xc2fc00005600780b */ /* 0x000fe40003f2e000 */
[----:B------:R-:W-:Y:S02]  /*cb80*/  F2FP.BF16.F32.PACK_AB R75, R101, R100 ;  /* 0x00000064654b723e */ /* 0x000fe400000010ff */
[----:B------:R1:W-:Y:S01]  /*cb90*/  STL [R1+0x4c], R8 ;  /* 0x00004c0801007387 */ /* 0x0003e20000100800 */
[----:B------:R-:W-:Y:S01]  /*cba0*/  @!P2 FMUL R85, R85, 0.5 ;  /* 0x3f0000005555a820 */ /* 0x000fe20000400000 */
[----:B------:R-:W5:Y:S01]  /*cbb0*/  MUFU.EX2 R20, R82 ;  /* 0x0000005200147308 */ /* 0x000f620000000800 */
[----:B---3--:R-:W-:Y:S01]  /*cbc0*/  @!P0 FMUL R157, R157, R157 ;  /* 0x0000009d9d9d8220 */ /* 0x008fe20000400000 */
[----:B------:R-:W-:-:S02]  /*cbd0*/  FSETP.GEU.AND P0, PT, R87, -126, PT ;  /* 0xc2fc00005700780b */ /* 0x000fc40003f0e000 */
[----:B------:R-:W-:Y:S02]  /*cbe0*/  F2FP.BF16.F32.PACK_AB R76, R103, R102 ;  /* 0x00000066674c723e */ /* 0x000fe400000010ff */
[----:B------:R1:W-:Y:S01]  /*cbf0*/  STL [R1+0x50], R157 ;  /* 0x0000509d01007387 */ /* 0x0003e20000100800 */
[----:B------:R-:W-:Y:S01]  /*cc00*/  @!P1 FMUL R86, R86, 0.5 ;  /* 0x3f00000056569820 */ /* 0x000fe20000400000 */
[----:B------:R-:W3:Y:S01]  /*cc10*/  MUFU.EX2 R21, R83 ;  /* 0x0000005300157308 */ /* 0x000ee20000000800 */
[----:B--2---:R-:W-:Y:S01]  /*cc20*/  @!P6 FMUL R10, R10, R10 ;  /* 0x0000000a0a0ae220 */ /* 0x004fe20000400000 */
[----:B------:R-:W-:Y:S02]  /*cc30*/  LOP3.LUT P6, RZ, R3, 0x3, R2, 0x48, !PT ;  /* 0x0000000303ff7812 */ /* 0x000fe400078c4802 */
[----:B------:R-:W-:Y:S02]  /*cc40*/  F2FP.BF16.F32.PACK_AB R77, R105, R104 ;  /* 0x00000068694d723e */ /* 0x000fe400000010ff */
[----:B------:R1:W-:Y:S01]  /*cc50*/  STL [R1+0x54], R10 ;  /* 0x0000540a01007387 */ /* 0x0003e20000100800 */
[----:B------:R-:W-:Y:S01]  /*cc60*/  @!P0 FMUL R87, R87, 0.5 ;  /* 0x3f00000057578820 */ /* 0x000fe20000400000 */
[----:B------:R-:W2:Y:S01]  /*cc70*/  MUFU.EX2 R14, R84 ;  /* 0x00000054000e7308 */ /* 0x000ea20000000800 */
[----:B-----5:R-:W-:Y:S01]  /*cc80*/  @!P5 FMUL R20, R20, R20 ;  /* 0x000000141414d220 */ /* 0x020fe20000400000 */
[----:B------:R-:W-:-:S02]  /*cc90*/  F2FP.BF16.F32.PACK_AB R78, R107, R106 ;  /* 0x0000006a6b4e723e */ /* 0x000fc400000010ff */
[----:B------:R-:W-:Y:S02]  /*cca0*/  F2FP.BF16.F32.PACK_AB R79, R109, R108 ;  /* 0x0000006c6d4f723e */ /* 0x000fe400000010ff */
[----:B------:R1:W-:Y:S01]  /*ccb0*/  STL [R1+0x58], R20 ;  /* 0x0000581401007387 */ /* 0x0003e20000100800 */
[----:B------:R-:W-:Y:S01]  /*ccc0*/  F2FP.BF16.F32.PACK_AB R80, R111, R110 ;  /* 0x0000006e6f50723e */ /* 0x000fe200000010ff */
[----:B------:R-:W5:Y:S01]  /*ccd0*/  MUFU.EX2 R15, R85 ;  /* 0x00000055000f7308 */ /* 0x000f620000000800 */
[----:B---3--:R-:W-:Y:S01]  /*cce0*/  @!P4 FMUL R21, R21, R21 ;  /* 0x000000151515c220 */ /* 0x008fe20000400000 */
[----:B------:R-:W-:Y:S02]  /*ccf0*/  F2FP.BF16.F32.PACK_AB R81, R113, R112 ;  /* 0x000000707151723e */ /* 0x000fe400000010ff */
[----:B------:R-:W-:Y:S02]  /*cd00*/  F2FP.BF16.F32.PACK_AB R82, R115, R114 ;  /* 0x000000727352723e */ /* 0x000fe400000010ff */
[----:B------:R1:W-:Y:S01]  /*cd10*/  STL [R1+0x5c], R21 ;  /* 0x00005c1501007387 */ /* 0x0003e20000100800 */
[----:B------:R-:W-:Y:S01]  /*cd20*/  F2FP.BF16.F32.PACK_AB R83, R117, R116 ;  /* 0x000000747553723e */ /* 0x000fe200000010ff */
[----:B------:R-:W3:Y:S01]  /*cd30*/  MUFU.EX2 R12, R86 ;  /* 0x00000056000c7308 */ /* 0x000ee20000000800 */
[----:B--2---:R-:W-:Y:S01]  /*cd40*/  @!P3 FMUL R14, R14, R14 ;  /* 0x0000000e0e0eb220 */ /* 0x004fe20000400000 */
[----:B------:R-:W-:-:S02]  /*cd50*/  F2FP.BF16.F32.PACK_AB R84, R119, R118 ;  /* 0x000000767754723e */ /* 0x000fc400000010ff */
[----:B----4-:R-:W-:Y:S02]  /*cd60*/  F2FP.BF16.F32.PACK_AB R46, R46, R5 ;  /* 0x000000052e2e723e */ /* 0x010fe400000010ff */
[----:B------:R1:W-:Y:S01]  /*cd70*/  STL [R1+0x68], R14 ;  /* 0x0000680e01007387 */ /* 0x0003e20000100800 */
[----:B------:R-:W-:Y:S01]  /*cd80*/  F2FP.BF16.F32.PACK_AB R47, R4, R7 ;  /* 0x00000007042f723e */ /* 0x000fe200000010ff */
[----:B------:R-:W2:Y:S01]  /*cd90*/  MUFU.EX2 R13, R87 ;  /* 0x00000057000d7308 */ /* 0x000ea20000000800 */
[----:B-----5:R-:W-:Y:S01]  /*cda0*/  @!P2 FMUL R15, R15, R15 ;  /* 0x0000000f0f0fa220 */ /* 0x020fe20000400000 */
[----:B------:R-:W-:Y:S02]  /*cdb0*/  F2FP.BF16.F32.PACK_AB R85, R121, R120 ;  /* 0x000000787955723e */ /* 0x000fe400000010ff */
[----:B------:R-:W-:Y:S02]  /*cdc0*/  F2FP.BF16.F32.PACK_AB R48, R6, R9 ;  /* 0x000000090630723e */ /* 0x000fe400000010ff */
[----:B------:R1:W-:Y:S01]  /*cdd0*/  STL [R1+0x6c], R15 ;  /* 0x00006c0f01007387 */ /* 0x0003e20000100800 */
[----:B------:R-:W-:Y:S01]  /*cde0*/  F2FP.BF16.F32.PACK_AB R49, R8, R11 ;  /* 0x0000000b0831723e */ /* 0x000fe200000010ff */
[----:B---3--:R-:W-:Y:S01]  /*cdf0*/  @!P1 FMUL R12, R12, R12 ;  /* 0x0000000c0c0c9220 */ /* 0x008fe20000400000 */
[----:B------:R-:W-:-:S02]  /*ce00*/  F2FP.BF16.F32.PACK_AB R86, R123, R122 ;  /* 0x0000007a7b56723e */ /* 0x000fc400000010ff */
[----:B------:R-:W-:Y:S02]  /*ce10*/  F2FP.BF16.F32.PACK_AB R50, R10, R157 ;  /* 0x0000009d0a32723e */ /* 0x000fe400000010ff */
[----:B------:R1:W-:Y:S01]  /*ce20*/  STL [R1+0x60], R12 ;  /* 0x0000600c01007387 */ /* 0x0003e20000100800 */
[----:B------:R-:W-:Y:S01]  /*ce30*/  F2FP.BF16.F32.PACK_AB R51, R21, R20 ;  /* 0x000000141533723e */ /* 0x000fe200000010ff */
[----:B--2---:R-:W-:Y:S01]  /*ce40*/  @!P0 FMUL R13, R13, R13 ;  /* 0x0000000d0d0d8220 */ /* 0x004fe20000400000 */
[----:B------:R-:W-:Y:S02]  /*ce50*/  F2FP.BF16.F32.PACK_AB R87, R151, R150 ;  /* 0x000000969757723e */ /* 0x000fe400000010ff */
[----:B------:R-:W-:Y:S02]  /*ce60*/  F2FP.BF16.F32.PACK_AB R52, R15, R14 ;  /* 0x0000000e0f34723e */ /* 0x000fe400000010ff */
[----:B------:R1:W-:Y:S01]  /*ce70*/  STL [R1+0x64], R13 ;  /* 0x0000640d01007387 */ /* 0x0003e20000100800 */
[----:B------:R-:W-:Y:S01]  /*ce80*/  F2FP.BF16.F32.PACK_AB R53, R13, R12 ;  /* 0x0000000c0d35723e */ /* 0x000fe200000010ff */
[----:B------:R-:W-:Y:S06]  /*ce90*/  @!P6 BRA `(.L_x_230) ;  /* 0x000000000040e947 */ /* 0x000fec0003800000 */
[----:B------:R-:W-:Y:S01]  /*cea0*/  MOV R2, 0x8 ;  /* 0x0000000800027802 */ /* 0x000fe20000000f00 */
[----:B------:R-:W2:Y:S01]  /*ceb0*/  LDCU.64 UR6, c[0x4][0xb0] ;  /* 0x01001600ff0677ac */ /* 0x000ea20008000a00 */
[----:B-1----:R-:W-:Y:S02]  /*cec0*/  HFMA2 R12, -RZ, RZ, 0, 5.9604644775390625e-08 ;  /* 0x00000001ff0c7431 */ /* 0x002fe400000001ff */
[----:B------:R-:W-:Y:S01]  /*ced0*/  IMAD.MOV.U32 R8, RZ, RZ, 0x1be ;  /* 0x000001beff087424 */ /* 0x000fe200078e00ff */
[----:B------:R-:W1:Y:S01]  /*cee0*/  LDCU.64 UR4, c[0x4][0xb8] ;  /* 0x01001700ff0477ac */ /* 0x000e620008000a00 */
[----:B------:R-:W3:Y:S01]  /*cef0*/  LDC.64 R2, c[0x4][R2] ;  /* 0x0100000002027b82 */ /* 0x000ee20000000a00 */
[----:B------:R-:W-:Y:S01]  /*cf00*/  IMAD.MOV.U32 R13, RZ, RZ, RZ ;  /* 0x000000ffff0d7224 */ /* 0x000fe200078e00ff */
[----:B------:R-:W4:Y:S01]  /*cf10*/  LDCU.64 UR8, c[0x4][0x20] ;  /* 0x01000400ff0877ac */ /* 0x000f220008000a00 */
[----:B--2---:R-:W-:Y:S01]  /*cf20*/  IMAD.U32 R4, RZ, RZ, UR6 ;  /* 0x00000006ff047e24 */ /* 0x004fe2000f8e00ff */
[----:B------:R-:W-:Y:S01]  /*cf30*/  MOV R5, UR7 ;  /* 0x0000000700057c02 */ /* 0x000fe20008000f00 */
[----:B-1----:R-:W-:Y:S01]  /*cf40*/  IMAD.U32 R6, RZ, RZ, UR4 ;  /* 0x00000004ff067e24 */ /* 0x002fe2000f8e00ff */
[----:B------:R-:W-:Y:S01]  /*cf50*/  MOV R7, UR5 ;  /* 0x0000000500077c02 */ /* 0x000fe20008000f00 */
[----:B----4-:R-:W-:Y:S01]  /*cf60*/  IMAD.U32 R10, RZ, RZ, UR8 ;  /* 0x00000008ff0a7e24 */ /* 0x010fe2000f8e00ff */
[----:B------:R-:W-:-:S02]  /*cf70*/  MOV R11, UR9 ;  /* 0x00000009000b7c02 */ /* 0x000fc40008000f00 */
[----:B------:R-:W-:-:S07]  /*cf80*/  LEPC R20, `(.L_x_230) ;  /* 0x000000001014794e */ /* 0x000fce0000000000 */
[----:B---3--:R-:W-:Y:S05]  /*cf90*/  CALL.ABS.NOINC R2 ;  /* 0x0000000002007343 */ /* 0x008fea0003c00000 */
.L_x_230:
[C---:B------:R-:W-:Y:S01]  /*cfa0*/  FSETP.NEU.AND P0, PT, R17.reuse, -INF , PT ;  /* 0xff8000001100780b */ /* 0x040fe20003f0d000 */
[----:B------:R-:W2:Y:S01]  /*cfb0*/  S2R R2, SR_TID.X ;  /* 0x0000000000027919 */ /* 0x000ea20000002100 */
[----:B------:R-:W-:Y:S05]  /*cfc0*/  WARPSYNC.ALL ;  /* 0x0000000000007948 */ /* 0x000fea0003800000 */
[----:B------:R-:W-:Y:S01]  /*cfd0*/  FSEL R0, R17, RZ, P0 ;  /* 0x000000ff11007208 */ /* 0x000fe20000000000 */
[----:B------:R-:W-:Y:S01]  /*cfe0*/  UIADD3 UR4, UPT, UPT, UR40, 0x20, URZ ;  /* 0x0000002028047890 */ /* 0x000fe2000fffe0ff */
[----:B------:R3:W-:Y:S03]  /*cff0*/  STTM.x32 tmem[UR40], R56 ;  /* 0x00000038000079ed */ /* 0x0007e600082c0028 */
[----:B------:R-:W-:Y:S01]  /*d000*/  FMUL R0, R0, -UR37 ;  /* 0x8000002500007c20 */ /* 0x000fe20008400000 */
[----:B------:R-:W-:-:S03]  /*d010*/  USHF.R.U32.HI UR4, URZ, 0x15, UR4 ;  /* 0x00000015ff047899 */ /* 0x000fc60008011604 */
[--C-:B------:R-:W-:Y:S02]  /*d020*/  FFMA2 R88, R88.F32x2.HI_LO, UR37.F32, R0.reuse.F32 ;  /* 0x0000002558587c49 */ /* 0x100fe40009200000 */
[----:B------:R-:W-:Y:S01]  /*d030*/  FFMA2 R90, R90.F32x2.HI_LO, UR37.F32, R0.F32 ;  /* 0x000000255a5a7c49 */ /* 0x000fe20009200000 */
[----:B------:R-:W-:Y:S02]  /*d040*/  MOV R3, UR4 ;  /* 0x0000000400037c02 */ /* 0x000fe40008000f00 */
[----:B------:R-:W-:Y:S02]  /*d050*/  FSETP.GEU.AND P4, PT, R88, -126, PT ;  /* 0xc2fc00005800780b */ /* 0x000fe40003f8e000 */
[----:B------:R-:W-:Y:S02]  /*d060*/  FSETP.GEU.AND P3, PT, R89, -126, PT ;  /* 0xc2fc00005900780b */ /* 0x000fe40003f6e000 */
[----:B------:R-:W-:Y:S02]  /*d070*/  FSETP.GEU.AND P2, PT, R90, -126, PT ;  /* 0xc2fc00005a00780b */ /* 0x000fe40003f4e000 */
[----:B------:R-:W-:-:S07]  /*d080*/  FSETP.GEU.AND P1, PT, R91, -126, PT ;  /* 0xc2fc00005b00780b */ /* 0x000fce0003f2e000 */
[----:B------:R-:W-:Y:S02]  /*d090*/  @!P4 FMUL R88, R88, 0.5 ;  /* 0x3f0000005858c820 */ /* 0x000fe40000400000 */
[----:B------:R-:W-:Y:S02]  /*d0a0*/  @!P3 FMUL R89, R89, 0.5 ;  /* 0x3f0000005959b820 */ /* 0x000fe40000400000 */
[----:B------:R-:W-:Y:S02]  /*d0b0*/  @!P2 FMUL R90, R90, 0.5 ;  /* 0x3f0000005a5aa820 */ /* 0x000fe40000400000 */
[----:B------:R-:W-:Y:S01]  /*d0c0*/  @!P1 FMUL R91, R91, 0.5 ;  /* 0x3f0000005b5b9820 */ /* 0x000fe20000400000 */
[----:B---3--:R-:W3:Y:S01]  /*d0d0*/  MUFU.EX2 R58, R88 ;  /* 0x00000058003a7308 */ /* 0x008ee20000000800 */
[----:B--2---:R-:W-:-:S04]  /*d0e0*/  SHF.R.U32.HI R60, RZ, 0x5, R2 ;  /* 0x00000005ff3c7819 */ /* 0x004fc80000011602 */
[----:B------:R-:W-:-:S03]  /*d0f0*/  LOP3.LUT P0, RZ, R3, 0x3, R60, 0x48, !PT ;  /* 0x0000000303ff7812 */ /* 0x000fc6000780483c */
[----:B------:R-:W2:Y:S08]  /*d100*/  MUFU.EX2 R59, R89 ;  /* 0x00000059003b7308 */ /* 0x000eb00000000800 */
[----:B------:R-:W4:Y:S01]  /*d110*/  MUFU.EX2 R56, R90 ;  /* 0x0000005a00387308 */ /* 0x000f220000000800 */
[----:B---3--:R-:W-:-:S07]  /*d120*/  @!P4 FMUL R58, R58, R58 ;  /* 0x0000003a3a3ac220 */ /* 0x008fce0000400000 */
[----:B------:R-:W3:Y:S01]  /*d130*/  MUFU.EX2 R57, R91 ;  /* 0x0000005b00397308 */ /* 0x000ee20000000800 */
[----:B--2---:R-:W-:-:S05]  /*d140*/  @!P3 FMUL R59, R59, R59 ;  /* 0x0000003b3b3bb220 */ /* 0x004fca0000400000 */
[----:B------:R-:W-:Y:S01]  /*d150*/  F2FP.BF16.F32.PACK_AB R54, R59, R58 ;  /* 0x0000003a3b36723e */ /* 0x000fe200000010ff */
[----:B----4-:R-:W-:Y:S01]  /*d160*/  @!P2 FMUL R56, R56, R56 ;  /* 0x000000383838a220 */ /* 0x010fe20000400000 */
[----:B---3--:R-:W-:-:S05]  /*d170*/  @!P1 FMUL R57, R57, R57 ;  /* 0x0000003939399220 */ /* 0x008fca0000400000 */
[----:B------:R-:W-:Y:S01]  /*d180*/  F2FP.BF16.F32.PACK_AB R55, R57, R56 ;  /* 0x000000383937723e */ /* 0x000fe200000010ff */
[----:B------:R-:W-:Y:S06]  /*d190*/  @!P0 BRA `(.L_x_231) ;  /* 0x0000000000408947 */ /* 0x000fec0003800000 */
[----:B-1----:R-:W-:Y:S01]  /*d1a0*/  MOV R14, 0x8 ;  /* 0x00000008000e7802 */ /* 0x002fe20000000f00 */
[----:B------:R-:W1:Y:S01]  /*d1b0*/  LDCU.64 UR8, c[0x4][0xb0] ;  /* 0x01001600ff0877ac */ /* 0x000e620008000a00 */
[----:B------:R-:W-:Y:S02]  /*d1c0*/  HFMA2 R12, -RZ, RZ, 0, 5.9604644775390625e-08 ;  /* 0x00000001ff0c7431 */ /* 0x000fe400000001ff */
[----:B------:R-:W-:Y:S01]  /*d1d0*/  IMAD.MOV.U32 R8, RZ, RZ, 0x1be ;  /* 0x000001beff087424 */ /* 0x000fe200078e00ff */
[----:B------:R-:W2:Y:S01]  /*d1e0*/  LDCU.64 UR6, c[0x4][0xb8] ;  /* 0x01001700ff0677ac */ /* 0x000ea20008000a00 */
[----:B------:R-:W3:Y:S01]  /*d1f0*/  LDC.64 R14, c[0x4][R14] ;  /* 0x010000000e0e7b82 */ /* 0x000ee20000000a00 */
[----:B------:R-:W-:Y:S01]  /*d200*/  IMAD.MOV.U32 R13, RZ, RZ, RZ ;  /* 0x000000ffff0d7224 */ /* 0x000fe200078e00ff */
[----:B------:R-:W4:Y:S01]  /*d210*/  LDCU.64 UR4, c[0x4][0x20] ;  /* 0x01000400ff0477ac */ /* 0x000f220008000a00 */
[----:B-1----:R-:W-:Y:S01]  /*d220*/  IMAD.U32 R4, RZ, RZ, UR8 ;  /* 0x00000008ff047e24 */ /* 0x002fe2000f8e00ff */
[----:B------:R-:W-:Y:S01]  /*d230*/  MOV R5, UR9 ;  /* 0x0000000900057c02 */ /* 0x000fe20008000f00 */
[----:B--2---:R-:W-:Y:S01]  /*d240*/  IMAD.U32 R6, RZ, RZ, UR6 ;  /* 0x00000006ff067e24 */ /* 0x004fe2000f8e00ff */
[----:B------:R-:W-:Y:S01]  /*d250*/  MOV R7, UR7 ;  /* 0x0000000700077c02 */ /* 0x000fe20008000f00 */
[----:B----4-:R-:W-:Y:S01]  /*d260*/  IMAD.U32 R10, RZ, RZ, UR4 ;  /* 0x00000004ff0a7e24 */ /* 0x010fe2000f8e00ff */
[----:B------:R-:W-:-:S02]  /*d270*/  MOV R11, UR5 ;  /* 0x00000005000b7c02 */ /* 0x000fc40008000f00 */
[----:B------:R-:W-:-:S07]  /*d280*/  LEPC R20, `(.L_x_231) ;  /* 0x000000001014794e */ /* 0x000fce0000000000 */
[----:B---3--:R-:W-:Y:S05]  /*d290*/  CALL.ABS.NOINC R14 ;  /* 0x000000000e007343 */ /* 0x008fea0003c00000 */
.L_x_231:
[----:B------:R-:W-:Y:S01]  /*d2a0*/  MOV R0, UR43 ;  /* 0x0000002b00007c02 */ /* 0x000fe20008000f00 */
[----:B------:R-:W-:Y:S05]  /*d2b0*/  WARPSYNC.ALL ;  /* 0x0000000000007948 */ /* 0x000fea0003800000 */
[----:B------:R-:W-:Y:S01]  /*d2c0*/  ISETP.GT.U32.AND P1, PT, R0, 0x1, PT ;  /* 0x000000010000780c */ /* 0x000fe20003f24070 */
[----:B------:R2:W-:Y:S01]  /*d2d0*/  STTM.x32 tmem[UR40+0x20], R24 ;  /* 0x00002018000079ed */ /* 0x0005e200082c0028 */
[----:B------:R-:W3:Y:S11]  /*d2e0*/  FENCE.VIEW.ASYNC.T ;  /* 0x00000000000073c6 */ /* 0x000ef60000000200 */
[----:B------:R-:W-:Y:S05]  /*d2f0*/  @P1 BRA `(.L_x_232) ;  /* 0x0000000000081947 */ /* 0x000fea0003800000 */
[----:B------:R-:W-:Y:S05]  /*d300*/  BPT.TRAP 0x1 ;  /* 0x000000040000795c */ /* 0x000fea0000300000 */
[----:B------:R-:W-:Y:S05]  /*d310*/  BPT.TRAP 0x1 ;  /* 0x000000040000795c */ /* 0x000fea0000300000 */
.L_x_232:
[----:B------:R-:W4:Y:S01]  /*d320*/  S2UR UR4, SR_CgaCtaId ;  /* 0x00000000000479c3 */ /* 0x000f220000008800 */
[----:B------:R-:W-:Y:S01]  /*d330*/  UISETP.NE.AND UP0, UPT, UR51, URZ, UPT ;  /* 0x000000ff3300728c */ /* 0x000fe2000bf05270 */
[----:B------:R-:W-:Y:S02]  /*d340*/  UMOV UR5, 0x400 ;  /* 0x0000040000057882 */ /* 0x000fe40000000000 */
[----:B----4-:R-:W-:-:S04]  /*d350*/  ULEA UR4, UR4, UR5, 0x18 ;  /* 0x0000000504047291 */ /* 0x010fc8000f8ec0ff */
[----:B------:R-:W-:-:S04]  /*d360*/  UIADD3 UR5, UPT, UPT, UR4, 0x7068, URZ ;  /* 0x0000706804057890 */ /* 0x000fc8000fffe0ff */
[----:B------:R-:W-:-:S04]  /*d370*/  @UP0 UIADD3 UR5, UPT, UPT, UR4, 0x7058, URZ ;  /* 0x0000705804050890 */ /* 0x000fc8000fffe0ff */
[----:B------:R-:W-:-:S09]  /*d380*/  UPRMT UR5, UR39, 0x654, UR5 ;  /* 0x0000065427057896 */ /* 0x000fd20008000005 */
[----:B---3--:R-:W-:Y:S01]  /*d390*/  SYNCS.ARRIVE.TRANS64.RED.A1T0 RZ, [UR5], RZ ;  /* 0x000000ffffff79a7 */ /* 0x008fe20008100405 */
[----:B------:R-:W-:-:S04]  /*d3a0*/  USEL UR5, UR46, UR49, UP0 ;  /* 0x000000312e057287 */ /* 0x000fc80008000000 */
[----:B------:R-:W-:-:S04]  /*d3b0*/  ULOP3.LUT UR5, UR5, 0x1, URZ, 0x3c, !UPT ;  /* 0x0000000105057892 */ /* 0x000fc8000f8e3cff */
[----:B------:R-:W-:Y:S02]  /*d3c0*/  USEL UR46, UR5, UR46, UP0 ;  /* 0x0000002e052e7287 */ /* 0x000fe40008000000 */
[----:B------:R-:W-:Y:S02]  /*d3d0*/  USEL UR49, UR49, UR5, UP0 ;  /* 0x0000000531317287 */ /* 0x000fe40008000000 */
[----:B------:R-:W-:-:S09]  /*d3e0*/  UISETP.NE.AND UP0, UPT, UR44, URZ, UPT ;  /* 0x000000ff2c00728c */ /* 0x000fd2000bf05270 */
[----:B------:R-:W-:Y:S05]  /*d3f0*/  BRA.U UP0, `(.L_x_233) ;  /* 0x0000000100047547 */ /* 0x000fea000b800000 */
[----:B------:R-:W-:Y:S05]  /*d400*/  BPT.TRAP 0x1 ;  /* 0x000000040000795c */ /* 0x000fea0000300000 */
.L_x_233:
[----:B------:R-:W-:Y:S01]  /*d410*/  UISETP.NE.AND UP0, UPT, UR51, URZ, UPT ;  /* 0x000000ff3300728c */ /* 0x000fe2000bf05270 */
[----:B------:R-:W-:Y:S01]  /*d420*/  MOV R0, UR38 ;  /* 0x0000002600007c02 */ /* 0x000fe20008000f00 */
[----:B------:R-:W-:Y:S01]  /*d430*/  UIADD3 UR6, UPT, UPT, UR4, 0x7078, URZ ;  /* 0x0000707804067890 */ /* 0x000fe2000fffe0ff */
[----:B------:R-:W-:Y:S01]  /*d440*/  FADD2 R22, R22.F32x2.HI_LO, RZ.F32 ;  /* 0x000000ff1616724b */ /* 0x000fe20000200000 */
[----:B------:R-:W-:Y:S01]  /*d450*/  FSETP.NEU.AND P0, PT, R17, -INF , PT ;  /* 0xff8000001100780b */ /* 0x000fe20003f0d000 */
[----:B------:R-:W-:Y:S01]  /*d460*/  FADD2 R124, R124.F32x2.HI_LO, RZ.F32 ;  /* 0x000000ff7c7c724b */ /* 0x000fe20000200000 */
[----:B------:R-:W-:Y:S01]  /*d470*/  SHF.L.U32 R0, R0, 0x1f, RZ ;  /* 0x0000001f00007819 */ /* 0x000fe200000006ff */
[----:B------:R-:W-:Y:S01]  /*d480*/  FADD2 R22, R22.F32x2.HI_LO, R130.F32x2.HI_LO ;  /* 0x000000821616724b */ /* 0x000fe20000000000 */
[----:B------:R-:W-:Y:S01]  /*d490*/  FSEL R3, R17, RZ, P0 ;  /* 0x000000ff11037208 */ /* 0x000fe20000000000 */
[----:B------:R-:W-:Y:S02]  /*d4a0*/  FADD2 R126, R126.F32x2.HI_LO, RZ.F32 ;  /* 0x000000ff7e7e724b */ /* 0x000fe40000200000 */
[----:B------:R-:W-:Y:S01]  /*d4b0*/  @!UP0 UIADD3 UR6, UPT, UPT, UR4, 0x7088, URZ ;  /* 0x0000708804068890 */ /* 0x000fe2000fffe0ff */
[----:B------:R-:W-:Y:S01]  /*d4c0*/  FADD2 R124, R124.F32x2.HI_LO, R132.F32x2.HI_LO ;  /* 0x000000847c7c724b */ /* 0x000fe20000000000 */
[----:B------:R-:W-:Y:S01]  /*d4d0*/  FSETP.NEU.AND P0, PT, R156, R3, PT ;  /* 0x000000039c00720b */ /* 0x000fe20003f0d000 */
[----:B------:R-:W-:-:S02]  /*d4e0*/  FADD2 R126, R126.F32x2.HI_LO, R134.F32x2.HI_LO ;  /* 0x000000867e7e724b */ /* 0x000fc40000000000 */
[----:B------:R-:W-:Y:S02]  /*d4f0*/  FADD2 R22, R22.F32x2.HI_LO, R138.F32x2.HI_LO ;  /* 0x0000008a1616724b */ /* 0x000fe40000000000 */
[----:B------:R-:W-:Y:S02]  /*d500*/  FADD2 R124, R124.F32x2.HI_LO, R140.F32x2.HI_LO ;  /* 0x0000008c7c7c724b */ /* 0x000fe40000000000 */
[----:B------:R-:W3:Y:S01]  /*d510*/  SYNCS.PHASECHK.TRANS64.TRYWAIT P2, [UR6], R0 ;  /* 0x00000000ff0075a7 */ /* 0x000ee20008041106 */
[----:B------:R-:W-:Y:S02]  /*d520*/  FADD2 R126, R126.F32x2.HI_LO, R142.F32x2.HI_LO ;  /* 0x0000008e7e7e724b */ /* 0x000fe40000000000 */
[----:B------:R-:W-:Y:S02]  /*d530*/  FADD2 R22, R22.F32x2.HI_LO, R146.F32x2.HI_LO ;  /* 0x000000921616724b */ /* 0x000fe40000000000 */
[----:B------:R-:W-:Y:S02]  /*d540*/  FADD2 R124, R124.F32x2.HI_LO, R148.F32x2.HI_LO ;  /* 0x000000947c7c724b */ /* 0x000fe40000000000 */
[----:B------:R-:W-:-:S02]  /*d550*/  FADD2 R126, R126.F32x2.HI_LO, R92.F32x2.HI_LO ;  /* 0x0000005c7e7e724b */ /* 0x000fc40000000000 */
[----:B------:R-:W-:Y:S02]  /*d560*/  FADD2 R22, R22.F32x2.HI_LO, R96.F32x2.HI_LO ;  /* 0x000000601616724b */ /* 0x000fe40000000000 */
[----:B------:R-:W-:Y:S02]  /*d570*/  FADD2 R124, R124.F32x2.HI_LO, R98.F32x2.HI_LO ;  /* 0x000000627c7c724b */ /* 0x000fe40000000000 */
[----:B------:R-:W-:Y:S02]  /*d580*/  FADD2 R126, R126.F32x2.HI_LO, R100.F32x2.HI_LO ;  /* 0x000000647e7e724b */ /* 0x000fe40000000000 */
[----:B------:R-:W-:Y:S01]  /*d590*/  FADD2 R22, R22.F32x2.HI_LO, R104.F32x2.HI_LO ;  /* 0x000000681616724b */ /* 0x000fe20000000000 */
[----:B---3--:R-:W-:Y:S06]  /*d5a0*/  @!P2 BRA `(.L_x_234) ;  /* 0x0000004800aca947 */ /* 0x008fec0003800000 */
.L_x_408:
[----:B------:R-:W-:Y:S01]  /*d5b0*/  BSSY.RECONVERGENT B0, `(.L_x_235) ;  /* 0x000000a000007945 */ /* 0x000fe20003800200 */
[----:B---3--:R-:W-:-:S03]  /*d5c0*/  MOV R5, 0x3f000000 ;  /* 0x3f00000000057802 */ /* 0x008fc60000000f00 */
[----:B------:R-:W-:Y:S05]  /*d5d0*/  @!P0 BRA `(.L_x_236) ;  /* 0x00000000001c8947 */ /* 0x000fea0003800000 */
[----:B------:R-:W-:-:S04]  /*d5e0*/  FADD R0, -R3, R156 ;  /* 0x0000009c03007221 */ /* 0x000fc80000000100 */
[----:B------:R-:W-:-:S05]  /*d5f0*/  FMUL R0, R0, UR37 ;  /* 0x0000002500007c20 */ /* 0x000fca0008400000 */
[----:B------:R-:W-:-:S13]  /*d600*/  FSETP.GEU.AND P0, PT, R0, -126, PT ;  /* 0xc2fc00000000780b */ /* 0x000fda0003f0e000 */
[----:B------:R-:W-:-:S04]  /*d610*/  @!P0 FMUL R0, R0, 0.5 ;  /* 0x3f00000000008820 */ /* 0x000fc80000400000 */
[----:B------:R-:W3:Y:S02]  /*d620*/  MUFU.EX2 R5, R0 ;  /* 0x0000000000057308 */ /* 0x000ee40000000800 */
[----:B---3--:R-:W-:-:S04]  /*d630*/  @!P0 FMUL R5, R5, R5 ;  /* 0x0000000505058220 */ /* 0x008fc80000400000 */
[----:B------:R-:W-:Y:S02]  /*d640*/  FMUL R5, R5, 0.5 ;  /* 0x3f00000005057820 */ /* 0x000fe40000400000 */
.L_x_236:
[----:B------:R-:W-:Y:S05]  /*d650*/  BSYNC.RECONVERGENT B0 ;  /* 0x0000000000007941 */ /* 0x000fea0003800200 */
.L_x_235:
[----:B--2---:R-:W2:Y:S04]  /*d660*/  LDL.LU.64 R34, [R1+0x10] ;  /* 0x0000100001227983 */ /* 0x004ea80000300a00 */
[----:B------:R-:W3:Y:S04]  /*d670*/  LDL.LU.64 R32, [R1+0x18] ;  /* 0x0000180001207983 */ /* 0x000ee80000300a00 */
[----:B------:R-:W4:Y:S04]  /*d680*/  LDL.LU.64 R30, [R1+0x28] ;  /* 0x00002800011e7983 */ /* 0x000f280000300a00 */
[----:B------:R-:W5:Y:S04]  /*d690*/  LDL.LU.64 R28, [R1+0x30] ;  /* 0x00003000011c7983 */ /* 0x000f680000300a00 */
[----:B------:R-:W5:Y:S04]  /*d6a0*/  LDL.LU.64 R26, [R1+0x38] ;  /* 0x00003800011a7983 */ /* 0x000f680000300a00 */
[----:B-1----:R-:W5:Y:S04]  /*d6b0*/  LDL.LU.64 R14, [R1+0x20] ;  /* 0x00002000010e7983 */ /* 0x002f680000300a00 */
[----:B------:R-:W5:Y:S04]  /*d6c0*/  LDL.LU.64 R24, [R1+0x48] ;  /* 0x0000480001187983 */ /* 0x000f680000300a00 */
[----:B------:R-:W5:Y:S04]  /*d6d0*/  LDL.LU.64 R20, [R1+0x50] ;  /* 0x0000500001147983 */ /* 0x000f680000300a00 */
[----:B------:R-:W5:Y:S04]  /*d6e0*/  LDL.LU.64 R12, [R1+0x58] ;  /* 0x00005800010c7983 */ /* 0x000f680000300a00 */
[----:B------:R-:W5:Y:S04]  /*d6f0*/  LDL.LU.64 R8, [R1+0x40] ;  /* 0x0000400001087983 */ /* 0x000f680000300a00 */
[----:B------:R-:W5:Y:S04]  /*d700*/  LDL.LU.64 R10, [R1+0x60] ;  /* 0x00006000010a7983 */ /* 0x000f680000300a00 */
[----:B------:R-:W5:Y:S01]  /*d710*/  LDL.LU.64 R6, [R1+0x68] ;  /* 0x0000680001067983 */ /* 0x000f620000300a00 */
[----:B------:R-:W-:-:S04]  /*d720*/  FMUL R16, R5, R16 ;  /* 0x0000001005107220 */ /* 0x000fc80000400000 */
[----:B------:R-:W-:-:S04]  /*d730*/  FADD2 R18, R16.F32, R18.F32x2.HI_LO ;  /* 0x000000121012724b */ /* 0x000fc80000040000 */
[----:B------:R-:W-:-:S04]  /*d740*/  FADD2 R18, R18.F32x2.HI_LO, R128.F32x2.HI_LO ;  /* 0x000000801212724b */ /* 0x000fc80000000000 */
[----:B------:R-:W-:-:S04]  /*d750*/  FADD2 R18, R18.F32x2.HI_LO, R136.F32x2.HI_LO ;  /* 0x000000881212724b */ /* 0x000fc80000000000 */
[----:B------:R-:W-:-:S04]  /*d760*/  FADD2 R18, R18.F32x2.HI_LO, R144.F32x2.HI_LO ;  /* 0x000000901212724b */ /* 0x000fc80000000000 */
[----:B------:R-:W-:Y:S02]  /*d770*/  FADD2 R18, R18.F32x2.HI_LO, R94.F32x2.HI_LO ;  /* 0x0000005e1212724b */ /* 0x000fe40000000000 */
[----:B------:R-:W-:Y:S02]  /*d780*/  FADD2 R124, R124.F32x2.HI_LO, R106.F32x2.HI_LO ;  /* 0x0000006a7c7c724b */ /* 0x000fe40000000000 */
[----:B------:R-:W-:Y:S02]  /*d790*/  FADD2 R126, R126.F32x2.HI_LO, R108.F32x2.HI_LO ;  /* 0x0000006c7e7e724b */ /* 0x000fe40000000000 */
[----:B------:R-:W-:Y:S02]  /*d7a0*/  FADD2 R18, R18.F32x2.HI_LO, R102.F32x2.HI_LO ;  /* 0x000000661212724b */ /* 0x000fe40000000000 */
[----:B------:R-:W-:Y:S02]  /*d7b0*/  FADD2 R22, R22.F32x2.HI_LO, R112.F32x2.HI_LO ;  /* 0x000000701616724b */ /* 0x000fe40000000000 */
[----:B------:R-:W-:-:S02]  /*d7c0*/  FADD2 R124, R124.F32x2.HI_LO, R114.F32x2.HI_LO ;  /* 0x000000727c7c724b */ /* 0x000fc40000000000 */
        /* <DEDUP_REMOVED lines=23> */
[----:B------:R-:W-:Y:S01]  /*d940*/  FADD2 R18, R18.F32x2.HI_LO, R186.F32x2.HI_LO ;  /* 0x000000ba1212724b */ /* 0x000fe20000000000 */
[----:B------:R-:W-:Y:S01]  /*d950*/  UISETP.NE.AND UP0, UPT, UR45, URZ, UPT ;  /* 0x000000ff2d00728c */ /* 0x000fe2000bf05270 */
[----:B--2---:R-:W-:-:S02]  /*d960*/  FADD2 R124, R124.F32x2.HI_LO, R34.F32x2.HI_LO ;  /* 0x000000227c7c724b */ /* 0x004fc40000000000 */
[----:B---3--:R-:W-:Y:S02]  /*d970*/  FADD2 R126, R126.F32x2.HI_LO, R32.F32x2.HI_LO ;  /* 0x000000207e7e724b */ /* 0x008fe40000000000 */
[----:B----4-:R-:W-:Y:S02]  /*d980*/  FADD2 R22, R22.F32x2.HI_LO, R30.F32x2.HI_LO ;  /* 0x0000001e1616724b */ /* 0x010fe40000000000 */
[----:B-----5:R-:W-:Y:S02]  /*d990*/  FADD2 R124, R124.F32x2.HI_LO, R28.F32x2.HI_LO ;  /* 0x0000001c7c7c724b */ /* 0x020fe40000000000 */
        /* <DEDUP_REMOVED lines=11> */
[----:B------:R-:W-:-:S04]  /*da50*/  FADD2 R18, R18.F32x2.HI_LO, R22.F32x2.HI_LO ;  /* 0x000000161212724b */ /* 0x000fc80000000000 */
[----:B------:R-:W-:-:S04]  /*da60*/  FADD2 R18, R18.F32x2.HI_LO, R124.F32x2.HI_LO ;  /* 0x0000007c1212724b */ /* 0x000fc80000000000 */
[----:B------:R-:W-:Y:S01]  /*da70*/  FADD R16, R18, R19 ;  /* 0x0000001312107221 */ /* 0x000fe20000000000 */
[----:B------:R-:W-:Y:S06]  /*da80*/  BRA.U UP0, `(.L_x_237) ;  /* 0x0000000100907547 */ /* 0x000fec000b800000 */
[----:B------:R-:W-:Y:S05]  /*da90*/  @P1 BRA `(.L_x_238) ;  /* 0x0000000000041947 */ /* 0x000fea0003800000 */
[----:B------:R-:W-:Y:S05]  /*daa0*/  BPT.TRAP 0x1 ;  /* 0x000000040000795c */ /* 0x000fea0000300000 */
.L_x_238:
[----:B------:R-:W-:Y:S01]  /*dab0*/  UISETP.NE.AND UP0, UPT, UR51, URZ, UPT ;  /* 0x000000ff3300728c */ /* 0x000fe2000bf05270 */
[----:B------:R-:W-:Y:S01]  /*dac0*/  IMAD.U32 R0, RZ, RZ, UR5 ;  /* 0x00000005ff007e24 */ /* 0x000fe2000f8e00ff */
[----:B------:R-:W-:Y:S01]  /*dad0*/  UIADD3 UR6, UPT, UPT, UR4, 0x7060, URZ ;  /* 0x0000706004067890 */ /* 0x000fe2000fffe0ff */
[----:B------:R-:W-:Y:S01]  /*dae0*/  IMAD.U32 R2, R2, 0x10000, RZ ;  /* 0x0001000002027824 */ /* 0x000fe200078e00ff */
[----:B------:R-:W-:Y:S02]  /*daf0*/  LOP3.LUT R60, R60, 0x3, RZ, 0xc0, !PT ;  /* 0x000000033c3c7812 */ /* 0x000fe400078ec0ff */
[----:B------:R-:W-:Y:S02]  /*db00*/  SHF.L.U32 R0, R0, 0x1f, RZ ;  /* 0x0000001f00007819 */ /* 0x000fe400000006ff */
[----:B------:R-:W-:-:S03]  /*db10*/  LOP3.LUT R2, R2, 0x600000, RZ, 0xc0, !PT ;  /* 0x0060000002027812 */ /* 0x000fc600078ec0ff */
[----:B------:R-:W-:Y:S01]  /*db20*/  @UP0 UIADD3 UR6, UPT, UPT, UR4, 0x7050, URZ ;  /* 0x0000705004060890 */ /* 0x000fe2000fffe0ff */
[----:B------:R-:W-:Y:S01]  /*db30*/  SHF.R.U32.HI R3, RZ, 0x15, R2 ;  /* 0x00000015ff037819 */ /* 0x000fe20000011602 */
[----:B------:R-:W-:-:S03]  /*db40*/  USEL UR4, URZ, 0x80, UP0 ;  /* 0x00000080ff047887 */ /* 0x000fc60008000000 */
[----:B------:R-:W-:-:S03]  /*db50*/  ISETP.NE.AND P0, PT, R60, R3, PT ;  /* 0x000000033c00720c */ /* 0x000fc60003f05270 */
[----:B------:R-:W-:Y:S01]  /*db60*/  LOP3.LUT R2, R2, UR4, RZ, 0xfc, !PT ;  /* 0x0000000402027c12 */ /* 0x000fe2000f8efcff */
[----:B------:R-:W1:Y:S02]  /*db70*/  SYNCS.PHASECHK.TRANS64.TRYWAIT P1, [UR6], R0 ;  /* 0x00000000ff0075a7 */ /* 0x000e640008021106 */
[----:B-1----:R-:W-:Y:S07]  /*db80*/  @!P1 BRA `(.L_x_239) ;  /* 0x00000044004c9947 */ /* 0x002fee0003800000 */
.L_x_410:
[----:B------:R-:W-:Y:S05]  /*db90*/  @!P0 BRA `(.L_x_240) ;  /* 0x0000000000408947 */ /* 0x000fea0003800000 */
[----:B------:R-:W-:Y:S01]  /*dba0*/  MOV R14, 0x8 ;  /* 0x00000008000e7802 */ /* 0x000fe20000000f00 */
[----:B------:R-:W2:Y:S01]  /*dbb0*/  LDCU.64 UR8, c[0x4][0xb0] ;  /* 0x01001600ff0877ac */ /* 0x000ea20008000a00 */
[----:B------:R-:W-:Y:S02]  /*dbc0*/  HFMA2 R12, -RZ, RZ, 0, 5.9604644775390625e-08 ;  /* 0x00000001ff0c7431 */ /* 0x000fe400000001ff */
[----:B------:R-:W-:Y:S01]  /*dbd0*/  IMAD.MOV.U32 R8, RZ, RZ, 0x1be ;  /* 0x000001beff087424 */ /* 0x000fe200078e00ff */
[----:B------:R-:W3:Y:S01]  /*dbe0*/  LDCU.64 UR6, c[0x4][0xb8] ;  /* 0x01001700ff0677ac */ /* 0x000ee20008000a00 */
[----:B------:R-:W4:Y:S01]  /*dbf0*/  LDC.64 R14, c[0x4][R14] ;  /* 0x010000000e0e7b82 */ /* 0x000f220000000a00 */
[----:B------:R-:W-:Y:S01]  /*dc00*/  IMAD.MOV.U32 R13, RZ, RZ, RZ ;  /* 0x000000ffff0d7224 */ /* 0x000fe200078e00ff */
[----:B------:R-:W5:Y:S01]  /*dc10*/  LDCU.64 UR4, c[0x4][0x18] ;  /* 0x01000300ff0477ac */ /* 0x000f620008000a00 */
[----:B--2---:R-:W-:Y:S01]  /*dc20*/  IMAD.U32 R4, RZ, RZ, UR8 ;  /* 0x00000008ff047e24 */ /* 0x004fe2000f8e00ff */
[----:B------:R-:W-:Y:S01]  /*dc30*/  MOV R5, UR9 ;  /* 0x0000000900057c02 */ /* 0x000fe20008000f00 */
[----:B---3--:R-:W-:Y:S01]  /*dc40*/  IMAD.U32 R6, RZ, RZ, UR6 ;  /* 0x00000006ff067e24 */ /* 0x008fe2000f8e00ff */
[----:B------:R-:W-:Y:S01]  /*dc50*/  MOV R7, UR7 ;  /* 0x0000000700077c02 */ /* 0x000fe20008000f00 */
[----:B-----5:R-:W-:Y:S01]  /*dc60*/  IMAD.U32 R10, RZ, RZ, UR4 ;  /* 0x00000004ff0a7e24 */ /* 0x020fe2000f8e00ff */
[----:B------:R-:W-:-:S02]  /*dc70*/  MOV R11, UR5 ;  /* 0x00000005000b7c02 */ /* 0x000fc40008000f00 */
[----:B------:R-:W-:-:S07]  /*dc80*/  LEPC R20, `(.L_x_240) ;  /* 0x000000001014794e */ /* 0x000fce0000000000 */
[----:B-1--4-:R-:W-:Y:S05]  /*dc90*/  CALL.ABS.NOINC R14 ;  /* 0x000000000e007343 */ /* 0x012fea0003c00000 */
.L_x_240:
[----:B------:R-:W-:Y:S05]  /*dca0*/  WARPSYNC.ALL ;  /* 0x0000000000007948 */ /* 0x000fea0003800000 */
[----:B------:R-:W-:-:S13]  /*dcb0*/  R2UR UR4, R2 ;  /* 0x00000000020472ca */ /* 0x000fda00000e0000 */
[----:B------:R2:W-:Y:S02]  /*dcc0*/  STTM.x2 tmem[UR4], R16 ;  /* 0x00000010000079ed */ /* 0x0005e400080c0004 */
.L_x_237:
[----:B------:R-:W-:Y:S01]  /*dcd0*/  UIADD3 UR4, UPT, UPT, UR45, 0x1, URZ ;  /* 0x000000012d047890 */ /* 0x000fe2000fffe0ff */
[----:B------:R-:W-:Y:S01]  /*dce0*/  MOV R156, R17 ;  /* 0x00000011009c7202 */ /* 0x000fe20000000f00 */
[----:B------:R-:W-:Y:S02]  /*dcf0*/  UIADD3 UR45, UPT, UPT, UR45, -0x1, URZ ;  /* 0xffffffff2d2d7890 */ /* 0x000fe4000fffe0ff */
[----:B------:R-:W-:-:S09]  /*dd00*/  UISETP.GT.AND UP0, UPT, UR4, 0x1, UPT ;  /* 0x000000010400788c */ /* 0x000fd2000bf04270 */
[----:B------:R-:W-:Y:S05]  /*dd10*/  BRA.U UP0, `(.L_x_241) ;  /* 0xffffffb900b07547 */ /* 0x000fea000b83ffff */
.L_x_220:
[----:B------:R-:W-:-:S09]  /*dd20*/  UISETP.NE.AND UP0, UPT, UR44, URZ, UPT ;  /* 0x000000ff2c00728c */ /* 0x000fd2000bf05270 */
[----:B------:R-:W-:Y:S05]  /*dd30*/  BRA.U UP0, `(.L_x_242) ;  /* 0x0000000100047547 */ /* 0x000fea000b800000 */
[----:B------:R-:W-:Y:S05]  /*dd40*/  BPT.TRAP 0x1 ;  /* 0x000000040000795c */ /* 0x000fea0000300000 */
.L_x_242:
[----:B------:R-:W3:Y:S01]  /*dd50*/  S2UR UR5, SR_CgaCtaId ;  /* 0x00000000000579c3 */ /* 0x000ee20000008800 */
[----:B------:R-:W-:Y:S01]  /*dd60*/  UISETP.NE.AND UP1, UPT, UR51, URZ, UPT ;  /* 0x000000ff3300728c */ /* 0x000fe2000bf25270 */
[----:B------:R-:W-:-:S03]  /*dd70*/  UMOV UR4, 0x400 ;  /* 0x0000040000047882 */ /* 0x000fc60000000000 */
[----:B------:R-:W-:-:S04]  /*dd80*/  USEL UR6, UR47, UR48, UP1 ;  /* 0x000000302f067287 */ /* 0x000fc80008800000 */
[----:B------:R-:W-:Y:S02]  /*dd90*/  ULOP3.LUT UR6, UR6, 0x1, URZ, 0x3c, !UPT ;  /* 0x0000000106067892 */ /* 0x000fe4000f8e3cff */
[----:B---3--:R-:W-:-:S04]  /*dda0*/  ULEA UR5, UR5, UR4, 0x18 ;  /* 0x0000000405057291 */ /* 0x008fc8000f8ec0ff */
[----:B------:R-:W-:Y:S02]  /*ddb0*/  UIADD3 UR4, UPT, UPT, UR5, 0x7080, URZ ;  /* 0x0000708005047890 */ /* 0x000fe4000fffe0ff */
[----:B------:R-:W-:-:S09]  /*ddc0*/  @UP1 UIADD3 UR4, UPT, UPT, UR5, 0x7070, URZ ;  /* 0x0000707005041890 */ /* 0x000fd2000fffe0ff */
[----:B------:R-:W-:Y:S01]  /*ddd0*/  SYNCS.ARRIVE.TRANS64.A1T0 RZ, [UR4], RZ ;  /* 0x000000ffffff79a7 */ /* 0x000fe20008100004 */
[----:B------:R-:W-:Y:S05]  /*dde0*/  BRA.U UP0, `(.L_x_243) ;  /* 0x0000000100047547 */ /* 0x000fea000b800000 */
[----:B------:R-:W-:Y:S05]  /*ddf0*/  BPT.TRAP 0x1 ;  /* 0x000000040000795c */ /* 0x000fea0000300000 */
.L_x_243:
[----:B------:R-:W-:Y:S01]  /*de00*/  UISETP.NE.AND UP0, UPT, UR51, URZ, UPT ;  /* 0x000000ff3300728c */ /* 0x000fe2000bf05270 */
[----:B-1----:R-:W-:Y:S01]  /*de10*/  MOV R3, UR6 ;  /* 0x0000000600037c02 */ /* 0x002fe20008000f00 */
[----:B------:R-:W-:-:S03]  /*de20*/  UIADD3 UR4, UPT, UPT, UR5, 0x7078, URZ ;  /* 0x0000707805047890 */ /* 0x000fc6000fffe0ff */
[----:B------:R-:W-:-:S06]  /*de30*/  SHF.L.U32 R3, R3, 0x1f, RZ ;  /* 0x0000001f03037819 */ /* 0x000fcc00000006ff */
[----:B------:R-:W-:Y:S02]  /*de40*/  @!UP0 UIADD3 UR4, UPT, UPT, UR5, 0x7088, URZ ;  /* 0x0000708805048890 */ /* 0x000fe4000fffe0ff */
[----:B------:R-:W-:-:S07]  /*de50*/  UISETP.GT.U32.AND UP0, UPT, UR43, 0x1, UPT ;  /* 0x000000012b00788c */ /* 0x000fce000bf04070 */
[----:B------:R-:W1:Y:S02]  /*de60*/  SYNCS.PHASECHK.TRANS64.TRYWAIT P0, [UR4], R3 ;  /* 0x00000003ff0075a7 */ /* 0x000e640008001104 */
[----:B-1----:R-:W-:Y:S05]  /*de70*/  @!P0 BRA `(.L_x_244) ;  /* 0x0000004000a88947 */ /* 0x002fea0003800000 */
.L_x_412:
[----:B------:R-:W-:Y:S05]  /*de80*/  BRA.U UP0, `(.L_x_245) ;  /* 0x0000000100087547 */ /* 0x000fea000b800000 */
[----:B------:R-:W-:Y:S05]  /*de90*/  BPT.TRAP 0x1 ;  /* 0x000000040000795c */ /* 0x000fea0000300000 */
[----:B------:R-:W-:Y:S05]  /*dea0*/  BPT.TRAP 0x1 ;  /* 0x000000040000795c */ /* 0x000fea0000300000 */
.L_x_245:
[----:B------:R-:W-:Y:S02]  /*deb0*/  UISETP.NE.AND UP0, UPT, UR51, URZ, UPT ;  /* 0x000000ff3300728c */ /* 0x000fe4000bf05270 */
[----:B------:R-:W-:Y:S02]  /*dec0*/  UIADD3 UR4, UPT, UPT, UR5, 0x7068, URZ ;  /* 0x0000706805047890 */ /* 0x000fe4000fffe0ff */
[----:B------:R-:W-:Y:S02]  /*ded0*/  USEL UR48, UR48, UR6, UP0 ;  /* 0x0000000630307287 */ /* 0x000fe40008000000 */
[----:B------:R-:W-:-:S05]  /*dee0*/  USEL UR47, UR6, UR47, UP0 ;  /* 0x0000002f062f7287 */ /* 0x000fca0008000000 */
[----:B------:R-:W-:-:S04]  /*def0*/  @UP0 UIADD3 UR4, UPT, UPT, UR5, 0x7058, URZ ;  /* 0x0000705805040890 */ /* 0x000fc8000fffe0ff */
[----:B------:R-:W-:-:S09]  /*df00*/  UPRMT UR4, UR39, 0x654, UR4 ;  /* 0x0000065427047896 */ /* 0x000fd20008000004 */
[----:B------:R-:W-:Y:S01]  /*df10*/  SYNCS.ARRIVE.TRANS64.RED.A1T0 RZ, [UR4], RZ ;  /* 0x000000ffffff79a7 */ /* 0x000fe20008100404 */
[----:B------:R-:W-:-:S04]  /*df20*/  USEL UR4, UR46, UR49, UP0 ;  /* 0x000000312e047287 */ /* 0x000fc80008000000 */
[----:B------:R-:W-:-:S04]  /*df30*/  ULOP3.LUT UR4, UR4, 0x1, URZ, 0x3c, !UPT ;  /* 0x0000000104047892 */ /* 0x000fc8000f8e3cff */
[----:B------:R-:W-:Y:S02]  /*df40*/  USEL UR46, UR4, UR46, UP0 ;  /* 0x0000002e042e7287 */ /* 0x000fe40008000000 */
[----:B------:R-:W-:-:S12]  /*df50*/  USEL UR49, UR49, UR4, UP0 ;  /* 0x0000000431317287 */ /* 0x000fd80008000000 */
.L_x_217:
[----:B------:R-:W3:Y:S01]  /*df60*/  LDCU UR5, c[0x0][0x370] ;  /* 0x00006e00ff0577ac */ /* 0x000ee20008000800 */
[----:B------:R-:W4:Y:S01]  /*df70*/  LDCU UR4, c[0x0][0x900] ;  /* 0x00012000ff0477ac */ /* 0x000f220008000800 */
[----:B---3--:R-:W-:-:S04]  /*df80*/  UIADD3 UR36, UPT, UPT, UR5, UR36, URZ ;  /* 0x0000002405247290 */ /* 0x008fc8000fffe0ff */
[----:B----4-:R-:W-:-:S09]  /*df90*/  UISETP.GE.AND UP0, UPT, UR36, UR4, UPT ;  /* 0x000000042400728c */ /* 0x010fd2000bf06270 */
[----:B------:R-:W-:Y:S05]  /*dfa0*/  BRA.U !UP0, `(.L_x_246) ;  /* 0xffffffb5087c7547 */ /* 0x000fea000b83ffff */
[----:B------:R-:W-:Y:S05]  /*dfb0*/  EXIT ;  /* 0x000000000000794d */ /* 0x000fea0003800000 */
.L_x_26:
[----:B------:R-:W-:-:S05]  /*dfc0*/  IMAD.MOV.U32 R3, RZ, RZ, -0x4 ;  /* 0xfffffffcff037424 */ /* 0x000fca00078e00ff */
[----:B------:R-:W-:-:S05]  /*dfd0*/  VIADDMNMX.U32 R0, R2, R3, 0x2, PT ;  /* 0x0000000202007446 */ /* 0x000fca0003800003 */
[----:B------:R-:W-:-:S04]  /*dfe0*/  IMAD.SHL.U32 R0, R0, 0x4, RZ ;  /* 0x0000000400007824 */ /* 0x000fc800078e00ff */
[----:B------:R-:W1:Y:S02]  /*dff0*/  LDC R2, c[0x2][R0] ;  /* 0x0080000000027b82 */ /* 0x000e640000000800 */
[----:B-1----:R-:W-:-:S04]  /*e000*/  SHF.R.S32.HI R3, RZ, 0x1f, R2 ;  /* 0x0000001fff037819 */ /* 0x002fc80000011402 */
.L_x_465:
[----:B------:R-:W-:Y:S05]  /*e010*/  BRX R2 -0xe020                                                                                                                                                                                                                                                                                                                                                                                                                                                                                                                                                                                          (*"BRANCH_TARGETS .L_x_466,.L_x_467,.L_x_468"*) ;  /* 0xffffff1c02f87949 */ /* 0x000fea000383ffff */
.L_x_468:
[----:B------:R-:W-:-:S08]  /*e020*/  NOP ;  /* 0x0000000000007918 */ /* 0x000fd00000000000 */
[----:B------:R-:W-:-:S00]  /*e030*/  USETMAXREG.DEALLOC.CTAPOOL 0x18 ;  /* 0x00000018000079c8 */ /* 0x000fc000080e0500 */
[----:B------:R-:W-:Y:S05]  /*e040*/  EXIT ;  /* 0x000000000000794d */ /* 0x000fea0003800000 */
.L_x_466:
[----:B------:R-:W-:-:S08]  /*e050*/  NOP ;  /* 0x0000000000007918 */ /* 0x000fd00000000000 */
[----:B------:R-:W1:-:S00]  /*e060*/  USETMAXREG.DEALLOC.CTAPOOL 0x20 ;  /* 0x00000020000079c8 */ /* 0x000e4000080e0500 */
[----:B-1----:R-:W1:Y:S02]  /*e070*/  LDC R0, c[0x0][0x900] ;  /* 0x00024000ff007b82 */ /* 0x002e640000000800 */
[----:B-1----:R-:W-:-:S13]  /*e080*/  ISETP.LE.AND P1, PT, R0, UR36, PT ;  /* 0x0000002400007c0c */ /* 0x002fda000bf23270 */
[----:B------:R-:W-:Y:S05]  /*e090*/  @P1 EXIT ;  /* 0x000000000000194d */ /* 0x000fea0003800000 */
[----:B------:R-:W-:Y:S01]  /*e0a0*/  HFMA2 R4, -RZ, RZ, 0, 5.9604644775390625e-08 ;  /* 0x00000001ff047431 */ /* 0x000fe200000001ff */
[----:B------:R-:W-:Y:S01]  /*e0b0*/  PLOP3.LUT P5, PT, P5, P6, PT, 0xf8, 0x8f ;  /* 0x00000000008f781c */ /* 0x000fe20002fadf70 */
[----:B------:R-:W1:Y:S01]  /*e0c0*/  LDCU.64 UR4, c[0x0][0x348] ;  /* 0x00006900ff0477ac */ /* 0x000e620008000a00 */
[----:B------:R-:W-:Y:S01]  /*e0d0*/  UPLOP3.LUT UP1, UPT, UP2, UP3, UPT, 0xf8, 0x8f ;  /* 0x00000000008f789c */ /* 0x000fe20001727f70 */
[----:B------:R-:W-:Y:S01]  /*e0e0*/  UMOV UR15, 0x1 ;  /* 0x00000001000f7882 */ /* 0x000fe20000000000 */
[----:B------:R-:W-:-:S09]  /*e0f0*/  UMOV UR22, URZ ;  /* 0x000000ff00167c82 */ /* 0x000fd20008000000 */
.L_x_344:
[----:B--2---:R-:W2:Y:S01]  /*e100*/  LDCU.64 UR6, c[0x0][0x908] ;  /* 0x00012100ff0677ac */ /* 0x004ea20008000a00 */
[----:B---3--:R-:W3:Y:S01]  /*e110*/  LDCU UR10, c[0x0][0x904] ;  /* 0x00012080ff0a77ac */ /* 0x008ee20008000800 */
[----:B------:R-:W4:Y:S01]  /*e120*/  LDCU.64 UR8, c[0x0][0x920] ;  /* 0x00012400ff0877ac */ /* 0x000f220008000a00 */
[----:B------:R-:W5:Y:S01]  /*e130*/  LDCU UR14, c[0x0][0x91c] ;  /* 0x00012380ff0e77ac */ /* 0x000f620008000800 */
[----:B--2---:R-:W-:-:S04]  /*e140*/  UIMAD.WIDE.U32 UR12, UR36, UR6, URZ ;  /* 0x00000006240c72a5 */ /* 0x004fc8000f8e00ff */
[----:B------:R-:W-:Y:S02]  /*e150*/  USHF.R.U32.HI UR13, URZ, UR7, UR13 ;  /* 0x00000007ff0d7299 */ /* 0x000fe4000801160d */
[----:B---3--:R-:W-:Y:S01]  /*e160*/  UISETP.NE.AND UP2, UPT, UR10, 0x1, UPT ;  /* 0x000000010a00788c */ /* 0x008fe2000bf45270 */
[----:B------:R-:W2:Y:S03]  /*e170*/  LDCU.64 UR6, c[0x0][0x380] ;  /* 0x00007000ff0677ac */ /* 0x000ea60008000a00 */
[----:B------:R-:W-:Y:S02]  /*e180*/  USEL UR13, UR36, UR13, !UP2 ;  /* 0x0000000d240d7287 */ /* 0x000fe4000d000000 */
[----:B-----5:R-:W-:Y:S02]  /*e190*/  UISETP.NE.AND UP2, UPT, UR14, 0x1, UPT ;  /* 0x000000010e00788c */ /* 0x020fe4000bf45270 */
[----:B----4-:R-:W-:-:S02]  /*e1a0*/  UIMAD.WIDE.U32 UR16, UR13, UR8, URZ ;  /* 0x000000080d1072a5 */ /* 0x010fc4000f8e00ff */
[----:B------:R-:W-:-:S05]  /*e1b0*/  UIADD3 UR8, UPT, UPT, -UR13, URZ, URZ ;  /* 0x000000ff0d087290 */ /* 0x000fca000fffe1ff */
[----:B------:R-:W-:Y:S02]  /*e1c0*/  UMOV UR11, UR17 ;  /* 0x00000011000b7c82 */ /* 0x000fe40008000000 */
[----:B------:R-:W-:Y:S02]  /*e1d0*/  USHF.R.U32.HI UR9, URZ, UR9, UR11 ;  /* 0x00000009ff097299 */ /* 0x000fe4000801160b */
[----:B------:R-:W-:Y:S02]  /*e1e0*/  UIMAD UR11, UR10, UR8, UR36 ;  /* 0x000000080a0b72a4 */ /* 0x000fe4000f8e0224 */
[----:B------:R-:W-:Y:S02]  /*e1f0*/  USEL UR12, UR13, UR9, !UP2 ;  /* 0x000000090d0c7287 */ /* 0x000fe4000d000000 */
[----:B--2---:R-:W-:Y:S02]  /*e200*/  UISETP.NE.AND UP2, UPT, UR7, URZ, UPT ;  /* 0x000000ff0700728c */ /* 0x004fe4000bf45270 */
[----:B------:R-:W-:-:S02]  /*e210*/  USHF.L.U32 UR11, UR11, 0x8, URZ ;  /* 0x000000080b0b7899 */ /* 0x000fc400080006ff */
[----:B------:R-:W-:Y:S02]  /*e220*/  UIADD3 UR8, UPT, UPT, -UR12, URZ, URZ ;  /* 0x000000ff0c087290 */ /* 0x000fe4000fffe1ff */
[----:B------:R-:W-:Y:S02]  /*e230*/  UISETP.GE.OR UP2, UPT, UR11, UR6, !UP2 ;  /* 0x000000060b00728c */ /* 0x000fe4000d746670 */
[----:B------:R-:W-:-:S07]  /*e240*/  UIMAD UR14, UR14, UR8, UR13 ;  /* 0x000000080e0e72a4 */ /* 0x000fce000f8e020d */
[----:B-1----:R-:W-:Y:S05]  /*e250*/  BRA.U UP2, `(.L_x_247) ;  /* 0x0000002902187547 */ /* 0x002fea000b800000 */
[----:B------:R-:W2:Y:S01]  /*e260*/  LDCU UR6, c[0x0][0x38c] ;  /* 0x00007180ff0677ac */ /* 0x000ea20008000800 */
[----:B------:R-:W-:Y:S01]  /*e270*/  BSSY.RECONVERGENT B0, `(.L_x_248) ;  /* 0x0000028000007945 */ /* 0x000fe20003800200 */
[----:B------:R-:W3:Y:S01]  /*e280*/  LDCU.64 UR8, c[0x0][0x910] ;  /* 0x00012200ff0877ac */ /* 0x000ee20008000a00 */
[----:B------:R-:W4:Y:S01]  /*e290*/  LDCU UR10, c[0x0][0x918] ;  /* 0x00012300ff0a77ac */ /* 0x000f220008000800 */
[----:B--2---:R-:W-:Y:S01]  /*e2a0*/  IMAD.U32 R3, RZ, RZ, UR6 ;  /* 0x00000006ff037e24 */ /* 0x004fe2000f8e00ff */
[----:B---3--:R-:W-:-:S04]  /*e2b0*/  UIMAD.WIDE.U32 UR16, UR12, UR9, URZ ;  /* 0x000000090c1072a5 */ /* 0x008fc8000f8e00ff */
[----:B------:R-:W-:Y:S01]  /*e2c0*/  IABS R3, R3 ;  /* 0x0000000300037213 */ /* 0x000fe20000000000 */
[----:B------:R-:W-:-:S03]  /*e2d0*/  UISETP.NE.AND UP2, UPT, UR8, 0x1, UPT ;  /* 0x000000010800788c */ /* 0x000fc6000bf45270 */
[----:B------:R-:W2:Y:S01]  /*e2e0*/  I2F.RP R0, R3 ;  /* 0x0000000300007306 */ /* 0x000ea20000209400 */
[----:B------:R-:W-:Y:S02]  /*e2f0*/  UMOV UR9, UR17 ;  /* 0x0000001100097c82 */ /* 0x000fe40008000000 */
[----:B----4-:R-:W-:-:S04]  /*e300*/  USHF.R.U32.HI UR9, URZ, UR10, UR9 ;  /* 0x0000000aff097299 */ /* 0x010fc80008011609 */
[----:B------:R-:W-:Y:S02]  /*e310*/  USEL UR9, UR12, UR9, !UP2 ;  /* 0x000000090c097287 */ /* 0x000fe4000d000000 */
[----:B------:R-:W-:Y:S02]  /*e320*/  UISETP.NE.AND UP2, UPT, UR6, URZ, UPT ;  /* 0x000000ff0600728c */ /* 0x000fe4000bf45270 */
[----:B------:R-:W-:Y:S01]  /*e330*/  UIADD3 UR9, UPT, UPT, -UR9, URZ, URZ ;  /* 0x000000ff09097290 */ /* 0x000fe2000fffe1ff */
[----:B--2---:R-:W2:Y:S03]  /*e340*/  MUFU.RCP R6, R0 ;  /* 0x0000000000067308 */ /* 0x004ea60000001000 */
[----:B------:R-:W-:-:S04]  /*e350*/  UIMAD UR12, UR8, UR9, UR12 ;  /* 0x00000009080c72a4 */ /* 0x000fc8000f8e020c */
[----:B------:R-:W-:-:S04]  /*e360*/  ULOP3.LUT UR8, UR12, UR6, URZ, 0x3c, !UPT ;  /* 0x000000060c087292 */ /* 0x000fc8000f8e3cff */
[----:B------:R-:W-:Y:S01]  /*e370*/  UISETP.GE.AND UP3, UPT, UR8, URZ, UPT ;  /* 0x000000ff0800728c */ /* 0x000fe2000bf66270 */
[----:B--2---:R-:W-:Y:S02]  /*e380*/  IADD3 R6, PT, PT, R6, 0xffffffe, RZ ;  /* 0x0ffffffe06067810 */ /* 0x004fe40007ffe0ff */
[----:B------:R-:W-:Y:S02]  /*e390*/  MOV R0, UR12 ;  /* 0x0000000c00007c02 */ /* 0x000fe40008000f00 */
[----:B------:R-:W2:Y:S02]  /*e3a0*/  F2I.FTZ.U32.TRUNC.NTZ R7, R6 ;  /* 0x0000000600077305 */ /* 0x000ea4000021f000 */
[----:B------:R-:W-:Y:S01]  /*e3b0*/  IABS R0, R0 ;  /* 0x0000000000007213 */ /* 0x000fe20000000000 */
[----:B--2---:R-:W-:Y:S02]  /*e3c0*/  IMAD.MOV R2, RZ, RZ, -R7 ;  /* 0x000000ffff027224 */ /* 0x004fe400078e0a07 */
[----:B------:R-:W-:-:S02]  /*e3d0*/  IMAD.MOV.U32 R6, RZ, RZ, RZ ;  /* 0x000000ffff067224 */ /* 0x000fc400078e00ff */
[----:B------:R-:W-:-:S04]  /*e3e0*/  IMAD R2, R2, R3, RZ ;  /* 0x0000000302027224 */ /* 0x000fc800078e02ff */
[----:B------:R-:W-:-:S06]  /*e3f0*/  IMAD.HI.U32 R2, R7, R2, R6 ;  /* 0x0000000207027227 */ /* 0x000fcc00078e0006 */
[----:B------:R-:W-:-:S05]  /*e400*/  IMAD.HI.U32 R5, R2, R0, RZ ;  /* 0x0000000002057227 */ /* 0x000fca00078e00ff */
[----:B------:R-:W-:-:S05]  /*e410*/  IADD3 R2, PT, PT, -R5, RZ, RZ ;  /* 0x000000ff05027210 */ /* 0x000fca0007ffe1ff */
[----:B------:R-:W-:-:S05]  /*e420*/  IMAD R0, R3, R2, R0 ;  /* 0x0000000203007224 */ /* 0x000fca00078e0200 */
[----:B------:R-:W-:-:S13]  /*e430*/  ISETP.GT.U32.AND P1, PT, R3, R0, PT ;  /* 0x000000000300720c */ /* 0x000fda0003f24070 */
[----:B------:R-:W-:Y:S01]  /*e440*/  @!P1 IMAD.IADD R0, R0, 0x1, -R3 ;  /* 0x0000000100009824 */ /* 0x000fe200078e0a03 */
[----:B------:R-:W-:-:S04]  /*e450*/  @!P1 IADD3 R5, PT, PT, R5, 0x1, RZ ;  /* 0x0000000105059810 */ /* 0x000fc80007ffe0ff */
[----:B------:R-:W-:-:S13]  /*e460*/  ISETP.GE.U32.AND P2, PT, R0, R3, PT ;  /* 0x000000030000720c */ /* 0x000fda0003f46070 */
[----:B------:R-:W-:-:S05]  /*e470*/  @P2 VIADD R5, R5, 0x1 ;  /* 0x0000000105052836 */ /* 0x000fca0000000000 */
[----:B------:R-:W-:-:S13]  /*e480*/  R2UR UR13, R5 ;  /* 0x00000000050d72ca */ /* 0x000fda00000e0000 */
[----:B------:R-:W-:Y:S02]  /*e490*/  @!UP3 UIADD3 UR13, UPT, UPT, -UR13, URZ, URZ ;  /* 0x000000ff0d0db290 */ /* 0x000fe4000fffe1ff */
[----:B------:R-:W-:-:S04]  /*e4a0*/  @!UP2 ULOP3.LUT UR13, URZ, UR6, URZ, 0x33, !UPT ;  /* 0x00000006ff0da292 */ /* 0x000fc8000f8e33ff */
[----:B------:R-:W-:-:S04]  /*e4b0*/  UIADD3 UR8, UPT, UPT, -UR13, URZ, URZ ;  /* 0x000000ff0d087290 */ /* 0x000fc8000fffe1ff */
[----:B------:R-:W-:Y:S01]  /*e4c0*/  UIMAD UR12, UR6, UR8, UR12 ;  /* 0x00000008060c72a4 */ /* 0x000fe2000f8e020c */
[----:B------:R-:W-:Y:S11]  /*e4d0*/  @!P3 BRA `(.L_x_249) ;  /* 0x000000000004b947 */ /* 0x000ff60003800000 */
[----:B-1----:R-:W-:Y:S05]  /*e4e0*/  BPT.TRAP 0x1 ;  /* 0x000000040000795c */ /* 0x002fea0000300000 */
.L_x_249:
[----:B-1----:R-:W-:Y:S05]  /*e4f0*/  BSYNC.RECONVERGENT B0 ;  /* 0x0000000000007941 */ /* 0x002fea0003800200 */
.L_x_248:
[----:B------:R-:W1:Y:S01]  /*e500*/  S2UR UR8, SR_CgaCtaId ;  /* 0x00000000000879c3 */ /* 0x000e620000008800 */
[----:B------:R-:W-:Y:S01]  /*e510*/  UMOV UR6, 0x400 ;  /* 0x0000040000067882 */ /* 0x000fe20000000000 */
[----:B------:R-:W-:Y:S02]  /*e520*/  SHF.L.U32 R6, R4, 0x1f, RZ ;  /* 0x0000001f04067819 */ /* 0x000fe400000006ff */
[----:B------:R-:W-:Y:S01]  /*e530*/  @!P0 MOV R0, 0x1000 ;  /* 0x0000100000008802 */ /* 0x000fe20000000f00 */
[----:B-1----:R-:W-:-:S09]  /*e540*/  ULEA UR8, UR8, UR6, 0x18 ;  /* 0x0000000608087291 */ /* 0x002fd2000f8ec0ff */
[----:B------:R-:W1:Y:S02]  /*e550*/  SYNCS.PHASECHK.TRANS64.TRYWAIT P1, [UR8+0x7010], R6 ;  /* 0x00701006ff0075a7 */ /* 0x000e640008021108 */
[----:B-1----:R-:W-:Y:S05]  /*e560*/  @!P1 BRA `(.L_x_250) ;  /* 0x0000003c00049947 */ /* 0x002fea0003800000 */
.L_x_414:
[----:B------:R2:W-:Y:S01]  /*e570*/  @!P0 SYNCS.ARRIVE.TRANS64 RZ, [UR8+0x7000], R0 ;  /* 0x00700000ffff89a7 */ /* 0x0005e20008000008 */
[----:B------:R-:W-:Y:S04]  /*e580*/  BSSY.RECONVERGENT B0, `(.L_x_251) ;  /* 0x0000003000007945 */ /* 0x000fe80003800200 */
[----:B------:R-:W-:Y:S05]  /*e590*/  @!P5 BRA `(.L_x_252) ;  /* 0x000000000004d947 */ /* 0x000fea0003800000 */
[----:B------:R-:W-:Y:S05]  /*e5a0*/  BPT.TRAP 0x1 ;  /* 0x000000040000795c */ /* 0x000fea0000300000 */
.L_x_252:
[----:B------:R-:W-:Y:S05]  /*e5b0*/  BSYNC.RECONVERGENT B0 ;  /* 0x0000000000007941 */ /* 0x000fea0003800200 */
.L_x_251:
[----:B-1----:R-:W1:Y:S01]  /*e5c0*/  S2R R3, SR_TID.X ;  /* 0x0000000000037919 */ /* 0x002e620000002100 */
[----:B------:R-:W-:Y:S01]  /*e5d0*/  BSSY.RECONVERGENT B0, `(.L_x_253) ;  /* 0x0000005000007945 */ /* 0x000fe20003800200 */
[----:B-1----:R-:W-:-:S04]  /*e5e0*/  LOP3.LUT P2, RZ, R3, 0x1f, RZ, 0xc0, !PT ;  /* 0x0000001f03ff7812 */ /* 0x002fc8000784c0ff */
[----:B------:R-:W-:-:S13]  /*e5f0*/  PLOP3.LUT P2, PT, P2, P0, PT, 0x8f, 0xf8 ;  /* 0x0000000000f8781c */ /* 0x000fda0001741177 */
[----:B------:R-:W-:Y:S05]  /*e600*/  @P2 BRA `(.L_x_254) ;  /* 0x0000000000042947 */ /* 0x000fea0003800000 */
[----:B------:R-:W-:Y:S05]  /*e610*/  BPT.TRAP 0x1 ;  /* 0x000000040000795c */ /* 0x000fea0000300000 */
.L_x_254:
[----:B------:R-:W-:Y:S05]  /*e620*/  BSYNC.RECONVERGENT B0 ;  /* 0x0000000000007941 */ /* 0x000fea0003800200 */
.L_x_253:
[----:B------:R-:W-:Y:S02]  /*e630*/  UIADD3 UR18, UP2, UPT, UR4, 0x80, URZ ;  /* 0x0000008004127890 */ /* 0x000fe4000ff5e0ff */
[----:B------:R-:W-:Y:S02]  /*e640*/  UIADD3 UR9, UPT, UPT, UR8, 0x7000, URZ ;  /* 0x0000700008097890 */ /* 0x000fe4000fffe0ff */
[----:B------:R-:W-:Y:S01]  /*e650*/  UIADD3.X UR19, UPT, UPT, URZ, UR5, URZ, UP2, !UPT ;  /* 0x00000005ff137290 */ /* 0x000fe200097fe4ff */
[----:B------:R-:W-:Y:S01]  /*e660*/  UMOV UR16, 0x0 ;  /* 0x0000000000107882 */ /* 0x000fe20000000000 */
[----:B------:R-:W-:Y:S01]  /*e670*/  UMOV UR17, 0x10000000 ;  /* 0x1000000000117882 */ /* 0x000fe20000000000 */
[----:B------:R-:W-:-:S06]  /*e680*/  UMOV UR10, URZ ;  /* 0x000000ff000a7c82 */ /* 0x000fcc0008000000 */
[----:B------:R1:W-:Y:S02]  /*e690*/  UTMALDG.5D [UR8], [UR18], desc[UR16] ;  /* 0x00001008120075b4 */ /* 0x0003e40008021000 */
[----:B-1----:R-:W-:Y:S05]  /*e6a0*/  BRA.U !UP0, `(.L_x_255) ;  /* 0x0000000108047547 */ /* 0x002fea000b800000 */
[----:B------:R-:W-:Y:S05]  /*e6b0*/  BPT.TRAP 0x1 ;  /* 0x000000040000795c */ /* 0x000fea0000300000 */
.L_x_255:
[----:B------:R-:W-:Y:S01]  /*e6c0*/  ULEA UR17, UR22, UR8, 0x3 ;  /* 0x0000000816117291 */ /* 0x000fe2000f8e18ff */
[----:B------:R-:W-:Y:S01]  /*e6d0*/  IMAD.U32 R5, RZ, RZ, UR15 ;  /* 0x0000000fff057e24 */ /* 0x000fe2000f8e00ff */
[----:B------:R-:W-:-:S04]  /*e6e0*/  @!P0 MOV R2, 0x1000 ;  /* 0x0000100000028802 */ /* 0x000fc80000000f00 */
[----:B------:R-:W-:-:S04]  /*e6f0*/  SHF.L.U32 R5, R5, 0x1f, RZ ;  /* 0x0000001f05057819 */ /* 0x000fc800000006ff */
[----:B------:R-:W1:Y:S02]  /*e700*/  SYNCS.PHASECHK.TRANS64.TRYWAIT P1, [UR17+0x7038], R5 ;  /* 0x00703805ff0075a7 */ /* 0x000e640008021111 */
[----:B-1----:R-:W-:Y:S05]  /*e710*/  @!P1 BRA `(.L_x_256) ;  /* 0x0000003800b09947 */ /* 0x002fea0003800000 */
.L_x_416:
[----:B------:R3:W-:Y:S01]  /*e720*/  @!P0 SYNCS.ARRIVE.TRANS64 RZ, [UR17+0x7020], R2 ;  /* 0x00702002ffff89a7 */ /* 0x0007e20008000011 */
[----:B------:R-:W-:Y:S05]  /*e730*/  BRA.U !UP1, `(.L_x_257) ;  /* 0x0000000109047547 */ /* 0x000fea000b800000 */
[----:B------:R-:W-:Y:S05]  /*e740*/  BPT.TRAP 0x1 ;  /* 0x000000040000795c */ /* 0x000fea0000300000 */
.L_x_257:
[----:B---3--:R-:W-:Y:S01]  /*e750*/  LOP3.LUT P1, R2, R3, 0x1f, RZ, 0xc0, !PT ;  /* 0x0000001f03027812 */ /* 0x008fe2000782c0ff */
[----:B------:R-:W-:Y:S03]  /*e760*/  BSSY.RECONVERGENT B0, `(.L_x_258) ;  /* 0x0000004000007945 */ /* 0x000fe60003800200 */
[----:B------:R-:W-:-:S13]  /*e770*/  PLOP3.LUT P1, PT, P1, P0, PT, 0x8f, 0xf8 ;  /* 0x0000000000f8781c */ /* 0x000fda0000f21177 */
[----:B------:R-:W-:Y:S05]  /*e780*/  @P1 BRA `(.L_x_259) ;  /* 0x0000000000041947 */ /* 0x000fea0003800000 */
[----:B------:R-:W-:Y:S05]  /*e790*/  BPT.TRAP 0x1 ;  /* 0x000000040000795c */ /* 0x000fea0000300000 */
.L_x_259:
[----:B------:R-:W-:Y:S05]  /*e7a0*/  BSYNC.RECONVERGENT B0 ;  /* 0x0000000000007941 */ /* 0x000fea0003800200 */
.L_x_258:
[----:B------:R-:W-:Y:S01]  /*e7b0*/  ULEA UR16, UR22, UR8, 0xc ;  /* 0x0000000816107291 */ /* 0x000fe2000f8e60ff */
[----:B------:R-:W-:Y:S01]  /*e7c0*/  BSSY.RECONVERGENT B0, `(.L_x_260) ;  /* 0x0000013000007945 */ /* 0x000fe20003800200 */
[----:B------:R-:W-:Y:S02]  /*e7d0*/  UIADD3 UR26, UP2, UPT, UR4, 0x180, URZ ;  /* 0x00000180041a7890 */ /* 0x000fe4000ff5e0ff */
[----:B------:R-:W-:Y:S02]  /*e7e0*/  UIADD3 UR6, UPT, UPT, UR22, 0x1, URZ ;  /* 0x0000000116067890 */ /* 0x000fe4000fffe0ff */
[----:B------:R-:W-:Y:S02]  /*e7f0*/  UIADD3 UR17, UPT, UPT, UR17, 0x7020, URZ ;  /* 0x0000702011117890 */ /* 0x000fe4000fffe0ff */
[----:B------:R-:W-:Y:S02]  /*e800*/  UIADD3 UR16, UPT, UPT, UR16, 0x2000, URZ ;  /* 0x0000200010107890 */ /* 0x000fe4000fffe0ff */
[----:B------:R-:W-:-:S02]  /*e810*/  UIADD3.X UR27, UPT, UPT, URZ, UR5, URZ, UP2, !UPT ;  /* 0x00000005ff1b7290 */ /* 0x000fc400097fe4ff */
[----:B------:R-:W-:Y:S01]  /*e820*/  UISETP.NE.AND UP2, UPT, UR6, 0x3, UPT ;  /* 0x000000030600788c */ /* 0x000fe2000bf45270 */
[----:B------:R-:W-:Y:S01]  /*e830*/  UMOV UR24, 0x0 ;  /* 0x0000000000187882 */ /* 0x000fe20000000000 */
[----:B------:R-:W-:Y:S02]  /*e840*/  UMOV UR25, 0x10000000 ;  /* 0x1000000000197882 */ /* 0x000fe40000000000 */
[----:B------:R-:W-:Y:S01]  /*e850*/  USEL UR9, URZ, 0x1, UP2 ;  /* 0x00000001ff097887 */ /* 0x000fe20009000000 */
[----:B------:R-:W-:Y:S01]  /*e860*/  UMOV UR18, URZ ;  /* 0x000000ff00127c82 */ /* 0x000fe20008000000 */
[----:B------:R-:W-:Y:S01]  /*e870*/  UMOV UR19, URZ ;  /* 0x000000ff00137c82 */ /* 0x000fe20008000000 */
[----:B------:R-:W-:Y:S01]  /*e880*/  UMOV UR20, UR13 ;  /* 0x0000000d00147c82 */ /* 0x000fe20008000000 */
[----:B------:R-:W-:Y:S01]  /*e890*/  UMOV UR21, UR14 ;  /* 0x0000000e00157c82 */ /* 0x000fe20008000000 */
[----:B------:R-:W-:Y:S01]  /*e8a0*/  USEL UR6, UR6, URZ, UP2 ;  /* 0x000000ff06067287 */ /* 0x000fe20009000000 */
[----:B------:R3:W-:Y:S01]  /*e8b0*/  UTMALDG.4D [UR16], [UR26], desc[UR24] ;  /* 0x000018101a0075b4 */ /* 0x0007e20008019000 */
[----:B------:R-:W-:Y:S01]  /*e8c0*/  ULOP3.LUT UR15, UR15, UR9, URZ, 0x3c, !UPT ;  /* 0x000000090f0f7292 */ /* 0x000fe2000f8e3cff */
[----:B---3--:R-:W-:Y:S06]  /*e8d0*/  @!P3 BRA `(.L_x_261) ;  /* 0x000000000004b947 */ /* 0x008fec0003800000 */
[----:B------:R-:W-:Y:S05]  /*e8e0*/  BPT.TRAP 0x1 ;  /* 0x000000040000795c */ /* 0x000fea0000300000 */
.L_x_261:
[----:B------:R-:W-:Y:S05]  /*e8f0*/  BSYNC.RECONVERGENT B0 ;  /* 0x0000000000007941 */ /* 0x000fea0003800200 */
.L_x_260:
[----:B------:R-:W3:Y:S01]  /*e900*/  SYNCS.PHASECHK.TRANS64.TRYWAIT P1, [UR8+0x7018], R6 ;  /* 0x00701806ff0075a7 */ /* 0x000ee20008021108 */
[----:B-12---:R-:W-:Y:S01]  /*e910*/  @!P0 MOV R0, 0x1000 ;  /* 0x0000100000008802 */ /* 0x006fe20000000f00 */
[----:B---3--:R-:W-:Y:S06]  /*e920*/  @!P1 BRA `(.L_x_262) ;  /* 0x0000003800449947 */ /* 0x008fec0003800000 */
.L_x_418:
[----:B------:R2:W-:Y:S01]  /*e930*/  @!P0 SYNCS.ARRIVE.TRANS64 RZ, [UR8+0x7008], R0 ;  /* 0x00700800ffff89a7 */ /* 0x0005e20008000008 */
[----:B------:R-:W-:Y:S04]  /*e940*/  BSSY.RECONVERGENT B0, `(.L_x_263) ;  /* 0x0000003000007945 */ /* 0x000fe80003800200 */
[----:B------:R-:W-:Y:S05]  /*e950*/  @!P5 BRA `(.L_x_264) ;  /* 0x000000000004d947 */ /* 0x000fea0003800000 */
[----:B------:R-:W-:Y:S05]  /*e960*/  BPT.TRAP 0x1 ;  /* 0x000000040000795c */ /* 0x000fea0000300000 */
.L_x_264:
[----:B------:R-:W-:Y:S05]  /*e970*/  BSYNC.RECONVERGENT B0 ;  /* 0x0000000000007941 */ /* 0x000fea0003800200 */
.L_x_263:
[----:B------:R-:W-:Y:S01]  /*e980*/  ISETP.EQ.OR P1, PT, R2, RZ, P0 ;  /* 0x000000ff0200720c */ /* 0x000fe20000722670 */
[----:B------:R-:W-:-:S12]  /*e990*/  BSSY.RECONVERGENT B0, `(.L_x_265) ;  /* 0x0000003000007945 */ /* 0x000fd80003800200 */
[----:B------:R-:W-:Y:S05]  /*e9a0*/  @P1 BRA `(.L_x_266) ;  /* 0x0000000000041947 */ /* 0x000fea0003800000 */
[----:B------:R-:W-:Y:S05]  /*e9b0*/  BPT.TRAP 0x1 ;  /* 0x000000040000795c */ /* 0x000fea0000300000 */
.L_x_266:
[----:B------:R-:W-:Y:S05]  /*e9c0*/  BSYNC.RECONVERGENT B0 ;  /* 0x0000000000007941 */ /* 0x000fea0003800200 */
.L_x_265:
[----:B------:R-:W-:Y:S02]  /*e9d0*/  UIADD3 UR10, UP2, UPT, UR4, 0x80, URZ ;  /* 0x00000080040a7890 */ /* 0x000fe4000ff5e0ff */
[----:B------:R-:W-:Y:S02]  /*e9e0*/  UIADD3 UR19, UPT, UPT, UR11, 0x80, URZ ;  /* 0x000000800b137890 */ /* 0x000fe4000fffe0ff */
[----:B------:R-:W-:Y:S02]  /*e9f0*/  UIADD3 UR16, UPT, UPT, UR8, 0x1000, URZ ;  /* 0x0000100008107890 */ /* 0x000fe4000fffe0ff */
[----:B------:R-:W-:Y:S02]  /*ea00*/  UIADD3 UR17, UPT, UPT, UR8, 0x7008, URZ ;  /* 0x0000700808117890 */ /* 0x000fe4000fffe0ff */
[----:B------:R-:W-:Y:S01]  /*ea10*/  UIADD3.X UR11, UPT, UPT, URZ, UR5, URZ, UP2, !UPT ;  /* 0x00000005ff0b7290 */ /* 0x000fe200097fe4ff */
[----:B------:R-:W-:Y:S01]  /*ea20*/  UMOV UR24, 0x0 ;  /* 0x0000000000187882 */ /* 0x000fe20000000000 */
[----:B------:R-:W-:Y:S01]  /*ea30*/  UMOV UR25, 0x10000000 ;  /* 0x1000000000197882 */ /* 0x000fe20000000000 */
[----:B------:R-:W-:Y:S01]  /*ea40*/  UMOV UR18, URZ ;  /* 0x000000ff00127c82 */ /* 0x000fe20008000000 */
[----:B------:R-:W-:Y:S01]  /*ea50*/  UMOV UR20, UR12 ;  /* 0x0000000c00147c82 */ /* 0x000fe20008000000 */
[----:B------:R-:W-:Y:S01]  /*ea60*/  UMOV UR21, UR13 ;  /* 0x0000000d00157c82 */ /* 0x000fe20008000000 */
[----:B------:R-:W-:-:S03]  /*ea70*/  UMOV UR22, UR14 ;  /* 0x0000000e00167c82 */ /* 0x000fc60008000000 */
[----:B------:R3:W-:Y:S02]  /*ea80*/  UTMALDG.5D [UR16], [UR10], desc[UR24] ;  /* 0x000018100a0075b4 */ /* 0x0007e40008021000 */
[----:B---3--:R-:W-:Y:S05]  /*ea90*/  BRA.U !UP0, `(.L_x_267) ;  /* 0x0000000108047547 */ /* 0x008fea000b800000 */
[----:B------:R-:W-:Y:S05]  /*eaa0*/  BPT.TRAP 0x1 ;  /* 0x000000040000795c */ /* 0x000fea0000300000 */
.L_x_267:
[----:B------:R-:W-:Y:S01]  /*eab0*/  ULEA UR17, UR6, UR8, 0x3 ;  /* 0x0000000806117291 */ /* 0x000fe2000f8e18ff */
[----:B-1----:R-:W-:Y:S01]  /*eac0*/  IMAD.U32 R3, RZ, RZ, UR15 ;  /* 0x0000000fff037e24 */ /* 0x002fe2000f8e00ff */
[----:B------:R-:W-:-:S04]  /*ead0*/  @!P0 MOV R2, 0x1000 ;  /* 0x0000100000028802 */ /* 0x000fc80000000f00 */
[----:B------:R-:W-:-:S04]  /*eae0*/  SHF.L.U32 R3, R3, 0x1f, RZ ;  /* 0x0000001f03037819 */ /* 0x000fc800000006ff */
[----:B------:R-:W1:Y:S02]  /*eaf0*/  SYNCS.PHASECHK.TRANS64.TRYWAIT P1, [UR17+0x7038], R3 ;  /* 0x00703803ff0075a7 */ /* 0x000e640008021111 */
[----:B-1----:R-:W-:Y:S05]  /*eb00*/  @!P1 BRA `(.L_x_268) ;  /* 0x0000003400e49947 */ /* 0x002fea0003800000 */
.L_x_420:
[----:B------:R3:W-:Y:S01]  /*eb10*/  @!P0 SYNCS.ARRIVE.TRANS64 RZ, [UR17+0x7020], R2 ;  /* 0x00702002ffff89a7 */ /* 0x0007e20008000011 */
[----:B------:R-:W-:Y:S05]  /*eb20*/  BRA.U !UP1, `(.L_x_269) ;  /* 0x0000000109047547 */ /* 0x000fea000b800000 */
[----:B------:R-:W-:Y:S05]  /*eb30*/  BPT.TRAP 0x1 ;  /* 0x000000040000795c */ /* 0x000fea0000300000 */
.L_x_269:
[----:B------:R-:W-:Y:S04]  /*eb40*/  BSSY.RECONVERGENT B0, `(.L_x_270) ;  /* 0x0000003000007945 */ /* 0x000fe80003800200 */
[----:B------:R-:W-:Y:S05]  /*eb50*/  @P2 BRA `(.L_x_271) ;  /* 0x0000000000042947 */ /* 0x000fea0003800000 */
[----:B------:R-:W-:Y:S05]  /*eb60*/  BPT.TRAP 0x1 ;  /* 0x000000040000795c */ /* 0x000fea0000300000 */
.L_x_271:
[----:B------:R-:W-:Y:S05]  /*eb70*/  BSYNC.RECONVERGENT B0 ;  /* 0x0000000000007941 */ /* 0x000fea0003800200 */
.L_x_270:
[----:B------:R-:W-:Y:S01]  /*eb80*/  ULEA UR16, UR6, UR8, 0xc ;  /* 0x0000000806107291 */ /* 0x000fe2000f8e60ff */
[----:B------:R-:W-:Y:S01]  /*eb90*/  LOP3.LUT R4, R4, 0x1, RZ, 0x3c, !PT ;  /* 0x0000000104047812 */ /* 0x000fe200078e3cff */
[----:B------:R-:W-:Y:S02]  /*eba0*/  UIADD3 UR24, UP2, UPT, UR4, 0x280, URZ ;  /* 0x0000028004187890 */ /* 0x000fe4000ff5e0ff */
[----:B------:R-:W-:Y:S02]  /*ebb0*/  UIADD3 UR17, UPT, UPT, UR17, 0x7020, URZ ;  /* 0x0000702011117890 */ /* 0x000fe4000fffe0ff */
[----:B------:R-:W-:Y:S02]  /*ebc0*/  UIADD3 UR16, UPT, UPT, UR16, 0x2000, URZ ;  /* 0x0000200010107890 */ /* 0x000fe4000fffe0ff */
[----:B------:R-:W-:Y:S01]  /*ebd0*/  UIADD3.X UR25, UPT, UPT, URZ, UR5, URZ, UP2, !UPT ;  /* 0x00000005ff197290 */ /* 0x000fe200097fe4ff */
[----:B------:R-:W-:Y:S01]  /*ebe0*/  UMOV UR10, 0x0 ;  /* 0x00000000000a7882 */ /* 0x000fe20000000000 */
[----:B------:R-:W-:Y:S01]  /*ebf0*/  UMOV UR11, 0x10000000 ;  /* 0x10000000000b7882 */ /* 0x000fe20000000000 */
[----:B------:R-:W-:Y:S01]  /*ec00*/  UMOV UR18, URZ ;  /* 0x000000ff00127c82 */ /* 0x000fe20008000000 */
[----:B------:R-:W-:Y:S01]  /*ec10*/  UMOV UR19, URZ ;  /* 0x000000ff00137c82 */ /* 0x000fe20008000000 */
[----:B------:R-:W-:Y:S01]  /*ec20*/  UMOV UR20, UR13 ;  /* 0x0000000d00147c82 */ /* 0x000fe20008000000 */
[----:B------:R-:W-:Y:S01]  /*ec30*/  UMOV UR21, UR14 ;  /* 0x0000000e00157c82 */ /* 0x000fe20008000000 */
[----:B------:R-:W-:-:S02]  /*ec40*/  UIADD3 UR6, UPT, UPT, UR6, 0x1, URZ ;  /* 0x0000000106067890 */ /* 0x000fc4000fffe0ff */
[----:B------:R4:W-:Y:S02]  /*ec50*/  UTMALDG.4D [UR16], [UR24], desc[UR10] ;  /* 0x00000a10180075b4 */ /* 0x0009e40008019000 */
[----:B------:R-:W-:-:S04]  /*ec60*/  UISETP.NE.AND UP2, UPT, UR6, 0x3, UPT ;  /* 0x000000030600788c */ /* 0x000fc8000bf45270 */
[----:B------:R-:W-:Y:S02]  /*ec70*/  USEL UR9, URZ, 0x1, UP2 ;  /* 0x00000001ff097887 */ /* 0x000fe40009000000 */
[----:B------:R-:W-:Y:S02]  /*ec80*/  USEL UR22, UR6, URZ, UP2 ;  /* 0x000000ff06167287 */ /* 0x000fe40009000000 */
[----:B------:R-:W-:Y:S02]  /*ec90*/  UISETP.GE.AND UP2, UPT, UR7, 0x81, UPT ;  /* 0x000000810700788c */ /* 0x000fe4000bf46270 */
[----:B------:R-:W-:-:S07]  /*eca0*/  ULOP3.LUT UR15, UR15, UR9, URZ, 0x3c, !UPT ;  /* 0x000000090f0f7292 */ /* 0x000fce000f8e3cff */
[----:B----4-:R-:W-:Y:S05]  /*ecb0*/  BRA.U !UP2, `(.L_x_247) ;  /* 0x0000001d0a807547 */ /* 0x010fea000b800000 */
[----:B------:R-:W-:Y:S01]  /*ecc0*/  UIADD3 UR7, UPT, UPT, UR7, 0x7f, URZ ;  /* 0x0000007f07077890 */ /* 0x000fe2000fffe0ff */
[----:B------:R-:W-:-:S03]  /*ecd0*/  UMOV UR10, 0x1 ;  /* 0x00000001000a7882 */ /* 0x000fc60000000000 */
[----:B------:R-:W-:-:S04]  /*ece0*/  USHF.R.S32.HI UR6, URZ, 0x1f, UR7 ;  /* 0x0000001fff067899 */ /* 0x000fc80008011407 */
[----:B------:R-:W-:-:S04]  /*ecf0*/  ULEA.HI UR6, UR6, UR7, URZ, 0x7 ;  /* 0x0000000706067291 */ /* 0x000fc8000f8f38ff */
[----:B------:R-:W-:-:S04]  /*ed00*/  USHF.R.S32.HI UR6, URZ, 0x7, UR6 ;  /* 0x00000007ff067899 */ /* 0x000fc80008011406 */
[----:B------:R-:W-:-:S04]  /*ed10*/  UISETP.LT.AND UP2, UPT, UR6, 0x2, UPT ;  /* 0x000000020600788c */ /* 0x000fc8000bf41270 */
[----:B------:R-:W-:-:S04]  /*ed20*/  USEL UR7, UR6, 0x2, UP2 ;  /* 0x0000000206077887 */ /* 0x000fc80009000000 */
[----:B------:R-:W-:-:S04]  /*ed30*/  UIADD3 UR7, UPT, UPT, UR6, -UR7, URZ ;  /* 0x8000000706077290 */ /* 0x000fc8000fffe0ff */
[----:B------:R-:W-:Y:S02]  /*ed40*/  UISETP.GE.U32.AND UP2, UPT, UR7, 0x3, UPT ;  /* 0x000000030700788c */ /* 0x000fe4000bf46070 */
[----:B------:R-:W-:-:S04]  /*ed50*/  UIADD3 UR9, UPT, UPT, UR7, 0x1, URZ ;  /* 0x0000000107097890 */ /* 0x000fc8000fffe0ff */
[----:B------:R-:W-:-:S03]  /*ed60*/  ULOP3.LUT UR6, UR9, 0x3, URZ, 0xc0, !UPT ;  /* 0x0000000309067892 */ /* 0x000fc6000f8ec0ff */
[----:B------:R-:W-:Y:S09]  /*ed70*/  BRA.U !UP2, `(.L_x_272) ;  /* 0x000000110a347547 */ /* 0x000ff2000b800000 */
[----:B------:R-:W-:Y:S01]  /*ed80*/  ULOP3.LUT UR9, UR9, 0xfffffffc, URZ, 0xc0, !UPT ;  /* 0xfffffffc09097892 */ /* 0x000fe2000f8ec0ff */
[----:B------:R-:W-:-:S11]  /*ed90*/  UMOV UR7, 0x1 ;  /* 0x0000000100077882 */ /* 0x000fd60000000000 */
.L_x_313:
[----:B--2---:R-:W-:Y:S05]  /*eda0*/  BRA.U !UP0, `(.L_x_273) ;  /* 0x0000000108047547 */ /* 0x004fea000b800000 */
[----:B------:R-:W-:Y:S05]  /*edb0*/  BPT.TRAP 0x1 ;  /* 0x000000040000795c */ /* 0x000fea0000300000 */
.L_x_273:
[----:B------:R-:W4:Y:S01]  /*edc0*/  S2UR UR8, SR_CgaCtaId ;  /* 0x00000000000879c3 */ /* 0x000f220000008800 */
[----:B------:R-:W-:Y:S01]  /*edd0*/  UMOV UR10, 0x400 ;  /* 0x00000400000a7882 */ /* 0x000fe20000000000 */
[----:B-1----:R-:W-:Y:S01]  /*ede0*/  IMAD.U32 R3, RZ, RZ, UR15 ;  /* 0x0000000fff037e24 */ /* 0x002fe2000f8e00ff */
[----:B---3--:R-:W-:-:S04]  /*edf0*/  @!P0 MOV R2, 0x1000 ;  /* 0x0000100000028802 */ /* 0x008fc80000000f00 */
[----:B------:R-:W-:Y:S01]  /*ee00*/  SHF.L.U32 R3, R3, 0x1f, RZ ;  /* 0x0000001f03037819 */ /* 0x000fe200000006ff */
[----:B----4-:R-:W-:-:S04]  /*ee10*/  ULEA UR8, UR8, UR10, 0x18 ;  /* 0x0000000a08087291 */ /* 0x010fc8000f8ec0ff */
[----:B------:R-:W-:-:S09]  /*ee20*/  ULEA UR17, UR22, UR8, 0x3 ;  /* 0x0000000816117291 */ /* 0x000fd2000f8e18ff */
[----:B------:R-:W1:Y:S02]  /*ee30*/  SYNCS.PHASECHK.TRANS64.TRYWAIT P1, [UR17+0x7038], R3 ;  /* 0x00703803ff0075a7 */ /* 0x000e640008021111 */
[----:B-1----:R-:W-:Y:S05]  /*ee40*/  @!P1 BRA `(.L_x_274) ;  /* 0x00000034002c9947 */ /* 0x002fea0003800000 */
.L_x_422:
[----:B------:R3:W-:Y:S01]  /*ee50*/  @!P0 SYNCS.ARRIVE.TRANS64 RZ, [UR17+0x7020], R2 ;  /* 0x00702002ffff89a7 */ /* 0x0007e20008000011 */
[----:B------:R-:W-:Y:S05]  /*ee60*/  BRA.U !UP1, `(.L_x_275) ;  /* 0x0000000109047547 */ /* 0x000fea000b800000 */
[----:B------:R-:W-:Y:S05]  /*ee70*/  BPT.TRAP 0x1 ;  /* 0x000000040000795c */ /* 0x000fea0000300000 */
.L_x_275:
[----:B-12---:R-:W1:Y:S01]  /*ee80*/  S2R R0, SR_TID.X ;  /* 0x0000000000007919 */ /* 0x006e620000002100 */
[----:B------:R-:W-:Y:S01]  /*ee90*/  BSSY.RECONVERGENT B0, `(.L_x_276) ;  /* 0x0000005000007945 */ /* 0x000fe20003800200 */
[----:B-1----:R-:W-:-:S04]  /*eea0*/  LOP3.LUT P2, RZ, R0, 0x1f, RZ, 0xc0, !PT ;  /* 0x0000001f00ff7812 */ /* 0x002fc8000784c0ff */
[----:B------:R-:W-:-:S13]  /*eeb0*/  PLOP3.LUT P2, PT, P2, P0, PT, 0x8f, 0xf8 ;  /* 0x0000000000f8781c */ /* 0x000fda0001741177 */
[----:B------:R-:W-:Y:S05]  /*eec0*/  @P2 BRA `(.L_x_277) ;  /* 0x0000000000042947 */ /* 0x000fea0003800000 */
[----:B------:R-:W-:Y:S05]  /*eed0*/  BPT.TRAP 0x1 ;  /* 0x000000040000795c */ /* 0x000fea0000300000 */
.L_x_277:
[----:B------:R-:W-:Y:S05]  /*eee0*/  BSYNC.RECONVERGENT B0 ;  /* 0x0000000000007941 */ /* 0x000fea0003800200 */
.L_x_276:
[----:B------:R-:W-:Y:S02]  /*eef0*/  ULEA UR16, UR22, UR8, 0xc ;  /* 0x0000000816107291 */ /* 0x000fe4000f8e60ff */
[----:B------:R-:W-:Y:S02]  /*ef00*/  UIADD3 UR24, UP2, UPT, UR4, 0x180, URZ ;  /* 0x0000018004187890 */ /* 0x000fe4000ff5e0ff */
[----:B------:R-:W-:Y:S02]  /*ef10*/  USHF.L.U32 UR19, UR7, 0x7, URZ ;  /* 0x0000000707137899 */ /* 0x000fe400080006ff */
        /* <DEDUP_REMOVED lines=8> */
[----:B------:R-:W-:-:S03]  /*efa0*/  UIADD3 UR22, UPT, UPT, UR22, 0x1, URZ ;  /* 0x0000000116167890 */ /* 0x000fc6000fffe0ff */
[----:B------:R1:W-:Y:S01]  /*efb0*/  UTMALDG.4D [UR16], [UR24], desc[UR10] ;  /* 0x00000a10180075b4 */ /* 0x0003e20008019000 */
[----:B------:R-:W-:-:S04]  /*efc0*/  UISETP.NE.AND UP2, UPT, UR22, 0x3, UPT ;  /* 0x000000031600788c */ /* 0x000fc8000bf45270 */
[----:B------:R-:W-:Y:S02]  /*efd0*/  USEL UR12, URZ, 0x1, UP2 ;  /* 0x00000001ff0c7887 */ /* 0x000fe40009000000 */
[----:B------:R-:W-:Y:S02]  /*efe0*/  USEL UR22, UR22, URZ, UP2 ;  /* 0x000000ff16167287 */ /* 0x000fe40009000000 */
[----:B------:R-:W-:Y:S01]  /*eff0*/  ULOP3.LUT UR15, UR15, UR12, URZ, 0x3c, !UPT ;  /* 0x0000000c0f0f7292 */ /* 0x000fe2000f8e3cff */
[----:B-1----:R-:W-:Y:S11]  /*f000*/  BRA.U !UP0, `(.L_x_278) ;  /* 0x0000000108047547 */ /* 0x002ff6000b800000 */
[----:B------:R-:W-:Y:S05]  /*f010*/  BPT.TRAP 0x1 ;  /* 0x000000040000795c */ /* 0x000fea0000300000 */
.L_x_278:
[----:B------:R-:W-:Y:S01]  /*f020*/  ULEA UR17, UR22, UR8, 0x3 ;  /* 0x0000000816117291 */ /* 0x000fe2000f8e18ff */
[----:B------:R-:W-:Y:S01]  /*f030*/  IMAD.U32 R3, RZ, RZ, UR15 ;  /* 0x0000000fff037e24 */ /* 0x000fe2000f8e00ff */
[----:B---3--:R-:W-:-:S04]  /*f040*/  @!P0 MOV R2, 0x1000 ;  /* 0x0000100000028802 */ /* 0x008fc80000000f00 */
[----:B------:R-:W-:-:S04]  /*f050*/  SHF.L.U32 R3, R3, 0x1f, RZ ;  /* 0x0000001f03037819 */ /* 0x000fc800000006ff */
[----:B------:R-:W1:Y:S02]  /*f060*/  SYNCS.PHASECHK.TRANS64.TRYWAIT P1, [UR17+0x7038], R3 ;  /* 0x00703803ff0075a7 */ /* 0x000e640008021111 */
[----:B-1----:R-:W-:Y:S05]  /*f070*/  @!P1 BRA `(.L_x_279) ;  /* 0x0000003000b89947 */ /* 0x002fea0003800000 */
.L_x_424:
[----:B------:R2:W-:Y:S01]  /*f080*/  @!P0 SYNCS.ARRIVE.TRANS64 RZ, [UR17+0x7020], R2 ;  /* 0x00702002ffff89a7 */ /* 0x0005e20008000011 */
[----:B------:R-:W-:Y:S05]  /*f090*/  BRA.U !UP1, `(.L_x_280) ;  /* 0x0000000109047547 */ /* 0x000fea000b800000 */
[----:B------:R-:W-:Y:S05]  /*f0a0*/  BPT.TRAP 0x1 ;  /* 0x000000040000795c */ /* 0x000fea0000300000 */
.L_x_280:
[----:B------:R-:W-:Y:S04]  /*f0b0*/  BSSY.RECONVERGENT B0, `(.L_x_281) ;  /* 0x0000003000007945 */ /* 0x000fe80003800200 */
[----:B------:R-:W-:Y:S05]  /*f0c0*/  @P2 BRA `(.L_x_282) ;  /* 0x0000000000042947 */ /* 0x000fea0003800000 */
[----:B------:R-:W-:Y:S05]  /*f0d0*/  BPT.TRAP 0x1 ;  /* 0x000000040000795c */ /* 0x000fea0000300000 */
.L_x_282:
[----:B------:R-:W-:Y:S05]  /*f0e0*/  BSYNC.RECONVERGENT B0 ;  /* 0x0000000000007941 */ /* 0x000fea0003800200 */
.L_x_281:
        /* <DEDUP_REMOVED lines=17> */
[----:B---3--:R-:W-:Y:S11]  /*f200*/  BRA.U !UP0, `(.L_x_283) ;  /* 0x0000000108047547 */ /* 0x008ff6000b800000 */
[----:B------:R-:W-:Y:S05]  /*f210*/  BPT.TRAP 0x1 ;  /* 0x000000040000795c */ /* 0x000fea0000300000 */
.L_x_283:
[----:B------:R-:W-:Y:S01]  /*f220*/  ULEA UR17, UR22, UR8, 0x3 ;  /* 0x0000000816117291 */ /* 0x000fe2000f8e18ff */
[----:B-1----:R-:W-:Y:S01]  /*f230*/  IMAD.U32 R3, RZ, RZ, UR15 ;  /* 0x0000000fff037e24 */ /* 0x002fe2000f8e00ff */
[----:B--2---:R-:W-:-:S04]  /*f240*/  @!P0 MOV R2, 0x1000 ;  /* 0x0000100000028802 */ /* 0x004fc80000000f00 */
[----:B------:R-:W-:-:S04]  /*f250*/  SHF.L.U32 R3, R3, 0x1f, RZ ;  /* 0x0000001f03037819 */ /* 0x000fc800000006ff */
[----:B------:R-:W1:Y:S02]  /*f260*/  SYNCS.PHASECHK.TRANS64.TRYWAIT P1, [UR17+0x7038], R3 ;  /* 0x00703803ff0075a7 */ /* 0x000e640008021111 */
[----:B-1----:R-:W-:Y:S05]  /*f270*/  @!P1 BRA `(.L_x_284) ;  /* 0x0000003000509947 */ /* 0x002fea0003800000 */
.L_x_426:
[----:B------:R2:W-:Y:S01]  /*f280*/  @!P0 SYNCS.ARRIVE.TRANS64 RZ, [UR17+0x7020], R2 ;  /* 0x00702002ffff89a7 */ /* 0x0005e20008000011 */
[----:B------:R-:W-:Y:S05]  /*f290*/  BRA.U !UP1, `(.L_x_285) ;  /* 0x0000000109047547 */ /* 0x000fea000b800000 */
[----:B------:R-:W-:Y:S05]  /*f2a0*/  BPT.TRAP 0x1 ;  /* 0x000000040000795c */ /* 0x000fea0000300000 */
.L_x_285:
[----:B------:R-:W-:Y:S04]  /*f2b0*/  BSSY.RECONVERGENT B0, `(.L_x_286) ;  /* 0x0000003000007945 */ /* 0x000fe80003800200 */
[----:B------:R-:W-:Y:S05]  /*f2c0*/  @P2 BRA `(.L_x_287) ;  /* 0x0000000000042947 */ /* 0x000fea0003800000 */
[----:B------:R-:W-:Y:S05]  /*f2d0*/  BPT.TRAP 0x1 ;  /* 0x000000040000795c */ /* 0x000fea0000300000 */
.L_x_287:
[----:B------:R-:W-:Y:S05]  /*f2e0*/  BSYNC.RECONVERGENT B0 ;  /* 0x0000000000007941 */ /* 0x000fea0003800200 */
.L_x_286:
[----:B------:R-:W-:Y:S02]  /*f2f0*/  ULEA UR16, UR22, UR8, 0xc ;  /* 0x0000000816107291 */ /* 0x000fe4000f8e60ff */
[----:B------:R-:W-:Y:S02]  /*f300*/  UIADD3 UR24, UP2, UPT, UR4, 0x180, URZ ;  /* 0x0000018004187890 */ /* 0x000fe4000ff5e0ff */
[----:B------:R-:W-:Y:S02]  /*f310*/  ULEA UR19, UR7, 0x80, 0x7 ;  /* 0x0000008007137891 */ /* 0x000fe4000f8e38ff */
        /* <DEDUP_REMOVED lines=16> */
.L_x_288:
[----:B------:R-:W-:Y:S01]  /*f420*/  ULEA UR17, UR22, UR8, 0x3 ;  /* 0x0000000816117291 */ /* 0x000fe2000f8e18ff */
[----:B-1----:R-:W-:Y:S01]  /*f430*/  IMAD.U32 R3, RZ, RZ, UR15 ;  /* 0x0000000fff037e24 */ /* 0x002fe2000f8e00ff */
[----:B--2---:R-:W-:-:S04]  /*f440*/  @!P0 MOV R2, 0x1000 ;  /* 0x0000100000028802 */ /* 0x004fc80000000f00 */
[----:B------:R-:W-:-:S04]  /*f450*/  SHF.L.U32 R3, R3, 0x1f, RZ ;  /* 0x0000001f03037819 */ /* 0x000fc800000006ff */
[----:B------:R-:W1:Y:S02]  /*f460*/  SYNCS.PHASECHK.TRANS64.TRYWAIT P1, [UR17+0x7038], R3 ;  /* 0x00703803ff0075a7 */ /* 0x000e640008021111 */
[----:B-1----:R-:W-:Y:S05]  /*f470*/  @!P1 BRA `(.L_x_289) ;  /* 0x0000002c00e89947 */ /* 0x002fea0003800000 */
.L_x_428:
[----:B------:R2:W-:Y:S01]  /*f480*/  @!P0 SYNCS.ARRIVE.TRANS64 RZ, [UR17+0x7020], R2 ;  /* 0x00702002ffff89a7 */ /* 0x0005e20008000011 */
[----:B------:R-:W-:Y:S05]  /*f490*/  BRA.U !UP1, `(.L_x_290) ;  /* 0x0000000109047547 */ /* 0x000fea000b800000 */
[----:B------:R-:W-:Y:S05]  /*f4a0*/  BPT.TRAP 0x1 ;  /* 0x000000040000795c */ /* 0x000fea0000300000 */
.L_x_290:
[----:B------:R-:W-:Y:S04]  /*f4b0*/  BSSY.RECONVERGENT B0, `(.L_x_291) ;  /* 0x0000003000007945 */ /* 0x000fe80003800200 */
[----:B------:R-:W-:Y:S05]  /*f4c0*/  @P2 BRA `(.L_x_292) ;  /* 0x0000000000042947 */ /* 0x000fea0003800000 */
[----:B------:R-:W-:Y:S05]  /*f4d0*/  BPT.TRAP 0x1 ;  /* 0x000000040000795c */ /* 0x000fea0000300000 */
.L_x_292:
[----:B------:R-:W-:Y:S05]  /*f4e0*/  BSYNC.RECONVERGENT B0 ;  /* 0x0000000000007941 */ /* 0x000fea0003800200 */
.L_x_291:
        /* <DEDUP_REMOVED lines=19> */
.L_x_293:
[----:B------:R-:W-:Y:S01]  /*f620*/  ULEA UR17, UR22, UR8, 0x3 ;  /* 0x0000000816117291 */ /* 0x000fe2000f8e18ff */
[----:B-1----:R-:W-:Y:S01]  /*f630*/  IMAD.U32 R3, RZ, RZ, UR15 ;  /* 0x0000000fff037e24 */ /* 0x002fe2000f8e00ff */
[----:B--2---:R-:W-:-:S04]  /*f640*/  @!P0 MOV R2, 0x1000 ;  /* 0x0000100000028802 */ /* 0x004fc80000000f00 */
[----:B------:R-:W-:-:S04]  /*f650*/  SHF.L.U32 R3, R3, 0x1f, RZ ;  /* 0x0000001f03037819 */ /* 0x000fc800000006ff */
[----:B------:R-:W1:Y:S02]  /*f660*/  SYNCS.PHASECHK.TRANS64.TRYWAIT P1, [UR17+0x7038], R3 ;  /* 0x00703803ff0075a7 */ /* 0x000e640008021111 */
[----:B-1----:R-:W-:Y:S05]  /*f670*/  @!P1 BRA `(.L_x_294) ;  /* 0x0000002c00809947 */ /* 0x002fea0003800000 */
.L_x_430:
[----:B------:R2:W-:Y:S01]  /*f680*/  @!P0 SYNCS.ARRIVE.TRANS64 RZ, [UR17+0x7020], R2 ;  /* 0x00702002ffff89a7 */ /* 0x0005e20008000011 */
[----:B------:R-:W-:Y:S05]  /*f690*/  BRA.U !UP1, `(.L_x_295) ;  /* 0x0000000109047547 */ /* 0x000fea000b800000 */
[----:B------:R-:W-:Y:S05]  /*f6a0*/  BPT.TRAP 0x1 ;  /* 0x000000040000795c */ /* 0x000fea0000300000 */
.L_x_295:
[----:B------:R-:W-:Y:S04]  /*f6b0*/  BSSY.RECONVERGENT B0, `(.L_x_296) ;  /* 0x0000003000007945 */ /* 0x000fe80003800200 */
[----:B------:R-:W-:Y:S05]  /*f6c0*/  @P2 BRA `(.L_x_297) ;  /* 0x0000000000042947 */ /* 0x000fea0003800000 */
[----:B------:R-:W-:Y:S05]  /*f6d0*/  BPT.TRAP 0x1 ;  /* 0x000000040000795c */ /* 0x000fea0000300000 */
.L_x_297:
[----:B------:R-:W-:Y:S05]  /*f6e0*/  BSYNC.RECONVERGENT B0 ;  /* 0x0000000000007941 */ /* 0x000fea0003800200 */
.L_x_296:
        /* <DEDUP_REMOVED lines=19> */
.L_x_298:
[----:B------:R-:W-:Y:S01]  /*f820*/  ULEA UR17, UR22, UR8, 0x3 ;  /* 0x0000000816117291 */ /* 0x000fe2000f8e18ff */
[----:B-1----:R-:W-:Y:S01]  /*f830*/  IMAD.U32 R3, RZ, RZ, UR15 ;  /* 0x0000000fff037e24 */ /* 0x002fe2000f8e00ff */
[----:B--2---:R-:W-:-:S04]  /*f840*/  @!P0 MOV R2, 0x1000 ;  /* 0x0000100000028802 */ /* 0x004fc80000000f00 */
[----:B------:R-:W-:-:S04]  /*f850*/  SHF.L.U32 R3, R3, 0x1f, RZ ;  /* 0x0000001f03037819 */ /* 0x000fc800000006ff */
[----:B------:R-:W1:Y:S02]  /*f860*/  SYNCS.PHASECHK.TRANS64.TRYWAIT P1, [UR17+0x7038], R3 ;  /* 0x00703803ff0075a7 */ /* 0x000e640008021111 */
[----:B-1----:R-:W-:Y:S05]  /*f870*/  @!P1 BRA `(.L_x_299) ;  /* 0x0000002c00189947 */ /* 0x002fea0003800000 */
.L_x_432:
[----:B------:R2:W-:Y:S01]  /*f880*/  @!P0 SYNCS.ARRIVE.TRANS64 RZ, [UR17+0x7020], R2 ;  /* 0x00702002ffff89a7 */ /* 0x0005e20008000011 */
[----:B------:R-:W-:Y:S05]  /*f890*/  BRA.U !UP1, `(.L_x_300) ;  /* 0x0000000109047547 */ /* 0x000fea000b800000 */
[----:B------:R-:W-:Y:S05]  /*f8a0*/  BPT.TRAP 0x1 ;  /* 0x000000040000795c */ /* 0x000fea0000300000 */
.L_x_300:
[----:B------:R-:W-:Y:S04]  /*f8b0*/  BSSY.RECONVERGENT B0, `(.L_x_301) ;  /* 0x0000003000007945 */ /* 0x000fe80003800200 */
[----:B------:R-:W-:Y:S05]  /*f8c0*/  @P2 BRA `(.L_x_302) ;  /* 0x0000000000042947 */ /* 0x000fea0003800000 */
[----:B------:R-:W-:Y:S05]  /*f8d0*/  BPT.TRAP 0x1 ;  /* 0x000000040000795c */ /* 0x000fea0000300000 */
.L_x_302:
[----:B------:R-:W-:Y:S05]  /*f8e0*/  BSYNC.RECONVERGENT B0 ;  /* 0x0000000000007941 */ /* 0x000fea0003800200 */
.L_x_301:
        /* <DEDUP_REMOVED lines=19> */
.L_x_303:
[----:B------:R-:W-:Y:S01]  /*fa20*/  ULEA UR17, UR22, UR8, 0x3 ;  /* 0x0000000816117291 */ /* 0x000fe2000f8e18ff */
[----:B-1----:R-:W-:Y:S01]  /*fa30*/  IMAD.U32 R3, RZ, RZ, UR15 ;  /* 0x0000000fff037e24 */ /* 0x002fe2000f8e00ff */
[----:B--2---:R-:W-:-:S04]  /*fa40*/  @!P0 MOV R2, 0x1000 ;  /* 0x0000100000028802 */ /* 0x004fc80000000f00 */
[----:B------:R-:W-:-:S04]  /*fa50*/  SHF.L.U32 R3, R3, 0x1f, RZ ;  /* 0x0000001f03037819 */ /* 0x000fc800000006ff */
[----:B------:R-:W1:Y:S02]  /*fa60*/  SYNCS.PHASECHK.TRANS64.TRYWAIT P1, [UR17+0x7038], R3 ;  /* 0x00703803ff0075a7 */ /* 0x000e640008021111 */
[----:B-1----:R-:W-:Y:S05]  /*fa70*/  @!P1 BRA `(.L_x_304) ;  /* 0x0000002800b09947 */ /* 0x002fea0003800000 */
.L_x_434:
[----:B------:R2:W-:Y:S01]  /*fa80*/  @!P0 SYNCS.ARRIVE.TRANS64 RZ, [UR17+0x7020], R2 ;  /* 0x00702002ffff89a7 */ /* 0x0005e20008000011 */
[----:B------:R-:W-:Y:S05]  /*fa90*/  BRA.U !UP1, `(.L_x_305) ;  /* 0x0000000109047547 */ /* 0x000fea000b800000 */
[----:B------:R-:W-:Y:S05]  /*faa0*/  BPT.TRAP 0x1 ;  /* 0x000000040000795c */ /* 0x000fea0000300000 */
.L_x_305:
[----:B------:R-:W-:Y:S04]  /*fab0*/  BSSY.RECONVERGENT B0, `(.L_x_306) ;  /* 0x0000003000007945 */ /* 0x000fe80003800200 */
[----:B------:R-:W-:Y:S05]  /*fac0*/  @P2 BRA `(.L_x_307) ;  /* 0x0000000000042947 */ /* 0x000fea0003800000 */
[----:B------:R-:W-:Y:S05]  /*fad0*/  BPT.TRAP 0x1 ;  /* 0x000000040000795c */ /* 0x000fea0000300000 */
.L_x_307:
[----:B------:R-:W-:Y:S05]  /*fae0*/  BSYNC.RECONVERGENT B0 ;  /* 0x0000000000007941 */ /* 0x000fea0003800200 */
.L_x_306:
        /* <DEDUP_REMOVED lines=19> */
.L_x_308:
[----:B------:R-:W-:Y:S01]  /*fc20*/  ULEA UR17, UR22, UR8, 0x3 ;  /* 0x0000000816117291 */ /* 0x000fe2000f8e18ff */
[----:B-1----:R-:W-:Y:S01]  /*fc30*/  IMAD.U32 R3, RZ, RZ, UR15 ;  /* 0x0000000fff037e24 */ /* 0x002fe2000f8e00ff */
[----:B--2---:R-:W-:-:S04]  /*fc40*/  @!P0 MOV R2, 0x1000 ;  /* 0x0000100000028802 */ /* 0x004fc80000000f00 */
[----:B------:R-:W-:-:S04]  /*fc50*/  SHF.L.U32 R3, R3, 0x1f, RZ ;  /* 0x0000001f03037819 */ /* 0x000fc800000006ff */
[----:B------:R-:W1:Y:S02]  /*fc60*/  SYNCS.PHASECHK.TRANS64.TRYWAIT P1, [UR17+0x7038], R3 ;  /* 0x00703803ff0075a7 */ /* 0x000e640008021111 */
[----:B-1----:R-:W-:Y:S05]  /*fc70*/  @!P1 BRA `(.L_x_309) ;  /* 0x0000002800489947 */ /* 0x002fea0003800000 */
.L_x_436:
[----:B------:R2:W-:Y:S01]  /*fc80*/  @!P0 SYNCS.ARRIVE.TRANS64 RZ, [UR17+0x7020], R2 ;  /* 0x00702002ffff89a7 */ /* 0x0005e20008000011 */
[----:B------:R-:W-:Y:S05]  /*fc90*/  BRA.U !UP1, `(.L_x_310) ;  /* 0x0000000109047547 */ /* 0x000fea000b800000 */
[----:B------:R-:W-:Y:S05]  /*fca0*/  BPT.TRAP 0x1 ;  /* 0x000000040000795c */ /* 0x000fea0000300000 */
.L_x_310:
[----:B------:R-:W-:Y:S04]  /*fcb0*/  BSSY.RECONVERGENT B0, `(.L_x_311) ;  /* 0x0000003000007945 */ /* 0x000fe80003800200 */
[----:B------:R-:W-:Y:S05]  /*fcc0*/  @P2 BRA `(.L_x_312) ;  /* 0x0000000000042947 */ /* 0x000fea0003800000 */
[----:B------:R-:W-:Y:S05]  /*fcd0*/  BPT.TRAP 0x1 ;  /* 0x000000040000795c */ /* 0x000fea0000300000 */
.L_x_312:
[----:B------:R-:W-:Y:S05]  /*fce0*/  BSYNC.RECONVERGENT B0 ;  /* 0x0000000000007941 */ /* 0x000fea0003800200 */
.L_x_311:
        /* <DEDUP_REMOVED lines=13> */
[----:B------:R-:W-:Y:S02]  /*fdc0*/  UIADD3 UR10, UPT, UPT, UR7, 0x4, URZ ;  /* 0x00000004070a7890 */ /* 0x000fe4000fffe0ff */
[----:B------:R-:W-:Y:S02]  /*fdd0*/  UISETP.NE.AND UP2, UPT, UR22, 0x3, UPT ;  /* 0x000000031600788c */ /* 0x000fe4000bf45270 */
[----:B------:R-:W-:Y:S02]  /*fde0*/  UIADD3 UR7, UPT, UPT, UR7, 0x3, URZ ;  /* 0x0000000307077890 */ /* 0x000fe4000fffe0ff */
[----:B------:R-:W-:Y:S02]  /*fdf0*/  USEL UR11, URZ, 0x1, UP2 ;  /* 0x00000001ff0b7887 */ /* 0x000fe40009000000 */
[----:B------:R-:W-:Y:S02]  /*fe00*/  USEL UR22, UR22, URZ, UP2 ;  /* 0x000000ff16167287 */ /* 0x000fe40009000000 */
[----:B------:R-:W-:-:S02]  /*fe10*/  UISETP.NE.AND UP2, UPT, UR7, UR9, UPT ;  /* 0x000000090700728c */ /* 0x000fc4000bf45270 */
[----:B------:R-:W-:Y:S01]  /*fe20*/  ULOP3.LUT UR15, UR15, UR11, URZ, 0x3c, !UPT ;  /* 0x0000000b0f0f7292 */ /* 0x000fe2000f8e3cff */
[----:B------:R-:W-:-:S06]  /*fe30*/  UMOV UR7, UR10 ;  /* 0x0000000a00077c82 */ /* 0x000fcc0008000000 */
[----:B----4-:R-:W-:Y:S05]  /*fe40*/  BRA.U UP2, `(.L_x_313) ;  /* 0xffffffed02d47547 */ /* 0x010fea000b83ffff */
.L_x_272:
[----:B------:R-:W-:-:S09]  /*fe50*/  UISETP.NE.AND UP2, UPT, UR6, URZ, UPT ;  /* 0x000000ff0600728c */ /* 0x000fd2000bf45270 */
[----:B------:R-:W-:Y:S05]  /*fe60*/  BRA.U !UP2, `(.L_x_247) ;  /* 0x0000000d0a147547 */ /* 0x000fea000b800000 */
[----:B------:R-:W-:Y:S05]  /*fe70*/  BRA.U !UP0, `(.L_x_314) ;  /* 0x0000000108047547 */ /* 0x000fea000b800000 */
[----:B------:R-:W-:Y:S05]  /*fe80*/  BPT.TRAP 0x1 ;  /* 0x000000040000795c */ /* 0x000fea0000300000 */
.L_x_314:
[----:B------:R-:W-:Y:S01]  /*fe90*/  ULEA UR17, UR22, UR8, 0x3 ;  /* 0x0000000816117291 */ /* 0x000fe2000f8e18ff */
[----:B-1----:R-:W-:Y:S01]  /*fea0*/  IMAD.U32 R3, RZ, RZ, UR15 ;  /* 0x0000000fff037e24 */ /* 0x002fe2000f8e00ff */
[----:B--23--:R-:W-:-:S04]  /*feb0*/  @!P0 MOV R2, 0x1000 ;  /* 0x0000100000028802 */ /* 0x00cfc80000000f00 */
[----:B------:R-:W-:-:S04]  /*fec0*/  SHF.L.U32 R3, R3, 0x1f, RZ ;  /* 0x0000001f03037819 */ /* 0x000fc800000006ff */
[----:B------:R-:W1:Y:S02]  /*fed0*/  SYNCS.PHASECHK.TRANS64.TRYWAIT P1, [UR17+0x7038], R3 ;  /* 0x00703803ff0075a7 */ /* 0x000e640008021111 */
[----:B-1----:R-:W-:Y:S05]  /*fee0*/  @!P1 BRA `(.L_x_315) ;  /* 0x0000002400c49947 */ /* 0x002fea0003800000 */
.L_x_438:
[----:B------:R2:W-:Y:S01]  /*fef0*/  @!P0 SYNCS.ARRIVE.TRANS64 RZ, [UR17+0x7020], R2 ;  /* 0x00702002ffff89a7 */ /* 0x0005e20008000011 */
[----:B------:R-:W-:Y:S05]  /*ff00*/  BRA.U !UP1, `(.L_x_316) ;  /* 0x0000000109047547 */ /* 0x000fea000b800000 */
[----:B------:R-:W-:Y:S05]  /*ff10*/  BPT.TRAP 0x1 ;  /* 0x000000040000795c */ /* 0x000fea0000300000 */
.L_x_316:
[----:B------:R-:W-:Y:S04]  /*ff20*/  BSSY.RECONVERGENT B0, `(.L_x_317) ;  /* 0x0000003000007945 */ /* 0x000fe80003800200 */
[----:B------:R-:W-:Y:S05]  /*ff30*/  @P2 BRA `(.L_x_318) ;  /* 0x0000000000042947 */ /* 0x000fea0003800000 */
[----:B------:R-:W-:Y:S05]  /*ff40*/  BPT.TRAP 0x1 ;  /* 0x000000040000795c */ /* 0x000fea0000300000 */
.L_x_318:
[----:B------:R-:W-:Y:S05]  /*ff50*/  BSYNC.RECONVERGENT B0 ;  /* 0x0000000000007941 */ /* 0x000fea0003800200 */
.L_x_317:
        /* <DEDUP_REMOVED lines=19> */
.L_x_319:
[----:B------:R-:W-:Y:S01]  /*10090*/  ULEA UR17, UR22, UR8, 0x3 ;  /* 0x0000000816117291 */ /* 0x000fe2000f8e18ff */
[----:B-1----:R-:W-:Y:S01]  /*100a0*/  IMAD.U32 R3, RZ, RZ, UR15 ;  /* 0x0000000fff037e24 */ /* 0x002fe2000f8e00ff */
[----:B--2---:R-:W-:-:S04]  /*100b0*/  @!P0 MOV R2, 0x1000 ;  /* 0x0000100000028802 */ /* 0x004fc80000000f00 */
[----:B------:R-:W-:-:S04]  /*100c0*/  SHF.L.U32 R3, R3, 0x1f, RZ ;  /* 0x0000001f03037819 */ /* 0x000fc800000006ff */
[----:B------:R-:W1:Y:S02]  /*100d0*/  SYNCS.PHASECHK.TRANS64.TRYWAIT P1, [UR17+0x7038], R3 ;  /* 0x00703803ff0075a7 */ /* 0x000e640008021111 */
[----:B-1----:R-:W-:Y:S05]  /*100e0*/  @!P1 BRA `(.L_x_320) ;  /* 0x00000024005c9947 */ /* 0x002fea0003800000 */
.L_x_440:
[----:B------:R2:W-:Y:S01]  /*100f0*/  @!P0 SYNCS.ARRIVE.TRANS64 RZ, [UR17+0x7020], R2 ;  /* 0x00702002ffff89a7 */ /* 0x0005e20008000011 */
[----:B------:R-:W-:Y:S05]  /*10100*/  BRA.U !UP1, `(.L_x_321) ;  /* 0x0000000109047547 */ /* 0x000fea000b800000 */
[----:B------:R-:W-:Y:S05]  /*10110*/  BPT.TRAP 0x1 ;  /* 0x000000040000795c */ /* 0x000fea0000300000 */
.L_x_321:
[----:B------:R-:W-:Y:S04]  /*10120*/  BSSY.RECONVERGENT B0, `(.L_x_322) ;  /* 0x0000003000007945 */ /* 0x000fe80003800200 */
[----:B------:R-:W-:Y:S05]  /*10130*/  @P2 BRA `(.L_x_323) ;  /* 0x0000000000042947 */ /* 0x000fea0003800000 */
[----:B------:R-:W-:Y:S05]  /*10140*/  BPT.TRAP 0x1 ;  /* 0x000000040000795c */ /* 0x000fea0000300000 */
.L_x_323:
[----:B------:R-:W-:Y:S05]  /*10150*/  BSYNC.RECONVERGENT B0 ;  /* 0x0000000000007941 */ /* 0x000fea0003800200 */
.L_x_322:
        /* <DEDUP_REMOVED lines=16> */
[----:B------:R-:W-:Y:S02]  /*10260*/  UISETP.NE.AND UP2, UPT, UR6, 0x1, UPT ;  /* 0x000000010600788c */ /* 0x000fe4000bf45270 */
[----:B------:R-:W-:-:S07]  /*10270*/  ULOP3.LUT UR15, UR15, UR7, URZ, 0x3c, !UPT ;  /* 0x000000070f0f7292 */ /* 0x000fce000f8e3cff */
[----:B----4-:R-:W-:Y:S05]  /*10280*/  BRA.U !UP2, `(.L_x_247) ;  /* 0x000000090a0c7547 */ /* 0x010fea000b800000 */
[----:B------:R-:W-:Y:S05]  /*10290*/  BRA.U !UP0, `(.L_x_324) ;  /* 0x0000000108047547 */ /* 0x000fea000b800000 */
[----:B------:R-:W-:Y:S05]  /*102a0*/  BPT.TRAP 0x1 ;  /* 0x000000040000795c */ /* 0x000fea0000300000 */
.L_x_324:
[----:B------:R-:W-:Y:S01]  /*102b0*/  ULEA UR17, UR22, UR8, 0x3 ;  /* 0x0000000816117291 */ /* 0x000fe2000f8e18ff */
[----:B-1----:R-:W-:Y:S01]  /*102c0*/  IMAD.U32 R3, RZ, RZ, UR15 ;  /* 0x0000000fff037e24 */ /* 0x002fe2000f8e00ff */
[----:B--2---:R-:W-:-:S04]  /*102d0*/  @!P0 MOV R2, 0x1000 ;  /* 0x0000100000028802 */ /* 0x004fc80000000f00 */
[----:B------:R-:W-:-:S04]  /*102e0*/  SHF.L.U32 R3, R3, 0x1f, RZ ;  /* 0x0000001f03037819 */ /* 0x000fc800000006ff */
[----:B------:R-:W1:Y:S02]  /*102f0*/  SYNCS.PHASECHK.TRANS64.TRYWAIT P1, [UR17+0x7038], R3 ;  /* 0x00703803ff0075a7 */ /* 0x000e640008021111 */
[----:B-1----:R-:W-:Y:S05]  /*10300*/  @!P1 BRA `(.L_x_325) ;  /* 0x0000002000ec9947 */ /* 0x002fea0003800000 */
.L_x_442:
[----:B------:R2:W-:Y:S01]  /*10310*/  @!P0 SYNCS.ARRIVE.TRANS64 RZ, [UR17+0x7020], R2 ;  /* 0x00702002ffff89a7 */ /* 0x0005e20008000011 */
[----:B------:R-:W-:Y:S05]  /*10320*/  BRA.U !UP1, `(.L_x_326) ;  /* 0x0000000109047547 */ /* 0x000fea000b800000 */
[----:B------:R-:W-:Y:S05]  /*10330*/  BPT.TRAP 0x1 ;  /* 0x000000040000795c */ /* 0x000fea0000300000 */
.L_x_326:
[----:B------:R-:W-:Y:S04]  /*10340*/  BSSY.RECONVERGENT B0, `(.L_x_327) ;  /* 0x0000003000007945 */ /* 0x000fe80003800200 */
[----:B------:R-:W-:Y:S05]  /*10350*/  @P2 BRA `(.L_x_328) ;  /* 0x0000000000042947 */ /* 0x000fea0003800000 */
[----:B------:R-:W-:Y:S05]  /*10360*/  BPT.TRAP 0x1 ;  /* 0x000000040000795c */ /* 0x000fea0000300000 */
.L_x_328:
[----:B------:R-:W-:Y:S05]  /*10370*/  BSYNC.RECONVERGENT B0 ;  /* 0x0000000000007941 */ /* 0x000fea0003800200 */
.L_x_327:
        /* <DEDUP_REMOVED lines=19> */
.L_x_329:
[----:B------:R-:W-:Y:S01]  /*104b0*/  ULEA UR17, UR22, UR8, 0x3 ;  /* 0x0000000816117291 */ /* 0x000fe2000f8e18ff */
[----:B-1----:R-:W-:Y:S01]  /*104c0*/  IMAD.U32 R3, RZ, RZ, UR15 ;  /* 0x0000000fff037e24 */ /* 0x002fe2000f8e00ff */
[----:B--2---:R-:W-:-:S04]  /*104d0*/  @!P0 MOV R2, 0x1000 ;  /* 0x0000100000028802 */ /* 0x004fc80000000f00 */
[----:B------:R-:W-:-:S04]  /*104e0*/  SHF.L.U32 R3, R3, 0x1f, RZ ;  /* 0x0000001f03037819 */ /* 0x000fc800000006ff */
[----:B------:R-:W1:Y:S02]  /*104f0*/  SYNCS.PHASECHK.TRANS64.TRYWAIT P1, [UR17+0x7038], R3 ;  /* 0x00703803ff0075a7 */ /* 0x000e640008021111 */
[----:B-1----:R-:W-:Y:S05]  /*10500*/  @!P1 BRA `(.L_x_330) ;  /* 0x0000002000849947 */ /* 0x002fea0003800000 */
.L_x_444:
[----:B------:R2:W-:Y:S01]  /*10510*/  @!P0 SYNCS.ARRIVE.TRANS64 RZ, [UR17+0x7020], R2 ;  /* 0x00702002ffff89a7 */ /* 0x0005e20008000011 */
[----:B------:R-:W-:Y:S05]  /*10520*/  BRA.U !UP1, `(.L_x_331) ;  /* 0x0000000109047547 */ /* 0x000fea000b800000 */
[----:B------:R-:W-:Y:S05]  /*10530*/  BPT.TRAP 0x1 ;  /* 0x000000040000795c */ /* 0x000fea0000300000 */
.L_x_331:
[----:B------:R-:W-:Y:S04]  /*10540*/  BSSY.RECONVERGENT B0, `(.L_x_332) ;  /* 0x0000003000007945 */ /* 0x000fe80003800200 */
[----:B------:R-:W-:Y:S05]  /*10550*/  @P2 BRA `(.L_x_333) ;  /* 0x0000000000042947 */ /* 0x000fea0003800000 */
[----:B------:R-:W-:Y:S05]  /*10560*/  BPT.TRAP 0x1 ;  /* 0x000000040000795c */ /* 0x000fea0000300000 */
.L_x_333:
[----:B------:R-:W-:Y:S05]  /*10570*/  BSYNC.RECONVERGENT B0 ;  /* 0x0000000000007941 */ /* 0x000fea0003800200 */
.L_x_332:
        /* <DEDUP_REMOVED lines=19> */
[----:B------:R-:W-:Y:S01]  /*106b0*/  UIADD3 UR10, UPT, UPT, UR10, 0x2, URZ ;  /* 0x000000020a0a7890 */ /* 0x000fe2000fffe0ff */
[----:B------:R-:W-:Y:S11]  /*106c0*/  BRA.U !UP0, `(.L_x_334) ;  /* 0x0000000108047547 */ /* 0x000ff6000b800000 */
[----:B------:R-:W-:Y:S05]  /*106d0*/  BPT.TRAP 0x1 ;  /* 0x000000040000795c */ /* 0x000fea0000300000 */
.L_x_334:
[----:B------:R-:W-:Y:S01]  /*106e0*/  ULEA UR17, UR22, UR8, 0x3 ;  /* 0x0000000816117291 */ /* 0x000fe2000f8e18ff */
[----:B-1----:R-:W-:Y:S01]  /*106f0*/  IMAD.U32 R3, RZ, RZ, UR15 ;  /* 0x0000000fff037e24 */ /* 0x002fe2000f8e00ff */
[----:B--2---:R-:W-:-:S04]  /*10700*/  @!P0 MOV R2, 0x1000 ;  /* 0x0000100000028802 */ /* 0x004fc80000000f00 */
[----:B------:R-:W-:-:S04]  /*10710*/  SHF.L.U32 R3, R3, 0x1f, RZ ;  /* 0x0000001f03037819 */ /* 0x000fc800000006ff */
[----:B------:R-:W1:Y:S02]  /*10720*/  SYNCS.PHASECHK.TRANS64.TRYWAIT P1, [UR17+0x7038], R3 ;  /* 0x00703803ff0075a7 */ /* 0x000e640008021111 */
[----:B-1----:R-:W-:Y:S05]  /*10730*/  @!P1 BRA `(.L_x_335) ;  /* 0x0000002000109947 */ /* 0x002fea0003800000 */
.L_x_446:
[----:B------:R2:W-:Y:S01]  /*10740*/  @!P0 SYNCS.ARRIVE.TRANS64 RZ, [UR17+0x7020], R2 ;  /* 0x00702002ffff89a7 */ /* 0x0005e20008000011 */
[----:B------:R-:W-:Y:S05]  /*10750*/  BRA.U !UP1, `(.L_x_336) ;  /* 0x0000000109047547 */ /* 0x000fea000b800000 */
[----:B------:R-:W-:Y:S05]  /*10760*/  BPT.TRAP 0x1 ;  /* 0x000000040000795c */ /* 0x000fea0000300000 */
.L_x_336:
[----:B------:R-:W-:Y:S04]  /*10770*/  BSSY.RECONVERGENT B0, `(.L_x_337) ;  /* 0x0000003000007945 */ /* 0x000fe80003800200 */
[----:B------:R-:W-:Y:S05]  /*10780*/  @P2 BRA `(.L_x_338) ;  /* 0x0000000000042947 */ /* 0x000fea0003800000 */
[----:B------:R-:W-:Y:S05]  /*10790*/  BPT.TRAP 0x1 ;  /* 0x000000040000795c */ /* 0x000fea0000300000 */
.L_x_338:
[----:B------:R-:W-:Y:S05]  /*107a0*/  BSYNC.RECONVERGENT B0 ;  /* 0x0000000000007941 */ /* 0x000fea0003800200 */
.L_x_337:
        /* <DEDUP_REMOVED lines=19> */
.L_x_339:
[----:B------:R-:W-:Y:S01]  /*108e0*/  ULEA UR9, UR22, UR8, 0x3 ;  /* 0x0000000816097291 */ /* 0x000fe2000f8e18ff */
[----:B-1----:R-:W-:Y:S01]  /*108f0*/  IMAD.U32 R3, RZ, RZ, UR15 ;  /* 0x0000000fff037e24 */ /* 0x002fe2000f8e00ff */
[----:B--2---:R-:W-:-:S04]  /*10900*/  @!P0 MOV R2, 0x1000 ;  /* 0x0000100000028802 */ /* 0x004fc80000000f00 */
[----:B------:R-:W-:-:S04]  /*10910*/  SHF.L.U32 R3, R3, 0x1f, RZ ;  /* 0x0000001f03037819 */ /* 0x000fc800000006ff */
[----:B------:R-:W1:Y:S02]  /*10920*/  SYNCS.PHASECHK.TRANS64.TRYWAIT P1, [UR9+0x7038], R3 ;  /* 0x00703803ff0075a7 */ /* 0x000e640008021109 */
[----:B-1----:R-:W-:Y:S05]  /*10930*/  @!P1 BRA `(.L_x_340) ;  /* 0x0000001c00a89947 */ /* 0x002fea0003800000 */
.L_x_448:
[----:B------:R2:W-:Y:S01]  /*10940*/  @!P0 SYNCS.ARRIVE.TRANS64 RZ, [UR9+0x7020], R2 ;  /* 0x00702002ffff89a7 */ /* 0x0005e20008000009 */
[----:B------:R-:W-:Y:S05]  /*10950*/  BRA.U !UP1, `(.L_x_341) ;  /* 0x0000000109047547 */ /* 0x000fea000b800000 */
[----:B------:R-:W-:Y:S05]  /*10960*/  BPT.TRAP 0x1 ;  /* 0x000000040000795c */ /* 0x000fea0000300000 */
.L_x_341:
[----:B------:R-:W-:Y:S04]  /*10970*/  BSSY.RECONVERGENT B0, `(.L_x_342) ;  /* 0x0000003000007945 */ /* 0x000fe80003800200 */
[----:B------:R-:W-:Y:S05]  /*10980*/  @P2 BRA `(.L_x_343) ;  /* 0x0000000000042947 */ /* 0x000fea0003800000 */
[----:B------:R-:W-:Y:S05]  /*10990*/  BPT.TRAP 0x1 ;  /* 0x000000040000795c */ /* 0x000fea0000300000 */
.L_x_343:
[----:B------:R-:W-:Y:S05]  /*109a0*/  BSYNC.RECONVERGENT B0 ;  /* 0x0000000000007941 */ /* 0x000fea0003800200 */
.L_x_342:
[----:B------:R-:W-:Y:S02]  /*109b0*/  ULEA UR8, UR22, UR8, 0xc ;  /* 0x0000000816087291 */ /* 0x000fe4000f8e60ff */
[----:B------:R-:W-:Y:S02]  /*109c0*/  UIADD3 UR6, UP2, UPT, UR4, 0x280, URZ ;  /* 0x0000028004067890 */ /* 0x000fe4000ff5e0ff */
[----:B------:R-:W-:Y:S02]  /*109d0*/  USHF.L.U32 UR11, UR10, 0x7, URZ ;  /* 0x000000070a0b7899 */ /* 0x000fe400080006ff */
[----:B------:R-:W-:Y:S02]  /*109e0*/  UIADD3 UR9, UPT, UPT, UR9, 0x7020, URZ ;  /* 0x0000702009097890 */ /* 0x000fe4000fffe0ff */
[----:B------:R-:W-:Y:S02]  /*109f0*/  UIADD3 UR8, UPT, UPT, UR8, 0x2000, URZ ;  /* 0x0000200008087890 */ /* 0x000fe4000fffe0ff */
[----:B------:R-:W-:Y:S01]  /*10a00*/  UIADD3.X UR7, UPT, UPT, URZ, UR5, URZ, UP2, !UPT ;  /* 0x00000005ff077290 */ /* 0x000fe200097fe4ff */
[----:B------:R-:W-:Y:S01]  /*10a10*/  UMOV UR12, UR13 ;  /* 0x0000000d000c7c82 */ /* 0x000fe20008000000 */
[----:B------:R-:W-:Y:S01]  /*10a20*/  UMOV UR16, 0x0 ;  /* 0x0000000000107882 */ /* 0x000fe20000000000 */
[----:B------:R-:W-:Y:S01]  /*10a30*/  UMOV UR17, 0x10000000 ;  /* 0x1000000000117882 */ /* 0x000fe20000000000 */
[----:B------:R-:W-:Y:S01]  /*10a40*/  UMOV UR13, UR14 ;  /* 0x0000000e000d7c82 */ /* 0x000fe20008000000 */
[----:B------:R-:W-:Y:S01]  /*10a50*/  UMOV UR10, URZ ;  /* 0x000000ff000a7c82 */ /* 0x000fe20008000000 */
[----:B------:R-:W-:-:S03]  /*10a60*/  UIADD3 UR22, UPT, UPT, UR22, 0x1, URZ ;  /* 0x0000000116167890 */ /* 0x000fc6000fffe0ff */
[----:B------:R4:W-:Y:S01]  /*10a70*/  UTMALDG.4D [UR8], [UR6], desc[UR16] ;  /* 0x00001008060075b4 */ /* 0x0009e20008019000 */
[----:B------:R-:W-:-:S04]  /*10a80*/  UISETP.NE.AND UP2, UPT, UR22, 0x3, UPT ;  /* 0x000000031600788c */ /* 0x000fc8000bf45270 */
[----:B------:R-:W-:Y:S02]  /*10a90*/  USEL UR14, URZ, 0x1, UP2 ;  /* 0x00000001ff0e7887 */ /* 0x000fe40009000000 */
[----:B------:R-:W-:Y:S02]  /*10aa0*/  USEL UR22, UR22, URZ, UP2 ;  /* 0x000000ff16167287 */ /* 0x000fe40009000000 */
[----:B----4-:R-:W-:-:S12]  /*10ab0*/  ULOP3.LUT UR15, UR15, UR14, URZ, 0x3c, !UPT ;  /* 0x0000000e0f0f7292 */ /* 0x010fd8000f8e3cff */
.L_x_247:
[----:B------:R-:W4:Y:S01]  /*10ac0*/  LDCU UR7, c[0x0][0x370] ;  /* 0x00006e00ff0777ac */ /* 0x000f220008000800 */
[----:B------:R-:W5:Y:S01]  /*10ad0*/  LDCU UR6, c[0x0][0x900] ;  /* 0x00012000ff0677ac */ /* 0x000f620008000800 */
[----:B----4-:R-:W-:-:S04]  /*10ae0*/  UIADD3 UR36, UPT, UPT, UR7, UR36, URZ ;  /* 0x0000002407247290 */ /* 0x010fc8000fffe0ff */
[----:B-----5:R-:W-:-:S09]  /*10af0*/  UISETP.GE.AND UP2, UPT, UR36, UR6, UPT ;  /* 0x000000062400728c */ /* 0x020fd2000bf46270 */
[----:B------:R-:W-:Y:S05]  /*10b00*/  BRA.U !UP2, `(.L_x_344) ;  /* 0xffffffd50a7c7547 */ /* 0x000fea000b83ffff */
[----:B-1----:R-:W-:Y:S05]  /*10b10*/  EXIT ;  /* 0x000000000000794d */ /* 0x002fea0003800000 */
.L_x_467:
[----:B------:R-:W-:-:S08]  /*10b20*/  NOP ;  /* 0x0000000000007918 */ /* 0x000fd00000000000 */
[----:B------:R-:W1:-:S00]  /*10b30*/  USETMAXREG.DEALLOC.CTAPOOL 0x20 ;  /* 0x00000020000079c8 */ /* 0x000e4000080e0500 */
[----:B-1----:R-:W1:Y:S02]  /*10b40*/  LDC R0, c[0x0][0x900] ;  /* 0x00024000ff007b82 */ /* 0x002e640000000800 */
[----:B-1----:R-:W-:-:S13]  /*10b50*/  ISETP.LE.AND P0, PT, R0, UR36, PT ;  /* 0x0000002400007c0c */ /* 0x002fda000bf03270 */
[----:B------:R-:W-:Y:S05]  /*10b60*/  @P0 EXIT ;  /* 0x000000000000094d */ /* 0x000fea0003800000 */
[----:B------:R-:W-:Y:S01]  /*10b70*/  HFMA2 R4, -RZ, RZ, 0, 0 ;  /* 0x00000000ff047431 */ /* 0x000fe200000001ff */
[----:B------:R-:W-:Y:S01]  /*10b80*/  PRMT R0, RZ, 0x7610, R0 ;  /* 0x00007610ff007816 */ /* 0x000fe20000000000 */
[----:B------:R-:W1:Y:S01]  /*10b90*/  LDCU.64 UR26, c[0x0][0x348] ;  /* 0x00006900ff1a77ac */ /* 0x000e620008000a00 */
[----:B------:R-:W2:Y:S01]  /*10ba0*/  LDCU UR24, c[0x0][0x370] ;  /* 0x00006e00ff1877ac */ /* 0x000ea20008000800 */
[----:B------:R-:W3:Y:S01]  /*10bb0*/  LDCU UR16, c[0x0][0x900] ;  /* 0x00012000ff1077ac */ /* 0x000ee20008000800 */
[----:B------:R-:W4:Y:S01]  /*10bc0*/  LDCU UR22, c[0x0][0x904] ;  /* 0x00012080ff1677ac */ /* 0x000f220008000800 */
[----:B------:R-:W1:Y:S01]  /*10bd0*/  LDCU UR21, c[0x0][0x380] ;  /* 0x00007000ff1577ac */ /* 0x000e620008000800 */
[----:B------:R-:W1:Y:S01]  /*10be0*/  LDCU UR19, c[0x0][0x38c] ;  /* 0x00007180ff1377ac */ /* 0x000e620008000800 */
[----:B------:R-:W1:Y:S01]  /*10bf0*/  LDCU UR23, c[0x0][0x91c] ;  /* 0x00012380ff1777ac */ /* 0x000e620008000800 */
[----:B------:R-:W1:Y:S01]  /*10c00*/  LDCU UR20, c[0x0][0x918] ;  /* 0x00012300ff1477ac */ /* 0x000e620008000800 */
[----:B------:R-:W1:Y:S01]  /*10c10*/  LDCU.64 UR14, c[0x0][0x908] ;  /* 0x00012100ff0e77ac */ /* 0x000e620008000a00 */
[----:B------:R-:W1:Y:S01]  /*10c20*/  LDCU.64 UR6, c[0x0][0x920] ;  /* 0x00012400ff0677ac */ /* 0x000e620008000a00 */
[----:B------:R-:W1:Y:S02]  /*10c30*/  LDCU.64 UR4, c[0x0][0x910] ;  /* 0x00012200ff0477ac */ /* 0x000e640008000a00 */
.L_x_352:
[----:B-1----:R-:W-:Y:S02]  /*10c40*/  UIMAD.WIDE.U32 UR8, UR36, UR14, URZ ;  /* 0x0000000e240872a5 */ /* 0x002fe4000f8e00ff */
[----:B----4-:R-:W-:Y:S02]  /*10c50*/  UISETP.NE.AND UP0, UPT, UR22, 0x1, UPT ;  /* 0x000000011600788c */ /* 0x010fe4000bf05270 */
[----:B------:R-:W-:-:S04]  /*10c60*/  USHF.R.U32.HI UR8, URZ, UR15, UR9 ;  /* 0x0000000fff087299 */ /* 0x000fc80008011609 */
[----:B------:R-:W-:Y:S02]  /*10c70*/  USEL UR8, UR36, UR8, !UP0 ;  /* 0x0000000824087287 */ /* 0x000fe4000c000000 */
[----:B------:R-:W-:Y:S02]  /*10c80*/  UISETP.NE.AND UP0, UPT, UR23, 0x1, UPT ;  /* 0x000000011700788c */ /* 0x000fe4000bf05270 */
[----:B------:R-:W-:Y:S02]  /*10c90*/  UIMAD.WIDE.U32 UR10, UR8, UR6, URZ ;  /* 0x00000006080a72a5 */ /* 0x000fe4000f8e00ff */
[----:B------:R-:W-:Y:S02]  /*10ca0*/  UIADD3 UR10, UPT, UPT, -UR8, URZ, URZ ;  /* 0x000000ff080a7290 */ /* 0x000fe4000fffe1ff */
[----:B------:R-:W-:Y:S02]  /*10cb0*/  USHF.R.U32.HI UR11, URZ, UR7, UR11 ;  /* 0x00000007ff0b7299 */ /* 0x000fe4000801160b */
[----:B------:R-:W-:-:S02]  /*10cc0*/  UIMAD UR10, UR22, UR10, UR36 ;  /* 0x0000000a160a72a4 */ /* 0x000fc4000f8e0224 */
[----:B------:R-:W-:Y:S02]  /*10cd0*/  USEL UR11, UR8, UR11, !UP0 ;  /* 0x0000000b080b7287 */ /* 0x000fe4000c000000 */
[----:B------:R-:W-:Y:S02]  /*10ce0*/  USHF.L.U32 UR10, UR10, 0x8, URZ ;  /* 0x000000080a0a7899 */ /* 0x000fe400080006ff */
[----:B------:R-:W-:Y:S02]  /*10cf0*/  UIADD3 UR13, UPT, UPT, -UR11, URZ, URZ ;  /* 0x000000ff0b0d7290 */ /* 0x000fe4000fffe1ff */
[----:B------:R-:W-:Y:S02]  /*10d00*/  UISETP.GE.AND UP0, UPT, UR10, UR21, UPT ;  /* 0x000000150a00728c */ /* 0x000fe4000bf06270 */
[----:B------:R-:W-:-:S07]  /*10d10*/  UIMAD UR13, UR23, UR13, UR8 ;  /* 0x0000000d170d72a4 */ /* 0x000fce000f8e0208 */
[----:B------:R-:W-:Y:S05]  /*10d20*/  BRA.U UP0, `(.L_x_345) ;  /* 0x0000000500287547 */ /* 0x000fea000b800000 */
[----:B------:R-:W-:Y:S01]  /*10d30*/  IMAD.U32 R3, RZ, RZ, UR19 ;  /* 0x00000013ff037e24 */ /* 0x000fe2000f8e00ff */
[----:B------:R-:W-:Y:S02]  /*10d40*/  UIMAD.WIDE.U32 UR8, UR11, UR5, URZ ;  /* 0x000000050b0872a5 */ /* 0x000fe4000f8e00ff */
[----:B------:R-:W-:Y:S02]  /*10d50*/  UISETP.NE.AND UP0, UPT, UR4, 0x1, UPT ;  /* 0x000000010400788c */ /* 0x000fe4000bf05270 */
[----:B------:R-:W-:Y:S01]  /*10d60*/  IABS R3, R3 ;  /* 0x0000000300037213 */ /* 0x000fe20000000000 */
[----:B------:R-:W-:-:S03]  /*10d70*/  USHF.R.U32.HI UR8, URZ, UR20, UR9 ;  /* 0x00000014ff087299 */ /* 0x000fc60008011609 */
[----:B------:R-:W1:Y:S01]  /*10d80*/  I2F.RP R0, R3 ;  /* 0x0000000300007306 */ /* 0x000e620000209400 */
[----:B------:R-:W-:Y:S02]  /*10d90*/  USEL UR8, UR11, UR8, !UP0 ;  /* 0x000000080b087287 */ /* 0x000fe4000c000000 */
[----:B------:R-:W-:Y:S02]  /*10da0*/  UISETP.NE.AND UP0, UPT, UR19, URZ, UPT ;  /* 0x000000ff1300728c */ /* 0x000fe4000bf05270 */
[----:B------:R-:W-:-:S04]  /*10db0*/  UIADD3 UR8, UPT, UPT, -UR8, URZ, URZ ;  /* 0x000000ff08087290 */ /* 0x000fc8000fffe1ff */
[----:B------:R-:W-:-:S04]  /*10dc0*/  UIMAD UR11, UR4, UR8, UR11 ;  /* 0x00000008040b72a4 */ /* 0x000fc8000f8e020b */
[----:B------:R-:W-:Y:S01]  /*10dd0*/  ULOP3.LUT UR8, UR11, UR19, URZ, 0x3c, !UPT ;  /* 0x000000130b087292 */ /* 0x000fe2000f8e3cff */
[----:B-1----:R-:W1:Y:S03]  /*10de0*/  MUFU.RCP R6, R0 ;  /* 0x0000000000067308 */ /* 0x002e660000001000 */
[----:B------:R-:W-:Y:S01]  /*10df0*/  UISETP.GE.AND UP1, UPT, UR8, URZ, UPT ;  /* 0x000000ff0800728c */ /* 0x000fe2000bf26270 */
[----:B-1----:R-:W-:Y:S02]  /*10e00*/  IADD3 R6, PT, PT, R6, 0xffffffe, RZ ;  /* 0x0ffffffe06067810 */ /* 0x002fe40007ffe0ff */
[----:B------:R-:W-:Y:S02]  /*10e10*/  MOV R0, UR11 ;  /* 0x0000000b00007c02 */ /* 0x000fe40008000f00 */
[----:B------:R-:W1:Y:S02]  /*10e20*/  F2I.FTZ.U32.TRUNC.NTZ R7, R6 ;  /* 0x0000000600077305 */ /* 0x000e64000021f000 */
[----:B------:R-:W-:Y:S01]  /*10e30*/  IABS R0, R0 ;  /* 0x0000000000007213 */ /* 0x000fe20000000000 */
[----:B-1----:R-:W-:-:S02]  /*10e40*/  IMAD.MOV R2, RZ, RZ, -R7 ;  /* 0x000000ffff027224 */ /* 0x002fc400078e0a07 */
[----:B------:R-:W-:Y:S02]  /*10e50*/  IMAD.MOV.U32 R6, RZ, RZ, RZ ;  /* 0x000000ffff067224 */ /* 0x000fe400078e00ff */
[----:B------:R-:W-:-:S04]  /*10e60*/  IMAD R2, R2, R3, RZ ;  /* 0x0000000302027224 */ /* 0x000fc800078e02ff */
[----:B------:R-:W-:-:S06]  /*10e70*/  IMAD.HI.U32 R2, R7, R2, R6 ;  /* 0x0000000207027227 */ /* 0x000fcc00078e0006 */
[----:B------:R-:W-:-:S05]  /*10e80*/  IMAD.HI.U32 R5, R2, R0, RZ ;  /* 0x0000000002057227 */ /* 0x000fca00078e00ff */
[----:B------:R-:W-:-:S05]  /*10e90*/  IADD3 R2, PT, PT, -R5, RZ, RZ ;  /* 0x000000ff05027210 */ /* 0x000fca0007ffe1ff */
[----:B------:R-:W-:-:S05]  /*10ea0*/  IMAD R0, R3, R2, R0 ;  /* 0x0000000203007224 */ /* 0x000fca00078e0200 */
[----:B------:R-:W-:-:S13]  /*10eb0*/  ISETP.GT.U32.AND P0, PT, R3, R0, PT ;  /* 0x000000000300720c */ /* 0x000fda0003f04070 */
[----:B------:R-:W-:Y:S01]  /*10ec0*/  @!P0 IMAD.IADD R0, R0, 0x1, -R3 ;  /* 0x0000000100008824 */ /* 0x000fe200078e0a03 */
[----:B------:R-:W-:Y:S02]  /*10ed0*/  @!P0 IADD3 R5, PT, PT, R5, 0x1, RZ ;  /* 0x0000000105058810 */ /* 0x000fe40007ffe0ff */
[----:B------:R-:W-:Y:S02]  /*10ee0*/  ELECT P0, URZ, PT ;  /* 0x0000000000ff782f */ /* 0x000fe40003800000 */
[----:B------:R-:W-:-:S13]  /*10ef0*/  ISETP.GE.U32.AND P1, PT, R0, R3, PT ;  /* 0x000000030000720c */ /* 0x000fda0003f26070 */
[----:B------:R-:W-:-:S05]  /*10f00*/  @P1 VIADD R5, R5, 0x1 ;  /* 0x0000000105051836 */ /* 0x000fca0000000000 */
[----:B------:R-:W-:-:S13]  /*10f10*/  R2UR UR12, R5 ;  /* 0x00000000050c72ca */ /* 0x000fda00000e0000 */
[----:B------:R-:W-:Y:S02]  /*10f20*/  @!UP1 UIADD3 UR12, UPT, UPT, -UR12, URZ, URZ ;  /* 0x000000ff0c0c9290 */ /* 0x000fe4000fffe1ff */
[----:B------:R-:W-:-:S04]  /*10f30*/  @!UP0 ULOP3.LUT UR12, URZ, UR19, URZ, 0x33, !UPT ;  /* 0x00000013ff0c8292 */ /* 0x000fc8000f8e33ff */
[----:B------:R-:W-:-:S04]  /*10f40*/  UIADD3 UR8, UPT, UPT, -UR12, URZ, URZ ;  /* 0x000000ff0c087290 */ /* 0x000fc8000fffe1ff */
[----:B------:R-:W-:Y:S01]  /*10f50*/  UIMAD UR11, UR19, UR8, UR11 ;  /* 0x00000008130b72a4 */ /* 0x000fe2000f8e020b */
[----:B------:R-:W-:Y:S11]  /*10f60*/  BRA.U UP6, `(.L_x_346) ;  /* 0x0000000106047547 */ /* 0x000ff6000b800000 */
[----:B--23--:R-:W-:Y:S05]  /*10f70*/  BPT.TRAP 0x1 ;  /* 0x000000040000795c */ /* 0x00cfea0000300000 */
.L_x_346:
[----:B------:R-:W1:Y:S01]  /*10f80*/  S2UR UR18, SR_CgaCtaId ;  /* 0x00000000001279c3 */ /* 0x000e620000008800 */
[----:B------:R-:W-:Y:S01]  /*10f90*/  UMOV UR17, 0x400 ;  /* 0x0000040000117882 */ /* 0x000fe20000000000 */
[----:B------:R-:W-:Y:S01]  /*10fa0*/  SHF.L.U32 R3, R4, 0x1f, RZ ;  /* 0x0000001f04037819 */ /* 0x000fe200000006ff */
[----:B-1----:R-:W-:-:S09]  /*10fb0*/  ULEA UR17, UR18, UR17, 0x18 ;  /* 0x0000001112117291 */ /* 0x002fd2000f8ec0ff */
[----:B------:R-:W1:Y:S02]  /*10fc0*/  SYNCS.PHASECHK.TRANS64.TRYWAIT P0, [UR17+0x70b0], R3 ;  /* 0x0070b003ff0075a7 */ /* 0x000e640008001111 */
[----:B-1----:R-:W-:Y:S05]  /*10fd0*/  @!P0 BRA `(.L_x_347) ;  /* 0x0000001800188947 */ /* 0x002fea0003800000 */
.L_x_450:
[----:B------:R-:W-:Y:S02]  /*10fe0*/  UIADD3 UR28, UP0, UPT, UR26, 0x400, URZ ;  /* 0x000004001a1c7890 */ /* 0x000fe4000ff1e0ff */
[----:B------:R-:W-:Y:S02]  /*10ff0*/  UIADD3 UR8, UPT, UPT, UR17, 0x5000, URZ ;  /* 0x0000500011087890 */ /* 0x000fe4000fffe0ff */
[----:B------:R-:W-:Y:S01]  /*11000*/  UIADD3.X UR29, UPT, UPT, URZ, UR27, URZ, UP0, !UPT ;  /* 0x0000001bff1d7290 */ /* 0x000fe200087fe4ff */
[----:B------:R-:W-:-:S08]  /*11010*/  UMOV UR9, URZ ;  /* 0x000000ff00097c82 */ /* 0x000fd00008000000 */
[----:B------:R4:W-:Y:S01]  /*11020*/  UTMASTG.5D [UR8], [UR28] ;  /* 0x000000081c0073b5 */ /* 0x0009e20008020000 */
[----:B------:R0:W-:Y:S01]  /*11030*/  UTMACMDFLUSH ;  /* 0x00000000000079b7 */ /* 0x0001e20000000000 */
[----:B----4-:R-:W-:Y:S05]  /*11040*/  BRA.U UP6, `(.L_x_348) ;  /* 0x0000000106047547 */ /* 0x010fea000b800000 */
[----:B--23--:R-:W-:Y:S05]  /*11050*/  BPT.TRAP 0x1 ;  /* 0x000000040000795c */ /* 0x00cfea0000300000 */
.L_x_348:
[----:B------:R-:W4:Y:S02]  /*11060*/  SYNCS.PHASECHK.TRANS64.TRYWAIT P0, [UR17+0x70b8], R3 ;  /* 0x0070b803ff0075a7 */ /* 0x000f240008001111 */
[----:B----4-:R-:W-:Y:S05]  /*11070*/  @!P0 BRA `(.L_x_349) ;  /* 0x0000001800088947 */ /* 0x010fea0003800000 */
.L_x_452:
[----:B------:R-:W-:Y:S02]  /*11080*/  UIADD3 UR28, UP0, UPT, UR26, 0x400, URZ ;  /* 0x000004001a1c7890 */ /* 0x000fe4000ff1e0ff */
[----:B------:R-:W-:Y:S02]  /*11090*/  UIADD3 UR10, UPT, UPT, UR10, 0x80, URZ ;  /* 0x000000800a0a7890 */ /* 0x000fe4000fffe0ff */
[----:B------:R-:W-:Y:S02]  /*110a0*/  UIADD3 UR8, UPT, UPT, UR17, 0x6000, URZ ;  /* 0x0000600011087890 */ /* 0x000fe4000fffe0ff */
[----:B------:R-:W-:Y:S01]  /*110b0*/  UIADD3.X UR29, UPT, UPT, URZ, UR27, URZ, UP0, !UPT ;  /* 0x0000001bff1d7290 */ /* 0x000fe200087fe4ff */
[----:B------:R-:W-:-:S08]  /*110c0*/  UMOV UR9, URZ ;  /* 0x000000ff00097c82 */ /* 0x000fd00008000000 */
[----:B------:R4:W-:Y:S01]  /*110d0*/  UTMASTG.5D [UR8], [UR28] ;  /* 0x000000081c0073b5 */ /* 0x0009e20008020000 */
[----:B------:R0:W-:Y:S01]  /*110e0*/  UTMACMDFLUSH ;  /* 0x00000000000079b7 */ /* 0x0001e20000000000 */
[----:B------:R-:W-:-:S04]  /*110f0*/  DEPBAR.LE SB0, 0x1 ;  /* 0x000080400000791a */ /* 0x000fc80000000000 */
[----:B----4-:R-:W-:Y:S05]  /*11100*/  BRA.U UP6, `(.L_x_350) ;  /* 0x0000000106047547 */ /* 0x010fea000b800000 */
[----:B--23--:R-:W-:Y:S05]  /*11110*/  BPT.TRAP 0x1 ;  /* 0x000000040000795c */ /* 0x00cfea0000300000 */
.L_x_350:
[----:B------:R-:W-:-:S04]  /*11120*/  UIADD3 UR8, UPT, UPT, UR17, 0x70c0, URZ ;  /* 0x000070c011087890 */ /* 0x000fc8000fffe0ff */
[----:B------:R-:W-:-:S09]  /*11130*/  UPRMT UR8, UR18, 0x654, UR8 ;  /* 0x0000065412087896 */ /* 0x000fd20008000008 */
[----:B------:R-:W-:Y:S01]  /*11140*/  SYNCS.ARRIVE.TRANS64.RED.A1T0 RZ, [UR8], RZ ;  /* 0x000000ffffff79a7 */ /* 0x000fe20008100408 */
[----:B------:R-:W-:-:S04]  /*11150*/  DEPBAR.LE SB0, 0x0 ;  /* 0x000080000000791a */ /* 0x000fc80000000000 */
[----:B------:R-:W-:Y:S05]  /*11160*/  BRA.U UP6, `(.L_x_351) ;  /* 0x0000000106047547 */ /* 0x000fea000b800000 */
[----:B--23--:R-:W-:Y:S05]  /*11170*/  BPT.TRAP 0x1 ;  /* 0x000000040000795c */ /* 0x00cfea0000300000 */
.L_x_351:
[----:B------:R-:W-:Y:S01]  /*11180*/  UIADD3 UR17, UPT, UPT, UR17, 0x70c8, URZ ;  /* 0x000070c811117890 */ /* 0x000fe2000fffe0ff */
[----:B-1----:R-:W-:Y:S01]  /*11190*/  HFMA2 R0, -RZ, RZ, 0, 5.9604644775390625e-08 ;  /* 0x00000001ff007431 */ /* 0x002fe200000001ff */
[----:B------:R-:W-:Y:S02]  /*111a0*/  LOP3.LUT R4, R4, 0x1, RZ, 0x3c, !PT ;  /* 0x0000000104047812 */ /* 0x000fe400078e3cff */
[----:B------:R-:W-:-:S09]  /*111b0*/  UPRMT UR17, UR18, 0x654, UR17 ;  /* 0x0000065412117896 */ /* 0x000fd20008000011 */
[----:B------:R-:W-:Y:S03]  /*111c0*/  SYNCS.ARRIVE.TRANS64.RED.A1T0 RZ, [UR17], RZ ;  /* 0x000000ffffff79a7 */ /* 0x000fe60008100411 */
.L_x_345:
[----:B--2---:R-:W-:-:S04]  /*111d0*/  UIADD3 UR36, UPT, UPT, UR24, UR36, URZ ;  /* 0x0000002418247290 */ /* 0x004fc8000fffe0ff */
[----:B---3--:R-:W-:-:S09]  /*111e0*/  UISETP.GE.AND UP0, UPT, UR36, UR16, UPT ;  /* 0x000000102400728c */ /* 0x008fd2000bf06270 */
[----:B------:R-:W-:Y:S05]  /*111f0*/  BRA.U !UP0, `(.L_x_352) ;  /* 0xfffffff908907547 */ /* 0x000fea000b83ffff */
[----:B------:R-:W-:-:S13]  /*11200*/  LOP3.LUT P0, RZ, R0, 0xff, RZ, 0xc0, !PT ;  /* 0x000000ff00ff7812 */ /* 0x000fda000780c0ff */
[----:B------:R-:W-:Y:S05]  /*11210*/  @!P0 EXIT ;  /* 0x000000000000894d */ /* 0x000fea0003800000 */
[----:B------:R-:W1:Y:S01]  /*11220*/  S2UR UR4, SR_CgaCtaId ;  /* 0x00000000000479c3 */ /* 0x000e620000008800 */
[----:B------:R-:W-:Y:S01]  /*11230*/  UMOV UR5, 0x400 ;  /* 0x0000040000057882 */ /* 0x000fe20000000000 */
[----:B------:R-:W-:Y:S01]  /*11240*/  UMOV UR6, 0x40 ;  /* 0x0000004000067882 */ /* 0x000fe20000000000 */
[----:B------:R-:W-:Y:S02]  /*11250*/  IMAD.MOV.U32 R2, RZ, RZ, 0xffff ;  /* 0x0000ffffff027424 */ /* 0x000fe400078e00ff */
[----:B------:R-:W-:Y:S01]  /*11260*/  IMAD.MOV.U32 R0, RZ, RZ, 0x1 ;  /* 0x00000001ff007424 */ /* 0x000fe200078e00ff */
[----:B-1----:R-:W-:Y:S02]  /*11270*/  ULEA UR5, UR4, UR5, 0x18 ;  /* 0x0000000504057291 */ /* 0x002fe4000f8ec0ff */
[----:B------:R-:W-:-:S07]  /*11280*/  ULEA UR6, UR4, UR6, 0x18 ;  /* 0x0000000604067291 */ /* 0x000fce000f8ec0ff */
[----:B------:R-:W1:Y:S01]  /*11290*/  LDS R3, [UR5+0x70e0] ;  /* 0x0070e005ff037984 */ /* 0x000e620008000800 */
[----:B------:R-:W-:-:S03]  /*112a0*/  NOP ;  /* 0x0000000000007918 */ /* 0x000fc60000000000 */
[----:B------:R-:W2:Y:S01]  /*112b0*/  LDS R5, [UR6+0x14] ;  /* 0x00001406ff057984 */ /* 0x000ea20008000800 */
[----:B-1----:R-:W-:-:S04]  /*112c0*/  LOP3.LUT R3, R3, 0xffff, RZ, 0xc0, !PT ;  /* 0x0000ffff03037812 */ /* 0x002fc800078ec0ff */
[----:B------:R-:W-:-:S04]  /*112d0*/  SHF.R.U32.HI R3, RZ, 0x5, R3 ;  /* 0x00000005ff037819 */ /* 0x000fc80000011603 */
[-C--:B------:R-:W-:Y:S02]  /*112e0*/  SHF.L.U32 R2, R2, R3.reuse, RZ ;  /* 0x0000000302027219 */ /* 0x080fe400000006ff */
[----:B------:R-:W-:Y:S02]  /*112f0*/  SHF.L.U32 R0, R0, R3, RZ ;  /* 0x0000000300007219 */ /* 0x000fe400000006ff */
[----:B--2---:R-:W-:-:S04]  /*11300*/  LOP3.LUT R5, R5, R2, RZ, 0xc0, !PT ;  /* 0x0000000205057212 */ /* 0x004fc800078ec0ff */
[----:B------:R-:W-:-:S13]  /*11310*/  ISETP.NE.AND P0, PT, R5, R2, PT ;  /* 0x000000020500720c */ /* 0x000fda0003f05270 */
[----:B------:R-:W-:Y:S05]  /*11320*/  @P0 BRA `(.L_x_353) ;  /* 0x00000000005c0947 */ /* 0x000fea0003800000 */
[----:B------:R-:W1:Y:S02]  /*11330*/  LDS R3, [UR6+0x18] ;  /* 0x00001806ff037984 */ /* 0x000e640008000800 */
[----:B-1----:R-:W-:-:S04]  /*11340*/  LOP3.LUT R3, R3, R0, RZ, 0xc0, !PT ;  /* 0x0000000003037212 */ /* 0x002fc800078ec0ff */
[----:B------:R-:W-:-:S13]  /*11350*/  ISETP.NE.AND P0, PT, R3, R0, PT ;  /* 0x000000000300720c */ /* 0x000fda0003f05270 */
[----:B------:R-:W-:Y:S05]  /*11360*/  @P0 BRA `(.L_x_354) ;  /* 0x0000000000400947 */ /* 0x000fea0003800000 */
[----:B------:R-:W-:Y:S01]  /*11370*/  R2UR UR8, R2 ;  /* 0x00000000020872ca */ /* 0x000fe200000e0000 */
[----:B------:R-:W1:Y:S01]  /*11380*/  S2R R3, SR_LANEID ;  /* 0x0000000000037919 */ /* 0x000e620000000000 */
[----:B------:R-:W-:Y:S01]  /*11390*/  LOP3.LUT R4, RZ, R0, RZ, 0x33, !PT ;  /* 0x00000000ff047212 */ /* 0x000fe200078e33ff */
[----:B------:R-:W-:Y:S02]  /*113a0*/  VOTEU.ANY UR7, UPT, PT ;  /* 0x0000000000077886 */ /* 0x000fe400038e0100 */
[----:B------:R-:W-:Y:S01]  /*113b0*/  UFLO.U32 UR7, UR7 ;  /* 0x00000007000772bd */ /* 0x000fe200080e0000 */
[----:B------:R-:W2:Y:S07]  /*113c0*/  REDUX UR4, R4 ;  /* 0x00000000040473c4 */ /* 0x000eae0000000000 */
[----:B------:R-:W-:-:S06]  /*113d0*/  ULOP3.LUT UR8, URZ, UR8, URZ, 0x33, !UPT ;  /* 0x00000008ff087292 */ /* 0x000fcc000f8e33ff */
[----:B------:R-:W-:-:S04]  /*113e0*/  IMAD.U32 R2, RZ, RZ, UR8 ;  /* 0x00000008ff027e24 */ /* 0x000fc8000f8e00ff */
[----:B------:R-:W3:Y:S02]  /*113f0*/  REDUX UR5, R2 ;  /* 0x00000000020573c4 */ /* 0x000ee40000000000 */
[----:B------:R4:W-:Y:S01]  /*11400*/  UTCATOMSWS.AND URZ, UR8 ;  /* 0x0000000800ff79e3 */ /* 0x0009e20008000000 */
[----:B--2---:R-:W-:Y:S01]  /*11410*/  IMAD.U32 R0, RZ, RZ, UR4 ;  /* 0x00000004ff007e24 */ /* 0x004fe2000f8e00ff */
[----:B-1----:R-:W-:Y:S01]  /*11420*/  ISETP.EQ.U32.AND P0, PT, R3, UR7, PT ;  /* 0x0000000703007c0c */ /* 0x002fe2000bf02070 */
[----:B---3--:R-:W-:-:S12]  /*11430*/  IMAD.U32 R3, RZ, RZ, UR5 ;  /* 0x00000005ff037e24 */ /* 0x008fd8000f8e00ff */
[----:B------:R4:W-:Y:S04]  /*11440*/  @P0 ATOMS.AND RZ, [UR6+0x14], R3 ;  /* 0x00001403ffff098c */ /* 0x0009e8000a800006 */
[----:B------:R4:W-:Y:S01]  /*11450*/  @P0 ATOMS.AND RZ, [UR6+0x18], R0 ;  /* 0x00001800ffff098c */ /* 0x0009e2000a800006 */
[----:B------:R-:W-:Y:S05]  /*11460*/  BRA `(.L_x_355) ;  /* 0x0000000000147947 */ /* 0x000fea0003800000 */
.L_x_354:
[----:B------:R-:W-:Y:S02]  /*11470*/  MOV R2, 0x11490 ;  /* 0x0001149000027802 */ /* 0x000fe40000000f00 */
[----:B------:R-:W-:Y:S05]  /*11480*/  CALL.REL.NOINC `($__internal_0_$__cuda_sm10x_tcgen05_guardrail_trap_col_being_dealloced_not_returned_by_alloc) ;  /* 0x00000014001c7944 */ /* 0x000fea0003c00000 */
[----:B------:R-:W-:Y:S05]  /*11490*/  BRA `(.L_x_355) ;  /* 0x0000000000087947 */ /* 0x000fea0003800000 */
.L_x_353:
[----:B------:R-:W-:Y:S02]  /*114a0*/  MOV R2, 0x114c0 ;  /* 0x000114c000027802 */ /* 0x000fe40000000f00 */
[----:B------:R-:W-:Y:S05]  /*114b0*/  CALL.REL.NOINC `($__internal_2_$__cuda_sm10x_tcgen05_guardrail_trap_unallocated_columns_being_dealloced) ;  /* 0x0000001400287944 */ /* 0x000fea0003c00000 */
.L_x_355:
[----:B------:R-:W-:Y:S01]  /*114c0*/  NOP ;  /* 0x0000000000007918 */ /* 0x000fe20000000000 */
[----:B----4-:R-:W-:Y:S05]  /*114d0*/  EXIT ;  /* 0x000000000000794d */ /* 0x010fea0003800000 */
.L_x_37:
[----:B-1----:R-:W-:-:S07]  /*114e0*/  MOV R3, UR21 ;  /* 0x0000001500037c02 */ /* 0x002fce0008000f00 */
.L_x_356:
[----:B-1----:R1:W2:Y:S02]  /*114f0*/  SYNCS.PHASECHK.TRANS64.TRYWAIT P0, [R3+URZ+0x7000], R4 ;  /* 0x00700004030075a7 */ /* 0x0022a400080011ff */
[----:B--2---:R-:W-:Y:S05]  /*11500*/  @!P0 NANOSLEEP.SYNCS 0x989680 ;  /* 0x009896800000895d */ /* 0x004fea0003900000 */
[----:B------:R-:W2:Y:S02]  /*11510*/  @!P0 SYNCS.PHASECHK.TRANS64 P0, [R3+URZ+0x7000], R4 ;  /* 0x00700004030085a7 */ /* 0x000ea400080010ff */
[----:B--2---:R-:W-:Y:S05]  /*11520*/  @!P0 BRA `(.L_x_356) ;  /* 0xfffffffc00f08947 */ /* 0x004fea000383ffff */
[----:B------:R-:W-:Y:S05]  /*11530*/  BRA `(.L_x_357) ;  /* 0xffffff0400e87947 */ /* 0x000fea000383ffff */
.L_x_39:
[----:B------:R-:W-:-:S07]  /*11540*/  MOV R0, UR6 ;  /* 0x0000000600007c02 */ /* 0x000fce0008000f00 */
.L_x_358:
[----:B-1----:R1:W2:Y:S02]  /*11550*/  SYNCS.PHASECHK.TRANS64.TRYWAIT P0, [R0+URZ+0x7020], R3 ;  /* 0x00702003000075a7 */ /* 0x0022a400080011ff */
[----:B--2---:R-:W-:Y:S05]  /*11560*/  @!P0 NANOSLEEP.SYNCS 0x989680 ;  /* 0x009896800000895d */ /* 0x004fea0003900000 */
[----:B------:R-:W2:Y:S02]  /*11570*/  @!P0 SYNCS.PHASECHK.TRANS64 P0, [R0+URZ+0x7020], R3 ;  /* 0x00702003000085a7 */ /* 0x000ea400080010ff */
[----:B--2---:R-:W-:Y:S05]  /*11580*/  @!P0 BRA `(.L_x_358) ;  /* 0xfffffffc00f08947 */ /* 0x004fea000383ffff */
[----:B------:R-:W-:Y:S05]  /*11590*/  BRA `(.L_x_359) ;  /* 0xffffff0400f07947 */ /* 0x000fea000383ffff */
.L_x_41:
[----:B------:R-:W-:-:S07]  /*115a0*/  MOV R2, UR21 ;  /* 0x0000001500027c02 */ /* 0x000fce0008000f00 */
.L_x_360:
[----:B-1----:R1:W2:Y:S02]  /*115b0*/  SYNCS.PHASECHK.TRANS64.TRYWAIT P0, [R2+URZ+0x7058], R3 ;  /* 0x00705803020075a7 */ /* 0x0022a400080011ff */
[----:B--2---:R-:W-:Y:S05]  /*115c0*/  @!P0 NANOSLEEP.SYNCS 0x989680 ;  /* 0x009896800000895d */ /* 0x004fea0003900000 */
[----:B------:R-:W2:Y:S02]  /*115d0*/  @!P0 SYNCS.PHASECHK.TRANS64 P0, [R2+URZ+0x7058], R3 ;  /* 0x00705803020085a7 */ /* 0x000ea400080010ff */
[----:B--2---:R-:W-:Y:S05]  /*115e0*/  @!P0 BRA `(.L_x_360) ;  /* 0xfffffffc00f08947 */ /* 0x004fea000383ffff */
[----:B------:R-:W-:Y:S05]  /*115f0*/  BRA `(.L_x_361) ;  /* 0xffffff0800087947 */ /* 0x000fea000383ffff */
.L_x_45:
[----:B-1----:R-:W-:-:S07]  /*11600*/  MOV R3, UR21 ;  /* 0x0000001500037c02 */ /* 0x002fce0008000f00 */
.L_x_362:
[----:B-1----:R1:W2:Y:S02]  /*11610*/  SYNCS.PHASECHK.TRANS64.TRYWAIT P0, [R3+URZ+0x7008], R4 ;  /* 0x00700804030075a7 */ /* 0x0022a400080011ff */
[----:B--2---:R-:W-:Y:S05]  /*11620*/  @!P0 NANOSLEEP.SYNCS 0x989680 ;  /* 0x009896800000895d */ /* 0x004fea0003900000 */
[----:B------:R-:W2:Y:S02]  /*11630*/  @!P0 SYNCS.PHASECHK.TRANS64 P0, [R3+URZ+0x7008], R4 ;  /* 0x00700804030085a7 */ /* 0x000ea400080010ff */
[----:B--2---:R-:W-:Y:S05]  /*11640*/  @!P0 BRA `(.L_x_362) ;  /* 0xfffffffc00f08947 */ /* 0x004fea000383ffff */
[----:B------:R-:W-:Y:S05]  /*11650*/  BRA `(.L_x_363) ;  /* 0xffffff0800387947 */ /* 0x000fea000383ffff */
.L_x_47:
[----:B------:R-:W-:-:S07]  /*11660*/  MOV R2, UR21 ;  /* 0x0000001500027c02 */ /* 0x000fce0008000f00 */
.L_x_364:
[----:B-1----:R1:W2:Y:S02]  /*11670*/  SYNCS.PHASECHK.TRANS64.TRYWAIT P0, [R2+URZ+0x7068], R3 ;  /* 0x00706803020075a7 */ /* 0x0022a400080011ff */
[----:B--2---:R-:W-:Y:S05]  /*11680*/  @!P0 NANOSLEEP.SYNCS 0x989680 ;  /* 0x009896800000895d */ /* 0x004fea0003900000 */
[----:B------:R-:W2:Y:S02]  /*11690*/  @!P0 SYNCS.PHASECHK.TRANS64 P0, [R2+URZ+0x7068], R3 ;  /* 0x00706803020085a7 */ /* 0x000ea400080010ff */
[----:B--2---:R-:W-:Y:S05]  /*116a0*/  @!P0 BRA `(.L_x_364) ;  /* 0xfffffffc00f08947 */ /* 0x004fea000383ffff */
[----:B------:R-:W-:Y:S05]  /*116b0*/  BRA `(.L_x_365) ;  /* 0xffffff08003c7947 */ /* 0x000fea000383ffff */
.L_x_51:
[----:B------:R-:W-:-:S07]  /*116c0*/  MOV R0, UR4 ;  /* 0x0000000400007c02 */ /* 0x000fce0008000f00 */
.L_x_366:
[----:B-1----:R1:W2:Y:S02]  /*116d0*/  SYNCS.PHASECHK.TRANS64.TRYWAIT P0, [R0+URZ+0x7020], R3 ;  /* 0x00702003000075a7 */ /* 0x0022a400080011ff */
[----:B--2---:R-:W-:Y:S05]  /*116e0*/  @!P0 NANOSLEEP.SYNCS 0x989680 ;  /* 0x009896800000895d */ /* 0x004fea0003900000 */
[----:B------:R-:W2:Y:S02]  /*116f0*/  @!P0 SYNCS.PHASECHK.TRANS64 P0, [R0+URZ+0x7020], R3 ;  /* 0x00702003000085a7 */ /* 0x000ea400080010ff */
[----:B--2---:R-:W-:Y:S05]  /*11700*/  @!P0 BRA `(.L_x_366) ;  /* 0xfffffffc00f08947 */ /* 0x004fea000383ffff */
[----:B------:R-:W-:Y:S05]  /*11710*/  BRA `(.L_x_367) ;  /* 0xffffff08007c7947 */ /* 0x000fea000383ffff */
.L_x_53:
[----:B------:R-:W-:-:S07]  /*11720*/  MOV R0, UR21 ;  /* 0x0000001500007c02 */ /* 0x000fce0008000f00 */
.L_x_368:
[----:B-1----:R1:W2:Y:S02]  /*11730*/  SYNCS.PHASECHK.TRANS64.TRYWAIT P0, [R0+URZ+0x70a0], R3 ;  /* 0x0070a003000075a7 */ /* 0x0022a400080011ff */
[----:B--2---:R-:W-:Y:S05]  /*11740*/  @!P0 NANOSLEEP.SYNCS 0x989680 ;  /* 0x009896800000895d */ /* 0x004fea0003900000 */
[----:B------:R-:W2:Y:S02]  /*11750*/  @!P0 SYNCS.PHASECHK.TRANS64 P0, [R0+URZ+0x70a0], R3 ;  /* 0x0070a003000085a7 */ /* 0x000ea400080010ff */
[----:B--2---:R-:W-:Y:S05]  /*11760*/  @!P0 BRA `(.L_x_368) ;  /* 0xfffffffc00f08947 */ /* 0x004fea000383ffff */
[----:B------:R-:W-:Y:S05]  /*11770*/  BRA `(.L_x_369) ;  /* 0xffffff0800907947 */ /* 0x000fea000383ffff */
.L_x_55:
[----:B------:R-:W-:-:S07]  /*11780*/  MOV R0, UR21 ;  /* 0x0000001500007c02 */ /* 0x000fce0008000f00 */
.L_x_370:
[----:B-1----:R1:W2:Y:S02]  /*11790*/  SYNCS.PHASECHK.TRANS64.TRYWAIT P0, [R0+URZ+0x7058], R7 ;  /* 0x00705807000075a7 */ /* 0x0022a400080011ff */
[----:B--2---:R-:W-:Y:S05]  /*117a0*/  @!P0 NANOSLEEP.SYNCS 0x989680 ;  /* 0x009896800000895d */ /* 0x004fea0003900000 */
[----:B------:R-:W2:Y:S02]  /*117b0*/  @!P0 SYNCS.PHASECHK.TRANS64 P0, [R0+URZ+0x7058], R7 ;  /* 0x00705807000085a7 */ /* 0x000ea400080010ff */
[----:B--2---:R-:W-:Y:S05]  /*117c0*/  @!P0 BRA `(.L_x_370) ;  /* 0xfffffffc00f08947 */ /* 0x004fea000383ffff */
[----:B------:R-:W-:Y:S05]  /*117d0*/  BRA `(.L_x_371) ;  /* 0xffffff0800987947 */ /* 0x000fea000383ffff */
.L_x_59:
[----:B------:R-:W-:Y:S07]  /*117e0*/  MOV R2, UR7 ;  /* 0x0000000700027c02 */ /* 0x000fee0008000f00 */
.L_x_372:
[----:B--2---:R2:W3:Y:S02]  /*117f0*/  SYNCS.PHASECHK.TRANS64.TRYWAIT P0, [R2+URZ+0x7020], R3 ;  /* 0x00702003020075a7 */ /* 0x0044e400080011ff */
[----:B---3--:R-:W-:Y:S05]  /*11800*/  @!P0 NANOSLEEP.SYNCS 0x989680 ;  /* 0x009896800000895d */ /* 0x008fea0003900000 */
[----:B------:R-:W3:Y:S02]  /*11810*/  @!P0 SYNCS.PHASECHK.TRANS64 P0, [R2+URZ+0x7020], R3 ;  /* 0x00702003020085a7 */ /* 0x000ee400080010ff */
[----:B---3--:R-:W-:Y:S05]  /*11820*/  @!P0 BRA `(.L_x_372) ;  /* 0xfffffffc00f08947 */ /* 0x008fea000383ffff */
[----:B------:R-:W-:Y:S05]  /*11830*/  BRA `(.L_x_373) ;  /* 0xffffff1000147947 */ /* 0x000fea000383ffff */
.L_x_62:
[----:B------:R-:W-:Y:S07]  /*11840*/  MOV R0, UR21 ;  /* 0x0000001500007c02 */ /* 0x000fee0008000f00 */
.L_x_374:
[----:B--2---:R2:W4:Y:S02]  /*11850*/  SYNCS.PHASECHK.TRANS64.TRYWAIT P0, [R0+URZ+0x70a8], R3 ;  /* 0x0070a803000075a7 */ /* 0x00452400080011ff */
[----:B----4-:R-:W-:Y:S05]  /*11860*/  @!P0 NANOSLEEP.SYNCS 0x989680 ;  /* 0x009896800000895d */ /* 0x010fea0003900000 */
[----:B------:R-:W4:Y:S02]  /*11870*/  @!P0 SYNCS.PHASECHK.TRANS64 P0, [R0+URZ+0x70a8], R3 ;  /* 0x0070a803000085a7 */ /* 0x000f2400080010ff */
[----:B----4-:R-:W-:Y:S05]  /*11880*/  @!P0 BRA `(.L_x_374) ;  /* 0xfffffffc00f08947 */ /* 0x010fea000383ffff */
[----:B------:R-:W-:Y:S05]  /*11890*/  BRA `(.L_x_375) ;  /* 0xffffff1000587947 */ /* 0x000fea000383ffff */
.L_x_64:
[----:B------:R-:W-:Y:S07]  /*118a0*/  MOV R0, UR21 ;  /* 0x0000001500007c02 */ /* 0x000fee0008000f00 */
.L_x_376:
[----:B--2---:R2:W4:Y:S02]  /*118b0*/  SYNCS.PHASECHK.TRANS64.TRYWAIT P0, [R0+URZ+0x7068], R7 ;  /* 0x00706807000075a7 */ /* 0x00452400080011ff */
[----:B----4-:R-:W-:Y:S05]  /*118c0*/  @!P0 NANOSLEEP.SYNCS 0x989680 ;  /* 0x009896800000895d */ /* 0x010fea0003900000 */
[----:B------:R-:W4:Y:S02]  /*118d0*/  @!P0 SYNCS.PHASECHK.TRANS64 P0, [R0+URZ+0x7068], R7 ;  /* 0x00706807000085a7 */ /* 0x000f2400080010ff */
[----:B----4-:R-:W-:Y:S05]  /*118e0*/  @!P0 BRA `(.L_x_376) ;  /* 0xfffffffc00f08947 */ /* 0x010fea000383ffff */
[----:B------:R-:W-:Y:S05]  /*118f0*/  BRA `(.L_x_377) ;  /* 0xffffff1000607947 */ /* 0x000fea000383ffff */
.L_x_70:
[----:B------:R-:W-:Y:S07]  /*11900*/  MOV R0, UR4 ;  /* 0x0000000400007c02 */ /* 0x000fee0008000f00 */
.L_x_378:
[----:B-1----:R1:W2:Y:S02]  /*11910*/  SYNCS.PHASECHK.TRANS64.TRYWAIT P0, [R0+URZ+0x7020], R3 ;  /* 0x00702003000075a7 */ /* 0x0022a400080011ff */
[----:B--2---:R-:W-:Y:S05]  /*11920*/  @!P0 NANOSLEEP.SYNCS 0x989680 ;  /* 0x009896800000895d */ /* 0x004fea0003900000 */
[----:B------:R-:W2:Y:S02]  /*11930*/  @!P0 SYNCS.PHASECHK.TRANS64 P0, [R0+URZ+0x7020], R3 ;  /* 0x00702003000085a7 */ /* 0x000ea400080010ff */
[----:B--2---:R-:W-:Y:S05]  /*11940*/  @!P0 BRA `(.L_x_378) ;  /* 0xfffffffc00f08947 */ /* 0x004fea000383ffff */
[----:B------:R-:W-:Y:S05]  /*11950*/  BRA `(.L_x_379) ;  /* 0xffffff1400f07947 */ /* 0x000fea000383ffff */
.L_x_72:
[----:B------:R-:W-:Y:S07]  /*11960*/  MOV R0, UR21 ;  /* 0x0000001500007c02 */ /* 0x000fee0008000f00 */
.L_x_380:
[----:B-1----:R1:W2:Y:S02]  /*11970*/  SYNCS.PHASECHK.TRANS64.TRYWAIT P0, [R0+URZ+0x70a0], R3 ;  /* 0x0070a003000075a7 */ /* 0x0022a400080011ff */
[----:B--2---:R-:W-:Y:S05]  /*11980*/  @!P0 NANOSLEEP.SYNCS 0x989680 ;  /* 0x009896800000895d */ /* 0x004fea0003900000 */
[----:B------:R-:W2:Y:S02]  /*11990*/  @!P0 SYNCS.PHASECHK.TRANS64 P0, [R0+URZ+0x70a0], R3 ;  /* 0x0070a003000085a7 */ /* 0x000ea400080010ff */
[----:B--2---:R-:W-:Y:S05]  /*119a0*/  @!P0 BRA `(.L_x_380) ;  /* 0xfffffffc00f08947 */ /* 0x004fea000383ffff */
[----:B------:R-:W-:Y:S05]  /*119b0*/  BRA `(.L_x_381) ;  /* 0xffffff1400fc7947 */ /* 0x000fea000383ffff */
.L_x_74:
[----:B------:R-:W-:Y:S07]  /*119c0*/  MOV R0, UR21 ;  /* 0x0000001500007c02 */ /* 0x000fee0008000f00 */
.L_x_382:
[----:B-1----:R1:W2:Y:S02]  /*119d0*/  SYNCS.PHASECHK.TRANS64.TRYWAIT P0, [R0+URZ+0x7058], R7 ;  /* 0x00705807000075a7 */ /* 0x0022a400080011ff */
[----:B--2---:R-:W-:Y:S05]  /*119e0*/  @!P0 NANOSLEEP.SYNCS 0x989680 ;  /* 0x009896800000895d */ /* 0x004fea0003900000 */
[----:B------:R-:W2:Y:S02]  /*119f0*/  @!P0 SYNCS.PHASECHK.TRANS64 P0, [R0+URZ+0x7058], R7 ;  /* 0x00705807000085a7 */ /* 0x000ea400080010ff */
[----:B--2---:R-:W-:Y:S05]  /*11a00*/  @!P0 BRA `(.L_x_382) ;  /* 0xfffffffc00f08947 */ /* 0x004fea000383ffff */
[----:B------:R-:W-:Y:S05]  /*11a10*/  BRA `(.L_x_383) ;  /* 0xffffff1800087947 */ /* 0x000fea000383ffff */
.L_x_82:
[----:B------:R-:W-:-:S07]  /*11a20*/  MOV R0, UR21 ;  /* 0x0000001500007c02 */ /* 0x000fce0008000f00 */
.L_x_384:
[----:B--2---:R2:W3:Y:S02]  /*11a30*/  SYNCS.PHASECHK.TRANS64.TRYWAIT P0, [R0+URZ+0x70a8], R3 ;  /* 0x0070a803000075a7 */ /* 0x0044e400080011ff */
[----:B---3--:R-:W-:Y:S05]  /*11a40*/  @!P0 NANOSLEEP.SYNCS 0x989680 ;  /* 0x009896800000895d */ /* 0x008fea0003900000 */
[----:B------:R-:W3:Y:S02]  /*11a50*/  @!P0 SYNCS.PHASECHK.TRANS64 P0, [R0+URZ+0x70a8], R3 ;  /* 0x0070a803000085a7 */ /* 0x000ee400080010ff */
[----:B---3--:R-:W-:Y:S05]  /*11a60*/  @!P0 BRA `(.L_x_384) ;  /* 0xfffffffc00f08947 */ /* 0x008fea000383ffff */
[----:B------:R-:W-:Y:S05]  /*11a70*/  BRA `(.L_x_385) ;  /* 0xffffff1c00687947 */ /* 0x000fea000383ffff */
.L_x_84:
[----:B------:R-:W-:-:S07]  /*11a80*/  MOV R0, UR21 ;  /* 0x0000001500007c02 */ /* 0x000fce0008000f00 */
.L_x_386:
[----:B--2---:R2:W3:Y:S02]  /*11a90*/  SYNCS.PHASECHK.TRANS64.TRYWAIT P0, [R0+URZ+0x7068], R7 ;  /* 0x00706807000075a7 */ /* 0x0044e400080011ff */
[----:B---3--:R-:W-:Y:S05]  /*11aa0*/  @!P0 NANOSLEEP.SYNCS 0x989680 ;  /* 0x009896800000895d */ /* 0x008fea0003900000 */
[----:B------:R-:W3:Y:S02]  /*11ab0*/  @!P0 SYNCS.PHASECHK.TRANS64 P0, [R0+URZ+0x7068], R7 ;  /* 0x00706807000085a7 */ /* 0x000ee400080010ff */
[----:B---3--:R-:W-:Y:S05]  /*11ac0*/  @!P0 BRA `(.L_x_386) ;  /* 0xfffffffc00f08947 */ /* 0x008fea000383ffff */
[----:B------:R-:W-:Y:S05]  /*11ad0*/  BRA `(.L_x_387) ;  /* 0xffffff1c00707947 */ /* 0x000fea000383ffff */
.L_x_96:
[----:B-1----:R1:W2:Y:S02]  /*11ae0*/  SYNCS.PHASECHK.TRANS64.TRYWAIT P0, [R16+URZ+0x70c0], R3 ;  /* 0x0070c003100075a7 */ /* 0x0022a400080011ff */
[----:B--2---:R-:W-:Y:S05]  /*11af0*/  @!P0 NANOSLEEP.SYNCS 0x989680 ;  /* 0x009896800000895d */ /* 0x004fea0003900000 */
[----:B------:R-:W2:Y:S02]  /*11b00*/  @!P0 SYNCS.PHASECHK.TRANS64 P0, [R16+URZ+0x70c0], R3 ;  /* 0x0070c003100085a7 */ /* 0x000ea400080010ff */
[----:B--2---:R-:W-:Y:S05]  /*11b10*/  @!P0 BRA `(.L_x_96) ;  /* 0xfffffffc00f08947 */ /* 0x004fea000383ffff */
[----:B------:R-:W-:Y:S05]  /*11b20*/  BRA `(.L_x_388) ;  /* 0xffffff2400d47947 */ /* 0x000fea000383ffff */
.L_x_163:
[----:B-1----:R1:W2:Y:S02]  /*11b30*/  SYNCS.PHASECHK.TRANS64.TRYWAIT P0, [R16+URZ+0x70c8], R3 ;  /* 0x0070c803100075a7 */ /* 0x0022a400080011ff */
[----:B--2---:R-:W-:Y:S05]  /*11b40*/  @!P0 NANOSLEEP.SYNCS 0x989680 ;  /* 0x009896800000895d */ /* 0x004fea0003900000 */
[----:B------:R-:W2:Y:S02]  /*11b50*/  @!P0 SYNCS.PHASECHK.TRANS64 P0, [R16+URZ+0x70c8], R3 ;  /* 0x0070c803100085a7 */ /* 0x000ea400080010ff */
[----:B--2---:R-:W-:Y:S05]  /*11b60*/  @!P0 BRA `(.L_x_163) ;  /* 0xfffffffc00f08947 */ /* 0x004fea000383ffff */
[----:B------:R-:W-:Y:S05]  /*11b70*/  BRA `(.L_x_389) ;  /* 0xffffff5400087947 */ /* 0x000fea000383ffff */
.L_x_169:
[----:B-1----:R1:W2:Y:S02]  /*11b80*/  SYNCS.PHASECHK.TRANS64.TRYWAIT P0, [R0+URZ+0x7070], R5 ;  /* 0x00707005000075a7 */ /* 0x0022a400080011ff */
[----:B--2---:R-:W-:Y:S05]  /*11b90*/  @!P0 NANOSLEEP.SYNCS 0x989680 ;  /* 0x009896800000895d */ /* 0x004fea0003900000 */
[----:B------:R-:W2:Y:S02]  /*11ba0*/  @!P0 SYNCS.PHASECHK.TRANS64 P0, [R0+URZ+0x7070], R5 ;  /* 0x00707005000085a7 */ /* 0x000ea400080010ff */
[----:B--2---:R-:W-:Y:S05]  /*11bb0*/  @!P0 BRA `(.L_x_169) ;  /* 0xfffffffc00f08947 */ /* 0x004fea000383ffff */
[----:B------:R-:W-:Y:S05]  /*11bc0*/  BRA `(.L_x_390) ;  /* 0xffffff5800207947 */ /* 0x000fea000383ffff */
.L_x_172:
[----:B--2---:R2:W3:Y:S02]  /*11bd0*/  SYNCS.PHASECHK.TRANS64.TRYWAIT P1, [R0+URZ+0x7080], R7 ;  /* 0x00708007000075a7 */ /* 0x0044e400080211ff */
[----:B---3--:R-:W-:Y:S05]  /*11be0*/  @!P1 NANOSLEEP.SYNCS 0x989680 ;  /* 0x009896800000995d */ /* 0x008fea0003900000 */
[----:B------:R-:W3:Y:S02]  /*11bf0*/  @!P1 SYNCS.PHASECHK.TRANS64 P1, [R0+URZ+0x7080], R7 ;  /* 0x00708007000095a7 */ /* 0x000ee400080210ff */
[----:B---3--:R-:W-:Y:S05]  /*11c00*/  @!P1 BRA `(.L_x_172) ;  /* 0xfffffffc00f09947 */ /* 0x008fea000383ffff */
[----:B------:R-:W-:Y:S05]  /*11c10*/  BRA `(.L_x_391) ;  /* 0xffffff5800447947 */ /* 0x000fea000383ffff */
.L_x_175:
[----:B-1----:R1:W2:Y:S02]  /*11c20*/  SYNCS.PHASECHK.TRANS64.TRYWAIT P0, [R0+URZ+0x7070], R3 ;  /* 0x00707003000075a7 */ /* 0x0022a400080011ff */
[----:B--2---:R-:W-:Y:S05]  /*11c30*/  @!P0 NANOSLEEP.SYNCS 0x989680 ;  /* 0x009896800000895d */ /* 0x004fea0003900000 */
[----:B------:R-:W2:Y:S02]  /*11c40*/  @!P0 SYNCS.PHASECHK.TRANS64 P0, [R0+URZ+0x7070], R3 ;  /* 0x00707003000085a7 */ /* 0x000ea400080010ff */
[----:B--2---:R-:W-:Y:S05]  /*11c50*/  @!P0 BRA `(.L_x_175) ;  /* 0xfffffffc00f08947 */ /* 0x004fea000383ffff */
[----:B------:R-:W-:Y:S05]  /*11c60*/  BRA `(.L_x_392) ;  /* 0xffffff5800887947 */ /* 0x000fea000383ffff */
.L_x_177:
[----:B-1----:R1:W2:Y:S02]  /*11c70*/  SYNCS.PHASECHK.TRANS64.TRYWAIT P0, [R0+URZ+0x7090], R25 ;  /* 0x00709019000075a7 */ /* 0x0022a400080011ff */
[----:B--2---:R-:W-:Y:S05]  /*11c80*/  @!P0 NANOSLEEP.SYNCS 0x989680 ;  /* 0x009896800000895d */ /* 0x004fea0003900000 */
[----:B------:R-:W2:Y:S02]  /*11c90*/  @!P0 SYNCS.PHASECHK.TRANS64 P0, [R0+URZ+0x7090], R25 ;  /* 0x00709019000085a7 */ /* 0x000ea400080010ff */
[----:B--2---:R-:W-:Y:S05]  /*11ca0*/  @!P0 BRA `(.L_x_177) ;  /* 0xfffffffc00f08947 */ /* 0x004fea000383ffff */
[----:B------:R-:W-:Y:S05]  /*11cb0*/  BRA `(.L_x_393) ;  /* 0xffffff5800cc7947 */ /* 0x000fea000383ffff */
.L_x_182:
[----:B---3--:R3:W4:Y:S02]  /*11cc0*/  SYNCS.PHASECHK.TRANS64.TRYWAIT P0, [R0+URZ+0x7080], R3 ;  /* 0x00708003000075a7 */ /* 0x00872400080011ff */
[----:B----4-:R-:W-:Y:S05]  /*11cd0*/  @!P0 NANOSLEEP.SYNCS 0x989680 ;  /* 0x009896800000895d */ /* 0x010fea0003900000 */
[----:B------:R-:W4:Y:S02]  /*11ce0*/  @!P0 SYNCS.PHASECHK.TRANS64 P0, [R0+URZ+0x7080], R3 ;  /* 0x00708003000085a7 */ /* 0x000f2400080010ff */
[----:B----4-:R-:W-:Y:S05]  /*11cf0*/  @!P0 BRA `(.L_x_182) ;  /* 0xfffffffc00f08947 */ /* 0x010fea000383ffff */
[----:B------:R-:W-:Y:S05]  /*11d00*/  BRA `(.L_x_394) ;  /* 0xffffff5c00487947 */ /* 0x000fea000383ffff */
.L_x_184:
[----:B--2---:R2:W3:Y:S02]  /*11d10*/  SYNCS.PHASECHK.TRANS64.TRYWAIT P0, [R0+URZ+0x7098], R25 ;  /* 0x00709819000075a7 */ /* 0x0044e400080011ff */
[----:B---3--:R-:W-:Y:S05]  /*11d20*/  @!P0 NANOSLEEP.SYNCS 0x989680 ;  /* 0x009896800000895d */ /* 0x008fea0003900000 */
[----:B------:R-:W3:Y:S02]  /*11d30*/  @!P0 SYNCS.PHASECHK.TRANS64 P0, [R0+URZ+0x7098], R25 ;  /* 0x00709819000085a7 */ /* 0x000ee400080010ff */
[----:B---3--:R-:W-:Y:S05]  /*11d40*/  @!P0 BRA `(.L_x_184) ;  /* 0xfffffffc00f08947 */ /* 0x008fea000383ffff */
[----:B------:R-:W-:Y:S05]  /*11d50*/  BRA `(.L_x_395) ;  /* 0xffffff5c00847947 */ /* 0x000fea000383ffff */
.L_x_191:
[----:B------:R1:W1:Y:S02]  /*11d60*/  SYNCS.PHASECHK.TRANS64.TRYWAIT P0, [R0+URZ+0x7070], R3 ;  /* 0x00707003000075a7 */ /* 0x00026400080011ff */
[----:B-1----:R-:W-:Y:S05]  /*11d70*/  @!P0 NANOSLEEP.SYNCS 0x989680 ;  /* 0x009896800000895d */ /* 0x002fea0003900000 */
[----:B------:R-:W1:Y:S02]  /*11d80*/  @!P0 SYNCS.PHASECHK.TRANS64 P0, [R0+URZ+0x7070], R3 ;  /* 0x00707003000085a7 */ /* 0x000e6400080010ff */
[----:B-1----:R-:W-:Y:S05]  /*11d90*/  @!P0 BRA `(.L_x_191) ;  /* 0xfffffffc00f08947 */ /* 0x002fea000383ffff */
[----:B------:R-:W-:Y:S05]  /*11da0*/  BRA `(.L_x_396) ;  /* 0xffffff6000207947 */ /* 0x000fea000383ffff */
.L_x_194:
[----:B------:R1:W1:Y:S02]  /*11db0*/  SYNCS.PHASECHK.TRANS64.TRYWAIT P0, [R0+URZ+0x7090], R5 ;  /* 0x00709005000075a7 */ /* 0x00026400080011ff */
[----:B-1----:R-:W-:Y:S05]  /*11dc0*/  @!P0 NANOSLEEP.SYNCS 0x989680 ;  /* 0x009896800000895d */ /* 0x002fea0003900000 */
[----:B------:R-:W1:Y:S02]  /*11dd0*/  @!P0 SYNCS.PHASECHK.TRANS64 P0, [R0+URZ+0x7090], R5 ;  /* 0x00709005000085a7 */ /* 0x000e6400080010ff */
[----:B-1----:R-:W-:Y:S05]  /*11de0*/  @!P0 BRA `(.L_x_194) ;  /* 0xfffffffc00f08947 */ /* 0x002fea000383ffff */
[----:B------:R-:W-:Y:S05]  /*11df0*/  BRA `(.L_x_397) ;  /* 0xffffff6000407947 */ /* 0x000fea000383ffff */
.L_x_196:
[----:B-1----:R1:W3:Y:S02]  /*11e00*/  SYNCS.PHASECHK.TRANS64.TRYWAIT P0, [R0+URZ+0x70c0], R5 ;  /* 0x0070c005000075a7 */ /* 0x0022e400080011ff */
[----:B---3--:R-:W-:Y:S05]  /*11e10*/  @!P0 NANOSLEEP.SYNCS 0x989680 ;  /* 0x009896800000895d */ /* 0x008fea0003900000 */
[----:B------:R-:W3:Y:S02]  /*11e20*/  @!P0 SYNCS.PHASECHK.TRANS64 P0, [R0+URZ+0x70c0], R5 ;  /* 0x0070c005000085a7 */ /* 0x000ee400080010ff */
[----:B---3--:R-:W-:Y:S05]  /*11e30*/  @!P0 BRA `(.L_x_196) ;  /* 0xfffffffc00f08947 */ /* 0x008fea000383ffff */
[----:B------:R-:W-:Y:S05]  /*11e40*/  BRA `(.L_x_398) ;  /* 0xffffff6000747947 */ /* 0x000fea000383ffff */
.L_x_204:
[----:B------:R1:W1:Y:S02]  /*11e50*/  SYNCS.PHASECHK.TRANS64.TRYWAIT P0, [R0+URZ+0x7080], R3 ;  /* 0x00708003000075a7 */ /* 0x00026400080011ff */
[----:B-1----:R-:W-:Y:S05]  /*11e60*/  @!P0 NANOSLEEP.SYNCS 0x989680 ;  /* 0x009896800000895d */ /* 0x002fea0003900000 */
[----:B------:R-:W1:Y:S02]  /*11e70*/  @!P0 SYNCS.PHASECHK.TRANS64 P0, [R0+URZ+0x7080], R3 ;  /* 0x00708003000085a7 */ /* 0x000e6400080010ff */
[----:B-1----:R-:W-:Y:S05]  /*11e80*/  @!P0 BRA `(.L_x_204) ;  /* 0xfffffffc00f08947 */ /* 0x002fea000383ffff */
[----:B------:R-:W-:Y:S05]  /*11e90*/  BRA `(.L_x_399) ;  /* 0xffffff6800ac7947 */ /* 0x000fea000383ffff */
.L_x_207:
[----:B------:R1:W1:Y:S02]  /*11ea0*/  SYNCS.PHASECHK.TRANS64.TRYWAIT P0, [R0+URZ+0x7098], R5 ;  /* 0x00709805000075a7 */ /* 0x00026400080011ff */
[----:B-1----:R-:W-:Y:S05]  /*11eb0*/  @!P0 NANOSLEEP.SYNCS 0x989680 ;  /* 0x009896800000895d */ /* 0x002fea0003900000 */
[----:B------:R-:W1:Y:S02]  /*11ec0*/  @!P0 SYNCS.PHASECHK.TRANS64 P0, [R0+URZ+0x7098], R5 ;  /* 0x00709805000085a7 */ /* 0x000e6400080010ff */
[----:B-1----:R-:W-:Y:S05]  /*11ed0*/  @!P0 BRA `(.L_x_207) ;  /* 0xfffffffc00f08947 */ /* 0x002fea000383ffff */
[----:B------:R-:W-:Y:S05]  /*11ee0*/  BRA `(.L_x_400) ;  /* 0xffffff6800cc7947 */ /* 0x000fea000383ffff */
.L_x_209:
[----:B--2---:R2:W1:Y:S02]  /*11ef0*/  SYNCS.PHASECHK.TRANS64.TRYWAIT P0, [R0+URZ+0x70c8], R9 ;  /* 0x0070c809000075a7 */ /* 0x00446400080011ff */
[----:B-1----:R-:W-:Y:S05]  /*11f00*/  @!P0 NANOSLEEP.SYNCS 0x989680 ;  /* 0x009896800000895d */ /* 0x002fea0003900000 */
[----:B------:R-:W1:Y:S02]  /*11f10*/  @!P0 SYNCS.PHASECHK.TRANS64 P0, [R0+URZ+0x70c8], R9 ;  /* 0x0070c809000085a7 */ /* 0x000e6400080010ff */
[----:B-1----:R-:W-:Y:S05]  /*11f20*/  @!P0 BRA `(.L_x_209) ;  /* 0xfffffffc00f08947 */ /* 0x002fea000383ffff */
[----:B------:R-:W-:Y:S05]  /*11f30*/  BRA `(.L_x_401) ;  /* 0xffffff6800d87947 */ /* 0x000fea000383ffff */
.L_x_219:
[----:B------:R-:W-:-:S07]  /*11f40*/  MOV R0, UR7 ;  /* 0x0000000700007c02 */ /* 0x000fce0008000f00 */
.L_x_402:
[----:B-1----:R1:W2:Y:S02]  /*11f50*/  SYNCS.PHASECHK.TRANS64.TRYWAIT P0, [R0+URZ], R3 ;  /* 0x00000003000075a7 */ /* 0x0022a400080011ff */
[----:B--2---:R-:W-:Y:S05]  /*11f60*/  @!P0 NANOSLEEP.SYNCS 0x989680 ;  /* 0x009896800000895d */ /* 0x004fea0003900000 */
[----:B------:R-:W2:Y:S02]  /*11f70*/  @!P0 SYNCS.PHASECHK.TRANS64 P0, [R0+URZ], R3 ;  /* 0x00000003000085a7 */ /* 0x000ea400080010ff */
[----:B--2---:R-:W-:Y:S05]  /*11f80*/  @!P0 BRA `(.L_x_402) ;  /* 0xfffffffc00f08947 */ /* 0x004fea000383ffff */
[----:B------:R-:W-:Y:S05]  /*11f90*/  BRA `(.L_x_403) ;  /* 0xffffff7400ec7947 */ /* 0x000fea000383ffff */
.L_x_222:
[----:B------:R-:W-:-:S07]  /*11fa0*/  MOV R0, UR5 ;  /* 0x0000000500007c02 */ /* 0x000fce0008000f00 */
.L_x_404:
[----:B-1----:R1:W3:Y:S02]  /*11fb0*/  SYNCS.PHASECHK.TRANS64.TRYWAIT P1, [R0+URZ], R3 ;  /* 0x00000003000075a7 */ /* 0x0022e400080211ff */
[----:B---3--:R-:W-:Y:S05]  /*11fc0*/  @!P1 NANOSLEEP.SYNCS 0x989680 ;  /* 0x009896800000995d */ /* 0x008fea0003900000 */
[----:B------:R-:W3:Y:S02]  /*11fd0*/  @!P1 SYNCS.PHASECHK.TRANS64 P1, [R0+URZ], R3 ;  /* 0x00000003000095a7 */ /* 0x000ee400080210ff */
[----:B---3--:R-:W-:Y:S05]  /*11fe0*/  @!P1 BRA `(.L_x_404) ;  /* 0xfffffffc00f09947 */ /* 0x008fea000383ffff */
[----:B------:R-:W-:Y:S05]  /*11ff0*/  BRA `(.L_x_405) ;  /* 0xffffff78006c7947 */ /* 0x000fea000383ffff */
.L_x_229:
[----:B-1----:R-:W-:-:S04]  /*12000*/  MOV R4, UR42 ;  /* 0x0000002a00047c02 */ /* 0x002fc80008000f00 */
[----:B------:R1:W2:Y:S03]  /*12010*/  SYNCS.PHASECHK.TRANS64.TRYWAIT P5, [R4+URZ], R3 ;  /* 0x00000003040075a7 */ /* 0x0002a600080a11ff */
[----:B--2---:R-:W-:Y:S05]  /*12020*/  @!P5 NANOSLEEP.SYNCS 0x989680 ;  /* 0x009896800000d95d */ /* 0x004fea0003900000 */
[----:B------:R-:W2:Y:S02]  /*12030*/  @!P5 SYNCS.PHASECHK.TRANS64 P5, [R4+URZ], R3 ;  /* 0x000000030400d5a7 */ /* 0x000ea400080a10ff */
[----:B--2---:R-:W-:Y:S05]  /*12040*/  @!P5 BRA `(.L_x_229) ;  /* 0xfffffffc00ecd947 */ /* 0x004fea000383ffff */
[----:B------:R-:W-:Y:S05]  /*12050*/  BRA `(.L_x_406) ;  /* 0xffffff8400a47947 */ /* 0x000fea000383ffff */
.L_x_234:
[----:B------:R-:W-:-:S07]  /*12060*/  MOV R5, UR6 ;  /* 0x0000000600057c02 */ /* 0x000fce0008000f00 */
.L_x_407:
[----:B---3--:R3:W4:Y:S02]  /*12070*/  SYNCS.PHASECHK.TRANS64.TRYWAIT P2, [R5+URZ], R0 ;  /* 0x00000000050075a7 */ /* 0x00872400080411ff */
[----:B----4-:R-:W-:Y:S05]  /*12080*/  @!P2 NANOSLEEP.SYNCS 0x989680 ;  /* 0x009896800000a95d */ /* 0x010fea0003900000 */
[----:B------:R-:W4:Y:S02]  /*12090*/  @!P2 SYNCS.PHASECHK.TRANS64 P2, [R5+URZ], R0 ;  /* 0x000000000500a5a7 */ /* 0x000f2400080410ff */
[----:B----4-:R-:W-:Y:S05]  /*120a0*/  @!P2 BRA `(.L_x_407) ;  /* 0xfffffffc00f0a947 */ /* 0x010fea000383ffff */
[----:B------:R-:W-:Y:S05]  /*120b0*/  BRA `(.L_x_408) ;  /* 0xffffffb4003c7947 */ /* 0x000fea000383ffff */
.L_x_239:
[----:B------:R-:W-:-:S07]  /*120c0*/  MOV R3, UR6 ;  /* 0x0000000600037c02 */ /* 0x000fce0008000f00 */
.L_x_409:
[----:B-1----:R1:W2:Y:S02]  /*120d0*/  SYNCS.PHASECHK.TRANS64.TRYWAIT P1, [R3+URZ], R0 ;  /* 0x00000000030075a7 */ /* 0x0022a400080211ff */
[----:B--2---:R-:W-:Y:S05]  /*120e0*/  @!P1 NANOSLEEP.SYNCS 0x989680 ;  /* 0x009896800000995d */ /* 0x004fea0003900000 */
[----:B------:R-:W2:Y:S02]  /*120f0*/  @!P1 SYNCS.PHASECHK.TRANS64 P1, [R3+URZ], R0 ;  /* 0x00000000030095a7 */ /* 0x000ea400080210ff */
[----:B--2---:R-:W-:Y:S05]  /*12100*/  @!P1 BRA `(.L_x_409) ;  /* 0xfffffffc00f09947 */ /* 0x004fea000383ffff */
[----:B------:R-:W-:Y:S05]  /*12110*/  BRA `(.L_x_410) ;  /* 0xffffffb8009c7947 */ /* 0x000fea000383ffff */
.L_x_244:
[----:B------:R-:W-:-:S07]  /*12120*/  MOV R0, UR4 ;  /* 0x0000000400007c02 */ /* 0x000fce0008000f00 */
.L_x_411:
[----:B-1----:R1:W3:Y:S02]  /*12130*/  SYNCS.PHASECHK.TRANS64.TRYWAIT P0, [R0+URZ], R3 ;  /* 0x00000003000075a7 */ /* 0x0022e400080011ff */
[----:B---3--:R-:W-:Y:S05]  /*12140*/  @!P0 NANOSLEEP.SYNCS 0x989680 ;  /* 0x009896800000895d */ /* 0x008fea0003900000 */
[----:B------:R-:W3:Y:S02]  /*12150*/  @!P0 SYNCS.PHASECHK.TRANS64 P0, [R0+URZ], R3 ;  /* 0x00000003000085a7 */ /* 0x000ee400080010ff */
[----:B---3--:R-:W-:Y:S05]  /*12160*/  @!P0 BRA `(.L_x_411) ;  /* 0xfffffffc00f08947 */ /* 0x008fea000383ffff */
[----:B------:R-:W-:Y:S05]  /*12170*/  BRA `(.L_x_412) ;  /* 0xffffffbc00407947 */ /* 0x000fea000383ffff */
.L_x_250:
[----:B------:R-:W-:-:S07]  /*12180*/  MOV R3, UR8 ;  /* 0x0000000800037c02 */ /* 0x000fce0008000f00 */
.L_x_413:
[----:B-1----:R1:W2:Y:S02]  /*12190*/  SYNCS.PHASECHK.TRANS64.TRYWAIT P1, [R3+URZ+0x7010], R6 ;  /* 0x00701006030075a7 */ /* 0x0022a400080211ff */
[----:B--2---:R-:W-:Y:S05]  /*121a0*/  @!P1 NANOSLEEP.SYNCS 0x989680 ;  /* 0x009896800000995d */ /* 0x004fea0003900000 */
[----:B------:R-:W2:Y:S02]  /*121b0*/  @!P1 SYNCS.PHASECHK.TRANS64 P1, [R3+URZ+0x7010], R6 ;  /* 0x00701006030095a7 */ /* 0x000ea400080210ff */
[----:B--2---:R-:W-:Y:S05]  /*121c0*/  @!P1 BRA `(.L_x_413) ;  /* 0xfffffffc00f09947 */ /* 0x004fea000383ffff */
[----:B------:R-:W-:Y:S05]  /*121d0*/  BRA `(.L_x_414) ;  /* 0xffffffc000e47947 */ /* 0x000fea000383ffff */
.L_x_256:
[----:B--2---:R-:W-:-:S07]  /*121e0*/  MOV R0, UR17 ;  /* 0x0000001100007c02 */ /* 0x004fce0008000f00 */
.L_x_415:
[----:B-1----:R1:W2:Y:S02]  /*121f0*/  SYNCS.PHASECHK.TRANS64.TRYWAIT P1, [R0+URZ+0x7038], R5 ;  /* 0x00703805000075a7 */ /* 0x0022a400080211ff */
[----:B--2---:R-:W-:Y:S05]  /*12200*/  @!P1 NANOSLEEP.SYNCS 0x989680 ;  /* 0x009896800000995d */ /* 0x004fea0003900000 */
[----:B------:R-:W2:Y:S02]  /*12210*/  @!P1 SYNCS.PHASECHK.TRANS64 P1, [R0+URZ+0x7038], R5 ;  /* 0x00703805000095a7 */ /* 0x000ea400080210ff */
[----:B--2---:R-:W-:Y:S05]  /*12220*/  @!P1 BRA `(.L_x_415) ;  /* 0xfffffffc00f09947 */ /* 0x004fea000383ffff */
[----:B------:R-:W-:Y:S05]  /*12230*/  BRA `(.L_x_416) ;  /* 0xffffffc400387947 */ /* 0x000fea000383ffff */
.L_x_262:
[----:B------:R-:W-:-:S07]  /*12240*/  MOV R3, UR8 ;  /* 0x0000000800037c02 */ /* 0x000fce0008000f00 */
.L_x_417:
[----:B-1----:R1:W2:Y:S02]  /*12250*/  SYNCS.PHASECHK.TRANS64.TRYWAIT P1, [R3+URZ+0x7018], R6 ;  /* 0x00701806030075a7 */ /* 0x0022a400080211ff */
[----:B--2---:R-:W-:Y:S05]  /*12260*/  @!P1 NANOSLEEP.SYNCS 0x989680 ;  /* 0x009896800000995d */ /* 0x004fea0003900000 */
[----:B------:R-:W2:Y:S02]  /*12270*/  @!P1 SYNCS.PHASECHK.TRANS64 P1, [R3+URZ+0x7018], R6 ;  /* 0x00701806030095a7 */ /* 0x000ea400080210ff */
[----:B--2---:R-:W-:Y:S05]  /*12280*/  @!P1 BRA `(.L_x_417) ;  /* 0xfffffffc00f09947 */ /* 0x004fea000383ffff */
[----:B------:R-:W-:Y:S05]  /*12290*/  BRA `(.L_x_418) ;  /* 0xffffffc400a47947 */ /* 0x000fea000383ffff */
.L_x_268:
[----:B--2---:R-:W-:-:S07]  /*122a0*/  MOV R0, UR17 ;  /* 0x0000001100007c02 */ /* 0x004fce0008000f00 */
.L_x_419:
[----:B-1----:R1:W2:Y:S02]  /*122b0*/  SYNCS.PHASECHK.TRANS64.TRYWAIT P1, [R0+URZ+0x7038], R3 ;  /* 0x00703803000075a7 */ /* 0x0022a400080211ff */
[----:B--2---:R-:W-:Y:S05]  /*122c0*/  @!P1 NANOSLEEP.SYNCS 0x989680 ;  /* 0x009896800000995d */ /* 0x004fea0003900000 */
[----:B------:R-:W2:Y:S02]  /*122d0*/  @!P1 SYNCS.PHASECHK.TRANS64 P1, [R0+URZ+0x7038], R3 ;  /* 0x00703803000095a7 */ /* 0x000ea400080210ff */
[----:B--2---:R-:W-:Y:S05]  /*122e0*/  @!P1 BRA `(.L_x_419) ;  /* 0xfffffffc00f09947 */ /* 0x004fea000383ffff */
[----:B------:R-:W-:Y:S05]  /*122f0*/  BRA `(.L_x_420) ;  /* 0xffffffc800047947 */ /* 0x000fea000383ffff */
.L_x_274:
[----:B--2---:R-:W-:-:S07]  /*12300*/  MOV R0, UR17 ;  /* 0x0000001100007c02 */ /* 0x004fce0008000f00 */
.L_x_421:
[----:B-1----:R1:W2:Y:S02]  /*12310*/  SYNCS.PHASECHK.TRANS64.TRYWAIT P1, [R0+URZ+0x7038], R3 ;  /* 0x00703803000075a7 */ /* 0x0022a400080211ff */
[----:B--2---:R-:W-:Y:S05]  /*12320*/  @!P1 NANOSLEEP.SYNCS 0x989680 ;  /* 0x009896800000995d */ /* 0x004fea0003900000 */
[----:B------:R-:W2:Y:S02]  /*12330*/  @!P1 SYNCS.PHASECHK.TRANS64 P1, [R0+URZ+0x7038], R3 ;  /* 0x00703803000095a7 */ /* 0x000ea400080210ff */
[----:B--2---:R-:W-:Y:S05]  /*12340*/  @!P1 BRA `(.L_x_421) ;  /* 0xfffffffc00f09947 */ /* 0x004fea000383ffff */
[----:B------:R-:W-:Y:S05]  /*12350*/  BRA `(.L_x_422) ;  /* 0xffffffc800bc7947 */ /* 0x000fea000383ffff */
.L_x_279:
[----:B------:R-:W-:-:S07]  /*12360*/  MOV R0, UR17 ;  /* 0x0000001100007c02 */ /* 0x000fce0008000f00 */
.L_x_423:
[----:B-1----:R1:W2:Y:S02]  /*12370*/  SYNCS.PHASECHK.TRANS64.TRYWAIT P1, [R0+URZ+0x7038], R3 ;  /* 0x00703803000075a7 */ /* 0x0022a400080211ff */
[----:B--2---:R-:W-:Y:S05]  /*12380*/  @!P1 NANOSLEEP.SYNCS 0x989680 ;  /* 0x009896800000995d */ /* 0x004fea0003900000 */
[----:B------:R-:W2:Y:S02]  /*12390*/  @!P1 SYNCS.PHASECHK.TRANS64 P1, [R0+URZ+0x7038], R3 ;  /* 0x00703803000095a7 */ /* 0x000ea400080210ff */
[----:B--2---:R-:W-:Y:S05]  /*123a0*/  @!P1 BRA `(.L_x_423) ;  /* 0xfffffffc00f09947 */ /* 0x004fea000383ffff */
[----:B------:R-:W-:Y:S05]  /*123b0*/  BRA `(.L_x_424) ;  /* 0xffffffcc00307947 */ /* 0x000fea000383ffff */
.L_x_284:
[----:B------:R-:W-:-:S07]  /*123c0*/  MOV R0, UR17 ;  /* 0x0000001100007c02 */ /* 0x000fce0008000f00 */
.L_x_425:
[----:B-1----:R1:W2:Y:S02]  /*123d0*/  SYNCS.PHASECHK.TRANS64.TRYWAIT P1, [R0+URZ+0x7038], R3 ;  /* 0x00703803000075a7 */ /* 0x0022a400080211ff */
[----:B--2---:R-:W-:Y:S05]  /*123e0*/  @!P1 NANOSLEEP.SYNCS 0x989680 ;  /* 0x009896800000995d */ /* 0x004fea0003900000 */
[----:B------:R-:W2:Y:S02]  /*123f0*/  @!P1 SYNCS.PHASECHK.TRANS64 P1, [R0+URZ+0x7038], R3 ;  /* 0x00703803000095a7 */ /* 0x000ea400080210ff */
[----:B--2---:R-:W-:Y:S05]  /*12400*/  @!P1 BRA `(.L_x_425) ;  /* 0xfffffffc00f09947 */ /* 0x004fea000383ffff */
[----:B------:R-:W-:Y:S05]  /*12410*/  BRA `(.L_x_426) ;  /* 0xffffffcc00987947 */ /* 0x000fea000383ffff */
.L_x_289:
[----:B------:R-:W-:-:S07]  /*12420*/  MOV R0, UR17 ;  /* 0x0000001100007c02 */ /* 0x000fce0008000f00 */
.L_x_427:
[----:B-1----:R1:W2:Y:S02]  /*12430*/  SYNCS.PHASECHK.TRANS64.TRYWAIT P1, [R0+URZ+0x7038], R3 ;  /* 0x00703803000075a7 */ /* 0x0022a400080211ff */
[----:B--2---:R-:W-:Y:S05]  /*12440*/  @!P1 NANOSLEEP.SYNCS 0x989680 ;  /* 0x009896800000995d */ /* 0x004fea0003900000 */
[----:B------:R-:W2:Y:S02]  /*12450*/  @!P1 SYNCS.PHASECHK.TRANS64 P1, [R0+URZ+0x7038], R3 ;  /* 0x00703803000095a7 */ /* 0x000ea400080210ff */
[----:B--2---:R-:W-:Y:S05]  /*12460*/  @!P1 BRA `(.L_x_427) ;  /* 0xfffffffc00f09947 */ /* 0x004fea000383ffff */
[----:B------:R-:W-:Y:S05]  /*12470*/  BRA `(.L_x_428) ;  /* 0xffffffd000007947 */ /* 0x000fea000383ffff */
.L_x_294:
[----:B------:R-:W-:-:S07]  /*12480*/  MOV R0, UR17 ;  /* 0x0000001100007c02 */ /* 0x000fce0008000f00 */
.L_x_429:
[----:B-1----:R1:W2:Y:S02]  /*12490*/  SYNCS.PHASECHK.TRANS64.TRYWAIT P1, [R0+URZ+0x7038], R3 ;  /* 0x00703803000075a7 */ /* 0x0022a400080211ff */
[----:B--2---:R-:W-:Y:S05]  /*124a0*/  @!P1 NANOSLEEP.SYNCS 0x989680 ;  /* 0x009896800000995d */ /* 0x004fea0003900000 */
[----:B------:R-:W2:Y:S02]  /*124b0*/  @!P1 SYNCS.PHASECHK.TRANS64 P1, [R0+URZ+0x7038], R3 ;  /* 0x00703803000095a7 */ /* 0x000ea400080210ff */
[----:B--2---:R-:W-:Y:S05]  /*124c0*/  @!P1 BRA `(.L_x_429) ;  /* 0xfffffffc00f09947 */ /* 0x004fea000383ffff */
[----:B------:R-:W-:Y:S05]  /*124d0*/  BRA `(.L_x_430) ;  /* 0xffffffd000687947 */ /* 0x000fea000383ffff */
.L_x_299:
[----:B------:R-:W-:-:S07]  /*124e0*/  MOV R0, UR17 ;  /* 0x0000001100007c02 */ /* 0x000fce0008000f00 */
.L_x_431:
[----:B-1----:R1:W2:Y:S02]  /*124f0*/  SYNCS.PHASECHK.TRANS64.TRYWAIT P1, [R0+URZ+0x7038], R3 ;  /* 0x00703803000075a7 */ /* 0x0022a400080211ff */
[----:B--2---:R-:W-:Y:S05]  /*12500*/  @!P1 NANOSLEEP.SYNCS 0x989680 ;  /* 0x009896800000995d */ /* 0x004fea0003900000 */
[----:B------:R-:W2:Y:S02]  /*12510*/  @!P1 SYNCS.PHASECHK.TRANS64 P1, [R0+URZ+0x7038], R3 ;  /* 0x00703803000095a7 */ /* 0x000ea400080210ff */
[----:B--2---:R-:W-:Y:S05]  /*12520*/  @!P1 BRA `(.L_x_431) ;  /* 0xfffffffc00f09947 */ /* 0x004fea000383ffff */
[----:B------:R-:W-:Y:S05]  /*12530*/  BRA `(.L_x_432) ;  /* 0xffffffd000d07947 */ /* 0x000fea000383ffff */
.L_x_304:
[----:B------:R-:W-:-:S07]  /*12540*/  MOV R0, UR17 ;  /* 0x0000001100007c02 */ /* 0x000fce0008000f00 */
.L_x_433:
[----:B-1----:R1:W2:Y:S02]  /*12550*/  SYNCS.PHASECHK.TRANS64.TRYWAIT P1, [R0+URZ+0x7038], R3 ;  /* 0x00703803000075a7 */ /* 0x0022a400080211ff */
[----:B--2---:R-:W-:Y:S05]  /*12560*/  @!P1 NANOSLEEP.SYNCS 0x989680 ;  /* 0x009896800000995d */ /* 0x004fea0003900000 */
[----:B------:R-:W2:Y:S02]  /*12570*/  @!P1 SYNCS.PHASECHK.TRANS64 P1, [R0+URZ+0x7038], R3 ;  /* 0x00703803000095a7 */ /* 0x000ea400080210ff */
[----:B--2---:R-:W-:Y:S05]  /*12580*/  @!P1 BRA `(.L_x_433) ;  /* 0xfffffffc00f09947 */ /* 0x004fea000383ffff */
[----:B------:R-:W-:Y:S05]  /*12590*/  BRA `(.L_x_434) ;  /* 0xffffffd400387947 */ /* 0x000fea000383ffff */
.L_x_309:
[----:B------:R-:W-:-:S07]  /*125a0*/  MOV R0, UR17 ;  /* 0x0000001100007c02 */ /* 0x000fce0008000f00 */
.L_x_435:
[----:B-1----:R1:W2:Y:S02]  /*125b0*/  SYNCS.PHASECHK.TRANS64.TRYWAIT P1, [R0+URZ+0x7038], R3 ;  /* 0x00703803000075a7 */ /* 0x0022a400080211ff */
[----:B--2---:R-:W-:Y:S05]  /*125c0*/  @!P1 NANOSLEEP.SYNCS 0x989680 ;  /* 0x009896800000995d */ /* 0x004fea0003900000 */
[----:B------:R-:W2:Y:S02]  /*125d0*/  @!P1 SYNCS.PHASECHK.TRANS64 P1, [R0+URZ+0x7038], R3 ;  /* 0x00703803000095a7 */ /* 0x000ea400080210ff */
[----:B--2---:R-:W-:Y:S05]  /*125e0*/  @!P1 BRA `(.L_x_435) ;  /* 0xfffffffc00f09947 */ /* 0x004fea000383ffff */
[----:B------:R-:W-:Y:S05]  /*125f0*/  BRA `(.L_x_436) ;  /* 0xffffffd400a07947 */ /* 0x000fea000383ffff */
.L_x_315:
[----:B------:R-:W-:-:S07]  /*12600*/  MOV R0, UR17 ;  /* 0x0000001100007c02 */ /* 0x000fce0008000f00 */
.L_x_437:
[----:B-1----:R1:W2:Y:S02]  /*12610*/  SYNCS.PHASECHK.TRANS64.TRYWAIT P1, [R0+URZ+0x7038], R3 ;  /* 0x00703803000075a7 */ /* 0x0022a400080211ff */
[----:B--2---:R-:W-:Y:S05]  /*12620*/  @!P1 NANOSLEEP.SYNCS 0x989680 ;  /* 0x009896800000995d */ /* 0x004fea0003900000 */
[----:B------:R-:W2:Y:S02]  /*12630*/  @!P1 SYNCS.PHASECHK.TRANS64 P1, [R0+URZ+0x7038], R3 ;  /* 0x00703803000095a7 */ /* 0x000ea400080210ff */
[----:B--2---:R-:W-:Y:S05]  /*12640*/  @!P1 BRA `(.L_x_437) ;  /* 0xfffffffc00f09947 */ /* 0x004fea000383ffff */
[----:B------:R-:W-:Y:S05]  /*12650*/  BRA `(.L_x_438) ;  /* 0xffffffd800247947 */ /* 0x000fea000383ffff */
.L_x_320:
[----:B------:R-:W-:-:S07]  /*12660*/  MOV R0, UR17 ;  /* 0x0000001100007c02 */ /* 0x000fce0008000f00 */
.L_x_439:
[----:B-1----:R1:W2:Y:S02]  /*12670*/  SYNCS.PHASECHK.TRANS64.TRYWAIT P1, [R0+URZ+0x7038], R3 ;  /* 0x00703803000075a7 */ /* 0x0022a400080211ff */
[----:B--2---:R-:W-:Y:S05]  /*12680*/  @!P1 NANOSLEEP.SYNCS 0x989680 ;  /* 0x009896800000995d */ /* 0x004fea0003900000 */
[----:B------:R-:W2:Y:S02]  /*12690*/  @!P1 SYNCS.PHASECHK.TRANS64 P1, [R0+URZ+0x7038], R3 ;  /* 0x00703803000095a7 */ /* 0x000ea400080210ff */
[----:B--2---:R-:W-:Y:S05]  /*126a0*/  @!P1 BRA `(.L_x_439) ;  /* 0xfffffffc00f09947 */ /* 0x004fea000383ffff */
[----:B------:R-:W-:Y:S05]  /*126b0*/  BRA `(.L_x_440) ;  /* 0xffffffd8008c7947 */ /* 0x000fea000383ffff */
.L_x_325:
[----:B------:R-:W-:-:S07]  /*126c0*/  MOV R0, UR17 ;  /* 0x0000001100007c02 */ /* 0x000fce0008000f00 */
.L_x_441:
[----:B-1----:R1:W2:Y:S02]  /*126d0*/  SYNCS.PHASECHK.TRANS64.TRYWAIT P1, [R0+URZ+0x7038], R3 ;  /* 0x00703803000075a7 */ /* 0x0022a400080211ff */
[----:B--2---:R-:W-:Y:S05]  /*126e0*/  @!P1 NANOSLEEP.SYNCS 0x989680 ;  /* 0x009896800000995d */ /* 0x004fea0003900000 */
[----:B------:R-:W2:Y:S02]  /*126f0*/  @!P1 SYNCS.PHASECHK.TRANS64 P1, [R0+URZ+0x7038], R3 ;  /* 0x00703803000095a7 */ /* 0x000ea400080210ff */
[----:B--2---:R-:W-:Y:S05]  /*12700*/  @!P1 BRA `(.L_x_441) ;  /* 0xfffffffc00f09947 */ /* 0x004fea000383ffff */
[----:B------:R-:W-:Y:S05]  /*12710*/  BRA `(.L_x_442) ;  /* 0xffffffd800fc7947 */ /* 0x000fea000383ffff */
.L_x_330:
[----:B------:R-:W-:-:S07]  /*12720*/  MOV R0, UR17 ;  /* 0x0000001100007c02 */ /* 0x000fce0008000f00 */
.L_x_443:
[----:B-1----:R1:W2:Y:S02]  /*12730*/  SYNCS.PHASECHK.TRANS64.TRYWAIT P1, [R0+URZ+0x7038], R3 ;  /* 0x00703803000075a7 */ /* 0x0022a400080211ff */
[----:B--2---:R-:W-:Y:S05]  /*12740*/  @!P1 NANOSLEEP.SYNCS 0x989680 ;  /* 0x009896800000995d */ /* 0x004fea0003900000 */
[----:B------:R-:W2:Y:S02]  /*12750*/  @!P1 SYNCS.PHASECHK.TRANS64 P1, [R0+URZ+0x7038], R3 ;  /* 0x00703803000095a7 */ /* 0x000ea400080210ff */
[----:B--2---:R-:W-:Y:S05]  /*12760*/  @!P1 BRA `(.L_x_443) ;  /* 0xfffffffc00f09947 */ /* 0x004fea000383ffff */
[----:B------:R-:W-:Y:S05]  /*12770*/  BRA `(.L_x_444) ;  /* 0xffffffdc00647947 */ /* 0x000fea000383ffff */
.L_x_335:
[----:B------:R-:W-:-:S07]  /*12780*/  MOV R0, UR17 ;  /* 0x0000001100007c02 */ /* 0x000fce0008000f00 */
.L_x_445:
[----:B-1----:R1:W2:Y:S02]  /*12790*/  SYNCS.PHASECHK.TRANS64.TRYWAIT P1, [R0+URZ+0x7038], R3 ;  /* 0x00703803000075a7 */ /* 0x0022a400080211ff */
[----:B--2---:R-:W-:Y:S05]  /*127a0*/  @!P1 NANOSLEEP.SYNCS 0x989680 ;  /* 0x009896800000995d */ /* 0x004fea0003900000 */
[----:B------:R-:W2:Y:S02]  /*127b0*/  @!P1 SYNCS.PHASECHK.TRANS64 P1, [R0+URZ+0x7038], R3 ;  /* 0x00703803000095a7 */ /* 0x000ea400080210ff */
[----:B--2---:R-:W-:Y:S05]  /*127c0*/  @!P1 BRA `(.L_x_445) ;  /* 0xfffffffc00f09947 */ /* 0x004fea000383ffff */
[----:B------:R-:W-:Y:S05]  /*127d0*/  BRA `(.L_x_446) ;  /* 0xffffffdc00d87947 */ /* 0x000fea000383ffff */
.L_x_340:
[----:B------:R-:W-:-:S07]  /*127e0*/  MOV R0, UR9 ;  /* 0x0000000900007c02 */ /* 0x000fce0008000f00 */
.L_x_447:
[----:B-1----:R1:W2:Y:S02]  /*127f0*/  SYNCS.PHASECHK.TRANS64.TRYWAIT P1, [R0+URZ+0x7038], R3 ;  /* 0x00703803000075a7 */ /* 0x0022a400080211ff */
[----:B--2---:R-:W-:Y:S05]  /*12800*/  @!P1 NANOSLEEP.SYNCS 0x989680 ;  /* 0x009896800000995d */ /* 0x004fea0003900000 */
[----:B------:R-:W2:Y:S02]  /*12810*/  @!P1 SYNCS.PHASECHK.TRANS64 P1, [R0+URZ+0x7038], R3 ;  /* 0x00703803000095a7 */ /* 0x000ea400080210ff */
[----:B--2---:R-:W-:Y:S05]  /*12820*/  @!P1 BRA `(.L_x_447) ;  /* 0xfffffffc00f09947 */ /* 0x004fea000383ffff */
[----:B------:R-:W-:Y:S05]  /*12830*/  BRA `(.L_x_448) ;  /* 0xffffffe000407947 */ /* 0x000fea000383ffff */
.L_x_347:
[----:B------:R-:W-:-:S07]  /*12840*/  MOV R0, UR17 ;  /* 0x0000001100007c02 */ /* 0x000fce0008000f00 */
.L_x_449:
[----:B-1----:R1:W4:Y:S02]  /*12850*/  SYNCS.PHASECHK.TRANS64.TRYWAIT P0, [R0+URZ+0x70b0], R3 ;  /* 0x0070b003000075a7 */ /* 0x00232400080011ff */
[----:B----4-:R-:W-:Y:S05]  /*12860*/  @!P0 NANOSLEEP.SYNCS 0x989680 ;  /* 0x009896800000895d */ /* 0x010fea0003900000 */
[----:B------:R-:W4:Y:S02]  /*12870*/  @!P0 SYNCS.PHASECHK.TRANS64 P0, [R0+URZ+0x70b0], R3 ;  /* 0x0070b003000085a7 */ /* 0x000f2400080010ff */
[----:B----4-:R-:W-:Y:S05]  /*12880*/  @!P0 BRA `(.L_x_449) ;  /* 0xfffffffc00f08947 */ /* 0x010fea000383ffff */
[----:B------:R-:W-:Y:S05]  /*12890*/  BRA `(.L_x_450) ;  /* 0xffffffe400d07947 */ /* 0x000fea000383ffff */
.L_x_349:
[----:B-1----:R-:W-:-:S07]  /*128a0*/  MOV R0, UR17 ;  /* 0x0000001100007c02 */ /* 0x002fce0008000f00 */
.L_x_451:
[----:B-1----:R1:W4:Y:S02]  /*128b0*/  SYNCS.PHASECHK.TRANS64.TRYWAIT P0, [R0+URZ+0x70b8], R3 ;  /* 0x0070b803000075a7 */ /* 0x00232400080011ff */
[----:B----4-:R-:W-:Y:S05]  /*128c0*/  @!P0 NANOSLEEP.SYNCS 0x989680 ;  /* 0x009896800000895d */ /* 0x010fea0003900000 */
[----:B------:R-:W4:Y:S02]  /*128d0*/  @!P0 SYNCS.PHASECHK.TRANS64 P0, [R0+URZ+0x70b8], R3 ;  /* 0x0070b803000085a7 */ /* 0x000f2400080010ff */
[----:B----4-:R-:W-:Y:S05]  /*128e0*/  @!P0 BRA `(.L_x_451) ;  /* 0xfffffffc00f08947 */ /* 0x010fea000383ffff */
[----:B------:R-:W-:Y:S05]  /*128f0*/  BRA `(.L_x_452) ;  /* 0xffffffe400e07947 */ /* 0x000fea000383ffff */
        .weak           $__internal_0_$__cuda_sm10x_tcgen05_guardrail_trap_col_being_dealloced_not_returned_by_alloc
        .type           $__internal_0_$__cuda_sm10x_tcgen05_guardrail_trap_col_being_dealloced_not_returned_by_alloc,@function
        .size           $__internal_0_$__cuda_sm10x_tcgen05_guardrail_trap_col_being_dealloced_not_returned_by_alloc,($__internal_1_$__cuda_sm10x_tcgen05_guardrail_trap_phase_invalid_during_alloc - $__internal_0_$__cuda_sm10x_tcgen05_guardrail_trap_col_being_dealloced_not_returned_by_alloc)
$__internal_0_$__cuda_sm10x_tcgen05_guardrail_trap_col_being_dealloced_not_returned_by_alloc:
[----:B------:R-:W-:Y:S05]  /*12900*/  BPT.TRAP 0x1 ;  /* 0x000000040000795c */ /* 0x000fea0000300000 */
[----:B------:R-:W-:-:S04]  /*12910*/  MOV R3, 0x0 ;  /* 0x0000000000037802 */ /* 0x000fc80000000f00 */
[----:B------:R-:W-:Y:S05]  /*12920*/  RET.REL.NODEC R2 `(_ZN7cutlass13device_kernelINS_4fmha6kernel36Sm100FmhaFwdKernelTmaWarpspecializedIN4cute5tupleIJiiiNS5_IJNS5_IJiiEEEiEEEEEENS1_10collective38Sm100FmhaFwdMainloopTmaWarpspecializedINS_10bfloat16_tEffNS5_IJNS4_1CILi256EEENSC_ILi128EEENSC_ILi16EEEEEENS5_IJiNSC_ILi1EEES7_EEENS5_IJiSH_NS5_IJNS5_IJNSC_ILi0EEEiEEEiEEEEEESM_NS9_6NoMaskENS5_IJNSC_ILi2EEESH_SH_EEENSC_ILb0EEEEENS9_38Sm100FmhaFwdEpilogueTmaWarpspecializedINS_6half_tEfNS5_IJSE_SF_SE_EEESI_NS5_IJSH_S7_EEESQ_EENS2_23PersistentTileSchedulerENS2_41Sm100FmhaCtxKernelWarpspecializedScheduleEEEEEvNT_6ParamsE) ;  /* 0xfffffed402b47950 */ /* 0x000fea0003c3ffff */
        .weak           $__internal_1_$__cuda_sm10x_tcgen05_guardrail_trap_phase_invalid_during_alloc
        .type           $__internal_1_$__cuda_sm10x_tcgen05_guardrail_trap_phase_invalid_during_alloc,@function
        .size           $__internal_1_$__cuda_sm10x_tcgen05_guardrail_trap_phase_invalid_during_alloc,($__internal_2_$__cuda_sm10x_tcgen05_guardrail_trap_unallocated_columns_being_dealloced - $__internal_1_$__cuda_sm10x_tcgen05_guardrail_trap_phase_invalid_during_alloc)
$__internal_1_$__cuda_sm10x_tcgen05_guardrail_trap_phase_invalid_during_alloc:
[----:B------:R-:W-:Y:S05]  /*12930*/  BPT.TRAP 0x1 ;  /* 0x000000040000795c */ /* 0x000fea0000300000 */
[----:B------:R-:W-:-:S04]  /*12940*/  HFMA2 R3, -RZ, RZ, 0, 0 ;  /* 0x00000000ff037431 */ /* 0x000fc800000001ff */
[----:B------:R-:W-:Y:S05]  /*12950*/  RET.REL.NODEC R2 `(_ZN7cutlass13device_kernelINS_4fmha6kernel36Sm100FmhaFwdKernelTmaWarpspecializedIN4cute5tupleIJiiiNS5_IJNS5_IJiiEEEiEEEEEENS1_10collective38Sm100FmhaFwdMainloopTmaWarpspecializedINS_10bfloat16_tEffNS5_IJNS4_1CILi256EEENSC_ILi128EEENSC_ILi16EEEEEENS5_IJiNSC_ILi1EEES7_EEENS5_IJiSH_NS5_IJNS5_IJNSC_ILi0EEEiEEEiEEEEEESM_NS9_6NoMaskENS5_IJNSC_ILi2EEESH_SH_EEENSC_ILb0EEEEENS9_38Sm100FmhaFwdEpilogueTmaWarpspecializedINS_6half_tEfNS5_IJSE_SF_SE_EEESI_NS5_IJSH_S7_EEESQ_EENS2_23PersistentTileSchedulerENS2_41Sm100FmhaCtxKernelWarpspecializedScheduleEEEEEvNT_6ParamsE) ;  /* 0xfffffed402a87950 */ /* 0x000fea0003c3ffff */
        .weak           $__internal_2_$__cuda_sm10x_tcgen05_guardrail_trap_unallocated_columns_being_dealloced
        .type           $__internal_2_$__cuda_sm10x_tcgen05_guardrail_trap_unallocated_columns_being_dealloced,@function
        .size           $__internal_2_$__cuda_sm10x_tcgen05_guardrail_trap_unallocated_columns_being_dealloced,($__internal_3_$__cuda_sm3x_div_rn_noftz_f32_slowpath - $__internal_2_$__cuda_sm10x_tcgen05_guardrail_trap_unallocated_columns_being_dealloced)
$__internal_2_$__cuda_sm10x_tcgen05_guardrail_trap_unallocated_columns_being_dealloced:
[----:B------:R-:W-:Y:S05]  /*12960*/  BPT.TRAP 0x1 ;  /* 0x000000040000795c */ /* 0x000fea0000300000 */
[----:B------:R-:W-:-:S04]  /*12970*/  MOV R3, 0x0 ;  /* 0x0000000000037802 */ /* 0x000fc80000000f00 */
[----:B------:R-:W-:Y:S05]  /*12980*/  RET.REL.NODEC R2 `(_ZN7cutlass13device_kernelINS_4fmha6kernel36Sm100FmhaFwdKernelTmaWarpspecializedIN4cute5tupleIJiiiNS5_IJNS5_IJiiEEEiEEEEEENS1_10collective38Sm100FmhaFwdMainloopTmaWarpspecializedINS_10bfloat16_tEffNS5_IJNS4_1CILi256EEENSC_ILi128EEENSC_ILi16EEEEEENS5_IJiNSC_ILi1EEES7_EEENS5_IJiSH_NS5_IJNS5_IJNSC_ILi0EEEiEEEiEEEEEESM_NS9_6NoMaskENS5_IJNSC_ILi2EEESH_SH_EEENSC_ILb0EEEEENS9_38Sm100FmhaFwdEpilogueTmaWarpspecializedINS_6half_tEfNS5_IJSE_SF_SE_EEESI_NS5_IJSH_S7_EEESQ_EENS2_23PersistentTileSchedulerENS2_41Sm100FmhaCtxKernelWarpspecializedScheduleEEEEEvNT_6ParamsE) ;  /* 0xfffffed4029c7950 */ /* 0x000fea0003c3ffff */
        .weak           $__internal_3_$__cuda_sm3x_div_rn_noftz_f32_slowpath
        .type           $__internal_3_$__cuda_sm3x_div_rn_noftz_f32_slowpath,@function
        .size           $__internal_3_$__cuda_sm3x_div_rn_noftz_f32_slowpath,(.L_x_469 - $__internal_3_$__cuda_sm3x_div_rn_noftz_f32_slowpath)
$__internal_3_$__cuda_sm3x_div_rn_noftz_f32_slowpath:
[--C-:B------:R-:W-:Y:S01]  /*12990*/  SHF.R.U32.HI R5, RZ, 0x17, R2.reuse ;  /* 0x00000017ff057819 */ /* 0x100fe20000011602 */
[----:B------:R-:W-:Y:S01]  /*129a0*/  BSSY.RECONVERGENT B1, `(.L_x_453) ;  /* 0x0000065000017945 */ /* 0x000fe20003800200 */
[--C-:B------:R-:W-:Y:S01]  /*129b0*/  SHF.R.U32.HI R50, RZ, 0x17, R39.reuse ;  /* 0x00000017ff327819 */ /* 0x100fe20000011627 */
[----:B------:R-:W-:Y:S01]  /*129c0*/  IMAD.MOV.U32 R43, RZ, RZ, R39 ;  /* 0x000000ffff2b7224 */ /* 0x000fe200078e0027 */
[----:B------:R-:W-:Y:S01]  /*129d0*/  LOP3.LUT R5, R5, 0xff, RZ, 0xc0, !PT ;  /* 0x000000ff05057812 */ /* 0x000fe200078ec0ff */
[----:B------:R-:W-:Y:S01]  /*129e0*/  IMAD.MOV.U32 R48, RZ, RZ, R2 ;  /* 0x000000ffff307224 */ /* 0x000fe200078e0002 */
[----:B------:R-:W-:-:S03]  /*129f0*/  LOP3.LUT R50, R50, 0xff, RZ, 0xc0, !PT ;  /* 0x000000ff32327812 */ /* 0x000fc600078ec0ff */
[----:B------:R-:W-:Y:S02]  /*12a00*/  VIADD R4, R5, 0xffffffff ;  /* 0xffffffff05047836 */ /* 0x000fe40000000000 */
[----:B------:R-:W-:-:S03]  /*12a10*/  VIADD R25, R50, 0xffffffff ;  /* 0xffffffff32197836 */ /* 0x000fc60000000000 */
[----:B------:R-:W-:-:S04]  /*12a20*/  ISETP.GT.U32.AND P0, PT, R4, 0xfd, PT ;  /* 0x000000fd0400780c */ /* 0x000fc80003f04070 */
[----:B------:R-:W-:-:S13]  /*12a30*/  ISETP.GT.U32.OR P0, PT, R25, 0xfd, P0 ;  /* 0x000000fd1900780c */ /* 0x000fda0000704470 */
[----:B------:R-:W-:Y:S01]  /*12a40*/  @!P0 IMAD.MOV.U32 R51, RZ, RZ, RZ ;  /* 0x000000ffff338224 */ /* 0x000fe200078e00ff */
[----:B------:R-:W-:Y:S06]  /*12a50*/  @!P0 BRA `(.L_x_454) ;  /* 0x00000000005c8947 */ /* 0x000fec0003800000 */
[----:B------:R-:W-:Y:S02]  /*12a60*/  FSETP.GTU.FTZ.AND P1, PT, |R39|, +INF , PT ;  /* 0x7f8000002700780b */ /* 0x000fe40003f3c200 */
[----:B------:R-:W-:-:S04]  /*12a70*/  FSETP.GTU.FTZ.AND P0, PT, |R2|, +INF , PT ;  /* 0x7f8000000200780b */ /* 0x000fc80003f1c200 */
[----:B------:R-:W-:-:S13]  /*12a80*/  PLOP3.LUT P0, PT, P1, P0, PT, 0xf8, 0x8f ;  /* 0x00000000008f781c */ /* 0x000fda0000f01f70 */
[----:B------:R-:W-:Y:S05]  /*12a90*/  @P0 BRA `(.L_x_455) ;  /* 0x0000000400500947 */ /* 0x000fea0003800000 */
[----:B------:R-:W-:-:S13]  /*12aa0*/  LOP3.LUT P0, RZ, R48, 0x7fffffff, R43, 0xc8, !PT ;  /* 0x7fffffff30ff7812 */ /* 0x000fda000780c82b */
[----:B------:R-:W-:Y:S05]  /*12ab0*/  @!P0 BRA `(.L_x_456) ;  /* 0x0000000400408947 */ /* 0x000fea0003800000 */
[C---:B------:R-:W-:Y:S02]  /*12ac0*/  FSETP.NEU.FTZ.AND P0, PT, |R39|.reuse, +INF , PT ;  /* 0x7f8000002700780b */ /* 0x040fe40003f1d200 */
[----:B------:R-:W-:Y:S02]  /*12ad0*/  FSETP.NEU.FTZ.AND P1, PT, |R2|, +INF , PT ;  /* 0x7f8000000200780b */ /* 0x000fe40003f3d200 */
[----:B------:R-:W-:-:S11]  /*12ae0*/  FSETP.NEU.FTZ.AND P2, PT, |R39|, +INF , PT ;  /* 0x7f8000002700780b */ /* 0x000fd60003f5d200 */
[----:B------:R-:W-:Y:S05]  /*12af0*/  @!P1 BRA !P0, `(.L_x_456) ;  /* 0x0000000400309947 */ /* 0x000fea0004000000 */
[----:B------:R-:W-:-:S04]  /*12b00*/  LOP3.LUT P0, RZ, R43, 0x7fffffff, RZ, 0xc0, !PT ;  /* 0x7fffffff2bff7812 */ /* 0x000fc8000780c0ff */
[----:B------:R-:W-:-:S13]  /*12b10*/  PLOP3.LUT P0, PT, P1, P0, PT, 0x2f, 0xf2 ;  /* 0x0000000000f2781c */ /* 0x000fda0000f00577 */
[----:B------:R-:W-:Y:S05]  /*12b20*/  @P0 BRA `(.L_x_457) ;  /* 0x00000004001c0947 */ /* 0x000fea0003800000 */
[----:B------:R-:W-:-:S04]  /*12b30*/  LOP3.LUT P0, RZ, R48, 0x7fffffff, RZ, 0xc0, !PT ;  /* 0x7fffffff30ff7812 */ /* 0x000fc8000780c0ff */
[----:B------:R-:W-:-:S13]  /*12b40*/  PLOP3.LUT P0, PT, P2, P0, PT, 0x2f, 0xf2 ;  /* 0x0000000000f2781c */ /* 0x000fda0001700577 */
[----:B------:R-:W-:Y:S05]  /*12b50*/  @P0 BRA `(.L_x_458) ;  /* 0x0000000400040947 */ /* 0x000fea0003800000 */
[----:B------:R-:W-:Y:S02]  /*12b60*/  ISETP.GE.AND P1, PT, R25, RZ, PT ;  /* 0x000000ff1900720c */ /* 0x000fe40003f26270 */
[----:B------:R-:W-:-:S11]  /*12b70*/  ISETP.GE.AND P0, PT, R4, RZ, PT ;  /* 0x000000ff0400720c */ /* 0x000fd60003f06270 */
[----:B------:R-:W-:Y:S01]  /*12b80*/  @P1 MOV R51, RZ ;  /* 0x000000ff00331202 */ /* 0x000fe20000000f00 */
[----:B------:R-:W-:Y:S01]  /*12b90*/  @!P1 FFMA R43, R39, 1.84467440737095516160e+19, RZ ;  /* 0x5f800000272b9823 */ /* 0x000fe200000000ff */
[----:B------:R-:W-:Y:S01]  /*12ba0*/  @!P1 MOV R51, 0xffffffc0 ;  /* 0xffffffc000339802 */ /* 0x000fe20000000f00 */
[----:B------:R-:W-:-:S03]  /*12bb0*/  @!P0 FFMA R48, R2, 1.84467440737095516160e+19, RZ ;  /* 0x5f80000002308823 */ /* 0x000fc600000000ff */
[----:B------:R-:W-:-:S07]  /*12bc0*/  @!P0 IADD3 R51, PT, PT, R51, 0x40, RZ ;  /* 0x0000004033338810 */ /* 0x000fce0007ffe0ff */
.L_x_454:
[----:B------:R-:W-:Y:S01]  /*12bd0*/  LEA R25, R5, 0xc0800000, 0x17 ;  /* 0xc080000005197811 */ /* 0x000fe200078eb8ff */
[----:B------:R-:W-:Y:S01]  /*12be0*/  BSSY.RECONVERGENT B0, `(.L_x_459) ;  /* 0x0000036000007945 */ /* 0x000fe20003800200 */
[----:B------:R-:W-:Y:S02]  /*12bf0*/  IADD3 R50, PT, PT, R50, -0x7f, RZ ;  /* 0xffffff8132327810 */ /* 0x000fe40007ffe0ff */
[----:B------:R-:W-:-:S03]  /*12c00*/  IADD3 R52, PT, PT, -R25, R48, RZ ;  /* 0x0000003019347210 */ /* 0x000fc60007ffe1ff */
[----:B------:R-:W-:Y:S01]  /*12c10*/  IMAD R49, R50, -0x800000, R43 ;  /* 0xff80000032317824 */ /* 0x000fe200078e022b */
[----:B------:R-:W1:Y:S01]  /*12c20*/  MUFU.RCP R25, R52 ;  /* 0x0000003400197308 */ /* 0x000e620000001000 */
[----:B------:R-:W-:Y:S01]  /*12c30*/  FADD.FTZ R48, -R52, -RZ ;  /* 0x800000ff34307221 */ /* 0x000fe20000010100 */
[----:B------:R-:W-:-:S04]  /*12c40*/  IADD3 R50, PT, PT, R50, 0x7f, -R5 ;  /* 0x0000007f32327810 */ /* 0x000fc80007ffe805 */
[----:B------:R-:W-:Y:S01]  /*12c50*/  IADD3 R50, PT, PT, R50, R51, RZ ;  /* 0x0000003332327210 */ /* 0x000fe20007ffe0ff */
[----:B-1----:R-:W-:-:S04]  /*12c60*/  FFMA R4, R25, R48, 1 ;  /* 0x3f80000019047423 */ /* 0x002fc80000000030 */
[----:B------:R-:W-:-:S04]  /*12c70*/  FFMA R4, R25, R4, R25 ;  /* 0x0000000419047223 */ /* 0x000fc80000000019 */
[----:B------:R-:W-:-:S04]  /*12c80*/  FFMA R43, R49, R4, RZ ;  /* 0x00000004312b7223 */ /* 0x000fc800000000ff */
[----:B------:R-:W-:-:S04]  /*12c90*/  FFMA R25, R48, R43, R49 ;  /* 0x0000002b30197223 */ /* 0x000fc80000000031 */
[----:B------:R-:W-:-:S04]  /*12ca0*/  FFMA R25, R4, R25, R43 ;  /* 0x0000001904197223 */ /* 0x000fc8000000002b */
[----:B------:R-:W-:-:S04]  /*12cb0*/  FFMA R48, R48, R25, R49 ;  /* 0x0000001930307223 */ /* 0x000fc80000000031 */
[----:B------:R-:W-:-:S05]  /*12cc0*/  FFMA R43, R4, R48, R25 ;  /* 0x00000030042b7223 */ /* 0x000fca0000000019 */
[----:B------:R-:W-:-:S04]  /*12cd0*/  SHF.R.U32.HI R5, RZ, 0x17, R43 ;  /* 0x00000017ff057819 */ /* 0x000fc8000001162b */
[----:B------:R-:W-:-:S04]  /*12ce0*/  LOP3.LUT R5, R5, 0xff, RZ, 0xc0, !PT ;  /* 0x000000ff05057812 */ /* 0x000fc800078ec0ff */
[----:B------:R-:W-:-:S04]  /*12cf0*/  IADD3 R5, PT, PT, R5, R50, RZ ;  /* 0x0000003205057210 */ /* 0x000fc80007ffe0ff */
[----:B------:R-:W-:-:S04]  /*12d00*/  IADD3 R49, PT, PT, R5, -0x1, RZ ;  /* 0xffffffff05317810 */ /* 0x000fc80007ffe0ff */
[----:B------:R-:W-:-:S13]  /*12d10*/  ISETP.GE.U32.AND P0, PT, R49, 0xfe, PT ;  /* 0x000000fe3100780c */ /* 0x000fda0003f06070 */
[----:B------:R-:W-:Y:S05]  /*12d20*/  @!P0 BRA `(.L_x_460) ;  /* 0x0000000000808947 */ /* 0x000fea0003800000 */
[----:B------:R-:W-:-:S13]  /*12d30*/  ISETP.GT.AND P0, PT, R5, 0xfe, PT ;  /* 0x000000fe0500780c */ /* 0x000fda0003f04270 */
[----:B------:R-:W-:Y:S05]  /*12d40*/  @P0 BRA `(.L_x_461) ;  /* 0x00000000006c0947 */ /* 0x000fea0003800000 */
[----:B------:R-:W-:-:S13]  /*12d50*/  ISETP.GE.AND P0, PT, R5, 0x1, PT ;  /* 0x000000010500780c */ /* 0x000fda0003f06270 */
[----:B------:R-:W-:Y:S05]  /*12d60*/  @P0 BRA `(.L_x_462) ;  /* 0x0000000000740947 */ /* 0x000fea0003800000 */
[----:B------:R-:W-:Y:S02]  /*12d70*/  ISETP.GE.AND P0, PT, R5, -0x18, PT ;  /* 0xffffffe80500780c */ /* 0x000fe40003f06270 */
[----:B------:R-:W-:-:S11]  /*12d80*/  LOP3.LUT R43, R43, 0x80000000, RZ, 0xc0, !PT ;  /* 0x800000002b2b7812 */ /* 0x000fd600078ec0ff */
[----:B------:R-:W-:Y:S05]  /*12d90*/  @!P0 BRA `(.L_x_462) ;  /* 0x0000000000688947 */ /* 0x000fea0003800000 */
[CCC-:B------:R-:W-:Y:S01]  /*12da0*/  FFMA.RZ R49, R4.reuse, R48.reuse, R25.reuse ;  /* 0x0000003004317223 */ /* 0x1c0fe2000000c019 */
[CCC-:B------:R-:W-:Y:S01]  /*12db0*/  FFMA.RP R50, R4.reuse, R48.reuse, R25.reuse ;  /* 0x0000003004327223 */ /* 0x1c0fe20000008019 */
[----:B------:R-:W-:Y:S01]  /*12dc0*/  FFMA.RM R25, R4, R48, R25 ;  /* 0x0000003004197223 */ /* 0x000fe20000004019 */
[C---:B------:R-:W-:Y:S01]  /*12dd0*/  VIADD R4, R5.reuse, 0x20 ;  /* 0x0000002005047836 */ /* 0x040fe20000000000 */
[----:B------:R-:W-:Y:S02]  /*12de0*/  ISETP.NE.AND P0, PT, R5, RZ, PT ;  /* 0x000000ff0500720c */ /* 0x000fe40003f05270 */
[----:B------:R-:W-:Y:S02]  /*12df0*/  LOP3.LUT R49, R49, 0x7fffff, RZ, 0xc0, !PT ;  /* 0x007fffff31317812 */ /* 0x000fe400078ec0ff */
[----:B------:R-:W-:Y:S01]  /*12e00*/  ISETP.NE.AND P1, PT, R5, RZ, PT ;  /* 0x000000ff0500720c */ /* 0x000fe20003f25270 */
[----:B------:R-:W-:Y:S01]  /*12e10*/  IMAD.MOV R5, RZ, RZ, -R5 ;  /* 0x000000ffff057224 */ /* 0x000fe200078e0a05 */
[----:B------:R-:W-:-:S02]  /*12e20*/  LOP3.LUT R49, R49, 0x800000, RZ, 0xfc, !PT ;  /* 0x0080000031317812 */ /* 0x000fc400078efcff */
[----:B------:R-:W-:Y:S02]  /*12e30*/  FSETP.NEU.FTZ.AND P2, PT, R50, R25, PT ;  /* 0x000000193200720b */ /* 0x000fe40003f5d000 */
[----:B------:R-:W-:Y:S02]  /*12e40*/  SHF.L.U32 R4, R49, R4, RZ ;  /* 0x0000000431047219 */ /* 0x000fe400000006ff */
[----:B------:R-:W-:Y:S02]  /*12e50*/  SEL R48, R5, RZ, P0 ;  /* 0x000000ff05307207 */ /* 0x000fe40000000000 */
[----:B------:R-:W-:Y:S02]  /*12e60*/  ISETP.NE.AND P1, PT, R4, RZ, P1 ;  /* 0x000000ff0400720c */ /* 0x000fe40000f25270 */
[----:B------:R-:W-:Y:S02]  /*12e70*/  SHF.R.U32.HI R49, RZ, R48, R49 ;  /* 0x00000030ff317219 */ /* 0x000fe40000011631 */
[----:B------:R-:W-:-:S02]  /*12e80*/  PLOP3.LUT P1, PT, P2, P1, PT, 0xf8, 0x8f ;  /* 0x00000000008f781c */ /* 0x000fc40001723f70 */
[----:B------:R-:W-:Y:S02]  /*12e90*/  SHF.R.U32.HI R5, RZ, 0x1, R49 ;  /* 0x00000001ff057819 */ /* 0x000fe40000011631 */
[----:B------:R-:W-:-:S04]  /*12ea0*/  SEL R4, RZ, 0x1, !P1 ;  /* 0x00000001ff047807 */ /* 0x000fc80004800000 */
[----:B------:R-:W-:-:S04]  /*12eb0*/  LOP3.LUT R4, R4, 0x1, R5, 0xf8, !PT ;  /* 0x0000000104047812 */ /* 0x000fc800078ef805 */
[----:B------:R-:W-:-:S05]  /*12ec0*/  LOP3.LUT R4, R4, R49, RZ, 0xc0, !PT ;  /* 0x0000003104047212 */ /* 0x000fca00078ec0ff */
[----:B------:R-:W-:-:S05]  /*12ed0*/  IMAD.IADD R4, R5, 0x1, R4 ;  /* 0x0000000105047824 */ /* 0x000fca00078e0204 */
[----:B------:R-:W-:Y:S01]  /*12ee0*/  LOP3.LUT R43, R4, R43, RZ, 0xfc, !PT ;  /* 0x0000002b042b7212 */ /* 0x000fe200078efcff */
[----:B------:R-:W-:Y:S05]  /*12ef0*/  BRA `(.L_x_462) ;  /* 0x0000000000107947 */ /* 0x000fea0003800000 */
.L_x_461:
[----:B------:R-:W-:-:S04]  /*12f00*/  LOP3.LUT R43, R43, 0x80000000, RZ, 0xc0, !PT ;  /* 0x800000002b2b7812 */ /* 0x000fc800078ec0ff */
[----:B------:R-:W-:Y:S01]  /*12f10*/  LOP3.LUT R43, R43, 0x7f800000, RZ, 0xfc, !PT ;  /* 0x7f8000002b2b7812 */ /* 0x000fe200078efcff */
[----:B------:R-:W-:Y:S05]  /*12f20*/  BRA `(.L_x_462) ;  /* 0x0000000000047947 */ /* 0x000fea0003800000 */
.L_x_460:
[----:B------:R-:W-:Y:S02]  /*12f30*/  LEA R43, R50, R43, 0x17 ;  /* 0x0000002b322b7211 */ /* 0x000fe400078eb8ff */
.L_x_462:
[----:B------:R-:W-:Y:S05]  /*12f40*/  BSYNC.RECONVERGENT B0 ;  /* 0x0000000000007941 */ /* 0x000fea0003800200 */
.L_x_459:
[----:B------:R-:W-:Y:S01]  /*12f50*/  MOV R4, R43 ;  /* 0x0000002b00047202 */ /* 0x000fe20000000f00 */
[----:B------:R-:W-:Y:S05]  /*12f60*/  BRA `(.L_x_463) ;  /* 0x0000000000207947 */ /* 0x000fea0003800000 */
.L_x_458:
[----:B------:R-:W-:-:S04]  /*12f70*/  LOP3.LUT R48, R48, 0x80000000, R43, 0x48, !PT ;  /* 0x8000000030307812 */ /* 0x000fc800078e482b */
[----:B------:R-:W-:Y:S01]  /*12f80*/  LOP3.LUT R4, R48, 0x7f800000, RZ, 0xfc, !PT ;  /* 0x7f80000030047812 */ /* 0x000fe200078efcff */
[----:B------:R-:W-:Y:S05]  /*12f90*/  BRA `(.L_x_463) ;  /* 0x0000000000147947 */ /* 0x000fea0003800000 */
.L_x_457:
[----:B------:R-:W-:Y:S01]  /*12fa0*/  LOP3.LUT R4, R48, 0x80000000, R43, 0x48, !PT ;  /* 0x8000000030047812 */ /* 0x000fe200078e482b */
[----:B------:R-:W-:Y:S05]  /*12fb0*/  BRA `(.L_x_463) ;  /* 0x00000000000c7947 */ /* 0x000fea0003800000 */
.L_x_456:
[----:B------:R-:W1:Y:S01]  /*12fc0*/  MUFU.RSQ R4, -QNAN ;  /* 0xffc0000000047908 */ /* 0x000e620000001400 */
[----:B------:R-:W-:Y:S05]  /*12fd0*/  BRA `(.L_x_463) ;  /* 0x0000000000047947 */ /* 0x000fea0003800000 */
.L_x_455:
[----:B------:R-:W-:-:S07]  /*12fe0*/  FADD.FTZ R4, R39, R2 ;  /* 0x0000000227047221 */ /* 0x000fce0000010000 */
.L_x_463:
[----:B------:R-:W-:Y:S05]  /*12ff0*/  BSYNC.RECONVERGENT B1 ;  /* 0x0000000000017941 */ /* 0x000fea0003800200 */
.L_x_453:
[----:B------:R-:W-:-:S04]  /*13000*/  HFMA2 R25, -RZ, RZ, 0, 0 ;  /* 0x00000000ff197431 */ /* 0x000fc800000001ff */
[----:B-1----:R-:W-:Y:S05]  /*13010*/  RET.REL.NODEC R24 `(_ZN7cutlass13device_kernelINS_4fmha6kernel36Sm100FmhaFwdKernelTmaWarpspecializedIN4cute5tupleIJiiiNS5_IJNS5_IJiiEEEiEEEEEENS1_10collective38Sm100FmhaFwdMainloopTmaWarpspecializedINS_10bfloat16_tEffNS5_IJNS4_1CILi256EEENSC_ILi128EEENSC_ILi16EEEEEENS5_IJiNSC_ILi1EEES7_EEENS5_IJiSH_NS5_IJNS5_IJNSC_ILi0EEEiEEEiEEEEEESM_NS9_6NoMaskENS5_IJNSC_ILi2EEESH_SH_EEENSC_ILb0EEEEENS9_38Sm100FmhaFwdEpilogueTmaWarpspecializedINS_6half_tEfNS5_IJSE_SF_SE_EEESI_NS5_IJSH_S7_EEESQ_EENS2_23PersistentTileSchedulerENS2_41Sm100FmhaCtxKernelWarpspecializedScheduleEEEEEvNT_6ParamsE) ;  /* 0xfffffecc18f87950 */ /* 0x002fea0003c3ffff */
.L_x_464:
[----:B------:R-:W-:-:S00]  /*13020*/  BRA `(.L_x_464) ;  /* 0xfffffffc00fc7947 */ /* 0x000fc0000383ffff */
[----:B------:R-:W-:-:S00]  /*13030*/  NOP ;  /* 0x0000000000007918 */ /* 0x000fc00000000000 */
        /* <DEDUP_REMOVED lines=12> */
.L_x_469:


//--------------------- .nv.global.init           --------------------------
	.section	.nv.global.init,"aw",@progbits
.nv.global.init:
	.type		$str$23,@object
	.size		$str$23,($str$37 - $str$23)
$str$23:
        /*0000*/ 	.byte	0x0a, 0x00
	.type		$str$37,@object
	.size		$str$37,($str$32 - $str$37)
$str$37:
        /*0002*/ 	.byte	0x3a, 0x00
	.type		$str$32,@object
	.size		$str$32,($str$29 - $str$32)
$str$32:
        /*0004*/ 	.byte	0x5f, 0x00
	.type		$str$29,@object
	.size		$str$29,($str$28 - $str$29)
$str$29:
        /*0006*/ 	.byte	0x25, 0x64, 0x00
	.type		$str$28,@object
	.size		$str$28,($str$30 - $str$28)
$str$28:
        /*0009*/ 	.byte	0x25, 0x63, 0x00
	.type		$str$30,@object
	.size		$str$30,($str$31 - $str$30)
$str$30:
        /*000c*/ 	.byte	0x25, 0x73, 0x00
	.type		$str$31,@object
	.size		$str$31,($str$35 - $str$31)
$str$31:
        /*000f*/ 	.byte	0x20, 0x6f, 0x20, 0x00
	.type		$str$35,@object
	.size		$str$35,($str$22 - $str$35)
$str$35:
        /*0013*/ 	.byte	0x70, 0x74, 0x72, 0x5b, 0x00
	.type		$str$22,@object
	.size		$str$22,($str$34 - $str$22)
$str$22:
        /*0018*/ 	.byte	0x73, 0x4f, 0x3a, 0x20, 0x00
	.type		$str$34,@object
	.size		$str$34,($str$36 - $str$34)
$str$34:
        /*001d*/ 	.byte	0x73, 0x6d, 0x65, 0x6d, 0x5f, 0x00
	.type		$str$36,@object
	.size		$str$36,($str$33 - $str$36)
$str$36:
        /*0023*/ 	.byte	0x62, 0x5d, 0x28, 0x25, 0x70, 0x29, 0x00
	.type		$str$33,@object
	.size		$str$33,($str$27 - $str$33)
$str$33:
        /*002a*/ 	.byte	0x53, 0x77, 0x3c, 0x25, 0x64, 0x2c, 0x25, 0x64, 0x2c, 0x25, 0x64, 0x3e, 0x00
	.type		$str$27,@object
	.size		$str$27,($str$26 - $str$27)
$str$27:
        /*0037*/ 	.byte	0x2f, 0x74, 0x6d, 0x70, 0x2f, 0x63, 0x75, 0x74, 0x6c, 0x61, 0x73, 0x73, 0x5f, 0x73, 0x77, 0x65
        /*0047*/ 	.byte	0x65, 0x70, 0x5f, 0x73, 0x72, 0x63, 0x2f, 0x69, 0x6e, 0x63, 0x6c, 0x75, 0x64, 0x65, 0x2f, 0x63
        /*0057*/ 	.byte	0x75, 0x74, 0x65, 0x2f, 0x61, 0x74, 0x6f, 0x6d, 0x2f, 0x63, 0x6f, 0x70, 0x79, 0x5f, 0x74, 0x72
        /*0067*/ 	.byte	0x61, 0x69, 0x74, 0x73, 0x5f, 0x73, 0x6d, 0x31, 0x30, 0x30, 0x2e, 0x68, 0x70, 0x70, 0x00
	.type		$str$26,@object
	.size		$str$26,(__unnamed_4 - $str$26)
$str$26:
        /*0076*/ 	.byte	0x28, 0x28, 0x75, 0x69, 0x6e, 0x74, 0x33, 0x32, 0x5f, 0x74, 0x28, 0x74, 0x68, 0x72, 0x65, 0x61
        /*0086*/ 	.byte	0x64, 0x49, 0x64, 0x78, 0x2e, 0x78, 0x29, 0x20, 0x2f, 0x20, 0x33, 0x32, 0x29, 0x20, 0x25, 0x20
        /*0096*/ 	.byte	0x34, 0x29, 0x20, 0x3d, 0x3d, 0x20, 0x28, 0x28, 0x28, 0x74, 0x6d, 0x65, 0x6d, 0x5f, 0x61, 0x64
        /*00a6*/ 	.byte	0x64, 0x72, 0x20, 0x3e, 0x3e, 0x20, 0x31, 0x36, 0x29, 0x20, 0x2f, 0x20, 0x33, 0x32, 0x29, 0x20
        /*00b6*/ 	.byte	0x25, 0x20, 0x34, 0x29, 0x00
	.type		__unnamed_4,@object
	.size		__unnamed_4,(__unnamed_1 - __unnamed_4)
__unnamed_4:
        /* <DEDUP_REMOVED lines=37> */
        /*030b*/ 	.byte	0x30, 0x3e, 0x3e, 0x3e, 0x3e, 0x5d, 0x00
	.type		__unnamed_1,@object
	.size		__unnamed_1,(__unnamed_5 - __unnamed_1)
__unnamed_1:
        /* <DEDUP_REMOVED lines=37> */
        /*0562*/ 	.byte	0x3a, 0x43, 0x3c, 0x30, 0x3e, 0x3e, 0x3e, 0x3e, 0x5d, 0x00
	.type		__unnamed_5,@object
	.size		__unnamed_5,(__unnamed_6 - __unnamed_5)
__unnamed_5:
        /* <DEDUP_REMOVED lines=38> */
	.type		__unnamed_6,@object
	.size		__unnamed_6,(__unnamed_7 - __unnamed_6)
__unnamed_6:
        /* <DEDUP_REMOVED lines=37> */
        /*0a16*/ 	.byte	0x74, 0x65, 0x3a, 0x3a, 0x43, 0x3c, 0x30, 0x3e, 0x3e, 0x3e, 0x3e, 0x5d, 0x00
	.type		__unnamed_7,@object
	.size		__unnamed_7,(__unnamed_2 - __unnamed_7)
__unnamed_7:
        /* <DEDUP_REMOVED lines=37> */
        /*0c73*/ 	.byte	0x63, 0x75, 0x74, 0x65, 0x3a, 0x3a, 0x43, 0x3c, 0x30, 0x3e, 0x3e, 0x3e, 0x3e, 0x5d, 0x00
	.type		__unnamed_2,@object
	.size		__unnamed_2,(__unnamed_3 - __unnamed_2)
__unnamed_2:
        /* <DEDUP_REMOVED lines=38> */
	.type		__unnamed_3,@object
	.size		__unnamed_3,(.L_3 - __unnamed_3)
__unnamed_3:
        /* <DEDUP_REMOVED lines=38> */
        /*1142*/ 	.byte	0x3e, 0x3e, 0x5d, 0x00
.L_3:


//--------------------- .nv.shared._ZN7cutlass13device_kernelINS_4fmha6kernel36Sm100FmhaFwdKernelTmaWarpspecializedIN4cute5tupleIJiiiNS5_IJNS5_IJiiEEEiEEEEEENS1_10collective38Sm100FmhaFwdMainloopTmaWarpspecializedINS_10bfloat16_tEffNS5_IJNS4_1CILi256EEENSC_ILi128EEENSC_ILi16EEEEEENS5_IJiNSC_ILi1EEES7_EEENS5_IJiSH_NS5_IJNS5_IJNSC_ILi0EEEiEEEiEEEEEESM_NS9_6NoMaskENS5_IJNSC_ILi2EEESH_SH_EEENSC_ILb0EEEEENS9_38Sm100FmhaFwdEpilogueTmaWarpspecializedINS_6half_tEfNS5_IJSE_SF_SE_EEESI_NS5_IJSH_S7_EEESQ_EENS2_23PersistentTileSchedulerENS2_41Sm100FmhaCtxKernelWarpspecializedScheduleEEEEEvNT_6ParamsE --------------------------
	.section	.nv.shared._ZN7cutlass13device_kernelINS_4fmha6kernel36Sm100FmhaFwdKernelTmaWarpspecializedIN4cute5tupleIJiiiNS5_IJNS5_IJiiEEEiEEEEEENS1_10collective38Sm100FmhaFwdMainloopTmaWarpspecializedINS_10bfloat16_tEffNS5_IJNS4_1CILi256EEENSC_ILi128EEENSC_ILi16EEEEEENS5_IJiNSC_ILi1EEES7_EEENS5_IJiSH_NS5_IJNS5_IJNSC_ILi0EEEiEEEiEEEEEESM_NS9_6NoMaskENS5_IJNSC_ILi2EEESH_SH_EEENSC_ILb0EEEEENS9_38Sm100FmhaFwdEpilogueTmaWarpspecializedINS_6half_tEfNS5_IJSE_SF_SE_EEESI_NS5_IJSH_S7_EEESQ_EENS2_23PersistentTileSchedulerENS2_41Sm100FmhaCtxKernelWarpspecializedScheduleEEEEEvNT_6ParamsE,"aw",@nobits
	.sectionflags	@""
	.align	16
	.zero		1024


//--------------------- .nv.shared.reserved.0     --------------------------
	.section	.nv.shared.reserved.0,"aw",@nobits
	.weak		__nv_reservedSMEM_offset_0_alias
	.size		__nv_reservedSMEM_offset_0_alias, 0, 64
	.other		__nv_reservedSMEM_offset_0_alias,@"STO_CUDA_RESERVED_SHARED STV_DEFAULT"
__nv_reservedSMEM_offset_0_alias:
	.zero		0
.nv.shared.reserved.0:
	.zero		64
	.weak		__nv_reservedSMEM_tcgen05_partition
	.type		__nv_reservedSMEM_tcgen05_partition,@object
	.size		__nv_reservedSMEM_tcgen05_partition,(.L_0 - __nv_reservedSMEM_tcgen05_partition)
__nv_reservedSMEM_tcgen05_partition:
	.zero		32
.L_0:


//--------------------- .nv.global                --------------------------
	.section	.nv.global,"aw",@nobits
.nv.global:
	.type		_ZN39_INTERNAL_0b2a0f46_4_k_cu_b6622947_33024cute1_E,@object
	.size		_ZN39_INTERNAL_0b2a0f46_4_k_cu_b6622947_33024cute1_E,(_ZN39_INTERNAL_0b2a0f46_4_k_cu_b6622947_33024cuda3std3__45__cpo6cbeginE - _ZN39_INTERNAL_0b2a0f46_4_k_cu_b6622947_33024cute1_E)
_ZN39_INTERNAL_0b2a0f46_4_k_cu_b6622947_33024cute1_E:
	.zero		1
	.type		_ZN39_INTERNAL_0b2a0f46_4_k_cu_b6622947_33024cuda3std3__45__cpo6cbeginE,@object
	.size		_ZN39_INTERNAL_0b2a0f46_4_k_cu_b6622947_33024cuda3std3__45__cpo6cbeginE,(_ZN39_INTERNAL_0b2a0f46_4_k_cu_b6622947_33024cuda3std3__48in_placeE - _ZN39_INTERNAL_0b2a0f46_4_k_cu_b6622947_33024cuda3std3__45__cpo6cbeginE)
_ZN39_INTERNAL_0b2a0f46_4_k_cu_b6622947_33024cuda3std3__45__cpo6cbeginE:
	.zero		1
	.type		_ZN39_INTERNAL_0b2a0f46_4_k_cu_b6622947_33024cuda3std3__48in_placeE,@object
	.size		_ZN39_INTERNAL_0b2a0f46_4_k_cu_b6622947_33024cuda3std3__48in_placeE,(_ZN39_INTERNAL_0b2a0f46_4_k_cu_b6622947_33024cuda3std6ranges3__45__cpo9iter_moveE - _ZN39_INTERNAL_0b2a0f46_4_k_cu_b6622947_33024cuda3std3__48in_placeE)
_ZN39_INTERNAL_0b2a0f46_4_k_cu_b6622947_33024cuda3std3__48in_placeE:
	.zero		1
	.type		_ZN39_INTERNAL_0b2a0f46_4_k_cu_b6622947_33024cuda3std6ranges3__45__cpo9iter_moveE,@object
	.size		_ZN39_INTERNAL_0b2a0f46_4_k_cu_b6622947_33024cuda3std6ranges3__45__cpo9iter_moveE,(_ZN39_INTERNAL_0b2a0f46_4_k_cu_b6622947_33024cuda3std3__45__cpo5beginE - _ZN39_INTERNAL_0b2a0f46_4_k_cu_b6622947_33024cuda3std6ranges3__45__cpo9iter_moveE)
_ZN39_INTERNAL_0b2a0f46_4_k_cu_b6622947_33024cuda3std6ranges3__45__cpo9iter_moveE:
	.zero		1
	.type		_ZN39_INTERNAL_0b2a0f46_4_k_cu_b6622947_33024cuda3std3__45__cpo5beginE,@object
	.size		_ZN39_INTERNAL_0b2a0f46_4_k_cu_b6622947_33024cuda3std3__45__cpo5beginE,(_ZN39_INTERNAL_0b2a0f46_4_k_cu_b6622947_33024cuda3std3__441_GLOBAL__N__0b2a0f46_4_k_cu_b6622947_33026ignoreE - _ZN39_INTERNAL_0b2a0f46_4_k_cu_b6622947_33024cuda3std3__45__cpo5beginE)
_ZN39_INTERNAL_0b2a0f46_4_k_cu_b6622947_33024cuda3std3__45__cpo5beginE:
	.zero		1
	.type		_ZN39_INTERNAL_0b2a0f46_4_k_cu_b6622947_33024cuda3std3__441_GLOBAL__N__0b2a0f46_4_k_cu_b6622947_33026ignoreE,@object
	.size		_ZN39_INTERNAL_0b2a0f46_4_k_cu_b6622947_33024cuda3std3__441_GLOBAL__N__0b2a0f46_4_k_cu_b6622947_33026ignoreE,(_ZN39_INTERNAL_0b2a0f46_4_k_cu_b6622947_33024cute7productE - _ZN39_INTERNAL_0b2a0f46_4_k_cu_b6622947_33024cuda3std3__441_GLOBAL__N__0b2a0f46_4_k_cu_b6622947_33026ignoreE)
_ZN39_INTERNAL_0b2a0f46_4_k_cu_b6622947_33024cuda3std3__441_GLOBAL__N__0b2a0f46_4_k_cu_b6622947_33026ignoreE:
	.zero		1
	.type		_ZN39_INTERNAL_0b2a0f46_4_k_cu_b6622947_33024cute7productE,@object
	.size		_ZN39_INTERNAL_0b2a0f46_4_k_cu_b6622947_33024cute7productE,(_ZN39_INTERNAL_0b2a0f46_4_k_cu_b6622947_33024cuda3std3__45__cpo3endE - _ZN39_INTERNAL_0b2a0f46_4_k_cu_b6622947_33024cute7productE)
_ZN39_INTERNAL_0b2a0f46_4_k_cu_b6622947_33024cute7productE:
	.zero		1
	.type		_ZN39_INTERNAL_0b2a0f46_4_k_cu_b6622947_33024cuda3std3__45__cpo3endE,@object
	.size		_ZN39_INTERNAL_0b2a0f46_4_k_cu_b6622947_33024cuda3std3__45__cpo3endE,(_ZN39_INTERNAL_0b2a0f46_4_k_cu_b6622947_33024cuda3std3__419piecewise_constructE - _ZN39_INTERNAL_0b2a0f46_4_k_cu_b6622947_33024cuda3std3__45__cpo3endE)
_ZN39_INTERNAL_0b2a0f46_4_k_cu_b6622947_33024cuda3std3__45__cpo3endE:
	.zero		1
	.type		_ZN39_INTERNAL_0b2a0f46_4_k_cu_b6622947_33024cuda3std3__419piecewise_constructE,@object
	.size		_ZN39_INTERNAL_0b2a0f46_4_k_cu_b6622947_33024cuda3std3__419piecewise_constructE,(_ZN39_INTERNAL_0b2a0f46_4_k_cu_b6622947_33024cuda3std3__45__cpo4cendE - _ZN39_INTERNAL_0b2a0f46_4_k_cu_b6622947_33024cuda3std3__419piecewise_constructE)
_ZN39_INTERNAL_0b2a0f46_4_k_cu_b6622947_33024cuda3std3__419piecewise_constructE:
	.zero		1
	.type		_ZN39_INTERNAL_0b2a0f46_4_k_cu_b6622947_33024cuda3std3__45__cpo4cendE,@object
	.size		_ZN39_INTERNAL_0b2a0f46_4_k_cu_b6622947_33024cuda3std3__45__cpo4cendE,(_ZN39_INTERNAL_0b2a0f46_4_k_cu_b6622947_33024cuda3std6ranges3__45__cpo4swapE - _ZN39_INTERNAL_0b2a0f46_4_k_cu_b6622947_33024cuda3std3__45__cpo4cendE)
_ZN39_INTERNAL_0b2a0f46_4_k_cu_b6622947_33024cuda3std3__45__cpo4cendE:
	.zero		1
	.type		_ZN39_INTERNAL_0b2a0f46_4_k_cu_b6622947_33024cuda3std6ranges3__45__cpo4swapE,@object
	.size		_ZN39_INTERNAL_0b2a0f46_4_k_cu_b6622947_33024cuda3std6ranges3__45__cpo4swapE,(.L_15 - _ZN39_INTERNAL_0b2a0f46_4_k_cu_b6622947_33024cuda3std6ranges3__45__cpo4swapE)
_ZN39_INTERNAL_0b2a0f46_4_k_cu_b6622947_33024cuda3std6ranges3__45__cpo4swapE:
	.zero		1
.L_15:


//--------------------- .nv.constant0._ZN7cutlass13device_kernelINS_4fmha6kernel36Sm100FmhaFwdKernelTmaWarpspecializedIN4cute5tupleIJiiiNS5_IJNS5_IJiiEEEiEEEEEENS1_10collective38Sm100FmhaFwdMainloopTmaWarpspecializedINS_10bfloat16_tEffNS5_IJNS4_1CILi256EEENSC_ILi128EEENSC_ILi16EEEEEENS5_IJiNSC_ILi1EEES7_EEENS5_IJiSH_NS5_IJNS5_IJNSC_ILi0EEEiEEEiEEEEEESM_NS9_6NoMaskENS5_IJNSC_ILi2EEESH_SH_EEENSC_ILb0EEEEENS9_38Sm100FmhaFwdEpilogueTmaWarpspecializedINS_6half_tEfNS5_IJSE_SF_SE_EEESI_NS5_IJSH_S7_EEESQ_EENS2_23PersistentTileSchedulerENS2_41Sm100FmhaCtxKernelWarpspecializedScheduleEEEEEvNT_6ParamsE --------------------------
	.section	.nv.constant0._ZN7cutlass13device_kernelINS_4fmha6kernel36Sm100FmhaFwdKernelTmaWarpspecializedIN4cute5tupleIJiiiNS5_IJNS5_IJiiEEEiEEEEEENS1_10collective38Sm100FmhaFwdMainloopTmaWarpspecializedINS_10bfloat16_tEffNS5_IJNS4_1CILi256EEENSC_ILi128EEENSC_ILi16EEEEEENS5_IJiNSC_ILi1EEES7_EEENS5_IJiSH_NS5_IJNS5_IJNSC_ILi0EEEiEEEiEEEEEESM_NS9_6NoMaskENS5_IJNSC_ILi2EEESH_SH_EEENSC_ILb0EEEEENS9_38Sm100FmhaFwdEpilogueTmaWarpspecializedINS_6half_tEfNS5_IJSE_SF_SE_EEESI_NS5_IJSH_S7_EEESQ_EENS2_23PersistentTileSchedulerENS2_41Sm100FmhaCtxKernelWarpspecializedScheduleEEEEEvNT_6ParamsE,"a",@progbits
	.sectionflags	@""
	.align	4
.nv.constant0._ZN7cutlass13device_kernelINS_4fmha6kernel36Sm100FmhaFwdKernelTmaWarpspecializedIN4cute5tupleIJiiiNS5_IJNS5_IJiiEEEiEEEEEENS1_10collective38Sm100FmhaFwdMainloopTmaWarpspecializedINS_10bfloat16_tEffNS5_IJNS4_1CILi256EEENSC_ILi128EEENSC_ILi16EEEEEENS5_IJiNSC_ILi1EEES7_EEENS5_IJiSH_NS5_IJNS5_IJNSC_ILi0EEEiEEEiEEEEEESM_NS9_6NoMaskENS5_IJNSC_ILi2EEESH_SH_EEENSC_ILb0EEEEENS9_38Sm100FmhaFwdEpilogueTmaWarpspecializedINS_6half_tEfNS5_IJSE_SF_SE_EEESI_NS5_IJSH_S7_EEESQ_EENS2_23PersistentTileSchedulerENS2_41Sm100FmhaCtxKernelWarpspecializedScheduleEEEEEvNT_6ParamsE:
	.zero		2432


//--------------------- SYMBOLS --------------------------

	.type		.nv.reservedSmem.offset0,@object
	.size		.nv.reservedSmem.offset0,0x4
	.type		.nv.reservedSmem.cap,@object
	.size		.nv.reservedSmem.cap,0x4
	.type		vprintf,@function
	.type		__assertfail,@function
